//
// Generated by NVIDIA NVVM Compiler
//
// Compiler Build ID: CL-36424714
// Cuda compilation tools, release 13.0, V13.0.88
// Based on NVVM 20.0.0
//

.version 9.0
.target sm_100
.address_size 64

	// .globl	_Z13jacobi_kernelPfS_jjjf
// _ZZN3cub18CUB_300001_SM_10006detail6reduce28DeviceReduceSingleTileKernelINS2_10policy_hubIfjN4cuda3__47maximumIfEEE10Policy1000EN6thrust24THRUST_300001_SM_1000_NS6detail15normal_iteratorINSC_10device_ptrIfEEEEPfjS8_ffNS5_3std3__410__identityEEEvT0_T1_T2_T3_T4_T6_E12temp_storage has been demoted
// _ZZN3cub18CUB_300001_SM_10006detail6reduce18DeviceReduceKernelINS2_10policy_hubIfjN4cuda3__47maximumIfEEE10Policy1000EN6thrust24THRUST_300001_SM_1000_NS6detail15normal_iteratorINSC_10device_ptrIfEEEEjS8_fNS5_3std3__410__identityEEEvT0_PT3_T1_NS0_13GridEvenShareISO_EET2_T4_E12temp_storage has been demoted
// _ZZN3cub18CUB_300001_SM_10006detail6reduce28DeviceReduceSingleTileKernelINS2_10policy_hubIfjN4cuda3__47maximumIfEEE10Policy1000EPfSB_iS8_ffNS5_3std3__410__identityEEEvT0_T1_T2_T3_T4_T6_E12temp_storage has been demoted
// _ZZN3cub18CUB_300001_SM_10006detail6reduce28DeviceReduceSingleTileKernelINS2_10policy_hubIfyN4cuda3__47maximumIfEEE10Policy1000EN6thrust24THRUST_300001_SM_1000_NS6detail15normal_iteratorINSC_10device_ptrIfEEEEPfyS8_ffNS5_3std3__410__identityEEEvT0_T1_T2_T3_T4_T6_E12temp_storage has been demoted
// _ZZN3cub18CUB_300001_SM_10006detail6reduce18DeviceReduceKernelINS2_10policy_hubIfyN4cuda3__47maximumIfEEE10Policy1000EN6thrust24THRUST_300001_SM_1000_NS6detail15normal_iteratorINSC_10device_ptrIfEEEEyS8_fNS5_3std3__410__identityEEEvT0_PT3_T1_NS0_13GridEvenShareISO_EET2_T4_E12temp_storage has been demoted
// _ZZN3cub18CUB_300001_SM_10006detail6reduce28DeviceReduceSingleTileKernelINS2_10policy_hubIfyN4cuda3__47maximumIfEEE10Policy1000EPfSB_iS8_ffNS5_3std3__410__identityEEEvT0_T1_T2_T3_T4_T6_E12temp_storage has been demoted
.global .align 1 .b8 _ZN30_INTERNAL_0915939c_4_k_cu_main4cuda3std3__45__cpo5beginE[1];
.global .align 1 .b8 _ZN30_INTERNAL_0915939c_4_k_cu_main4cuda3std3__45__cpo3endE[1];
.global .align 1 .b8 _ZN30_INTERNAL_0915939c_4_k_cu_main4cuda3std3__45__cpo6cbeginE[1];
.global .align 1 .b8 _ZN30_INTERNAL_0915939c_4_k_cu_main4cuda3std3__45__cpo4cendE[1];
.global .align 1 .b8 _ZN30_INTERNAL_0915939c_4_k_cu_main4cuda3std3__45__cpo6rbeginE[1];
.global .align 1 .b8 _ZN30_INTERNAL_0915939c_4_k_cu_main4cuda3std3__45__cpo4rendE[1];
.global .align 1 .b8 _ZN30_INTERNAL_0915939c_4_k_cu_main4cuda3std3__45__cpo7crbeginE[1];
.global .align 1 .b8 _ZN30_INTERNAL_0915939c_4_k_cu_main4cuda3std3__45__cpo5crendE[1];
.global .align 1 .b8 _ZN30_INTERNAL_0915939c_4_k_cu_main4cuda3std3__432_GLOBAL__N__0915939c_4_k_cu_main6ignoreE[1];
.global .align 1 .b8 _ZN30_INTERNAL_0915939c_4_k_cu_main4cuda3std3__419piecewise_constructE[1];
.global .align 1 .b8 _ZN30_INTERNAL_0915939c_4_k_cu_main4cuda3std3__48in_placeE[1];
.global .align 1 .b8 _ZN30_INTERNAL_0915939c_4_k_cu_main4cuda3std3__420unreachable_sentinelE[1];
.global .align 1 .b8 _ZN30_INTERNAL_0915939c_4_k_cu_main4cuda3std3__47nulloptE[1];
.global .align 1 .b8 _ZN30_INTERNAL_0915939c_4_k_cu_main4cuda3std3__48unexpectE[1];
.global .align 1 .b8 _ZN30_INTERNAL_0915939c_4_k_cu_main4cuda3std6ranges3__45__cpo4swapE[1];
.global .align 1 .b8 _ZN30_INTERNAL_0915939c_4_k_cu_main4cuda3std6ranges3__45__cpo9iter_moveE[1];
.global .align 1 .b8 _ZN30_INTERNAL_0915939c_4_k_cu_main4cuda3std6ranges3__45__cpo5beginE[1];
.global .align 1 .b8 _ZN30_INTERNAL_0915939c_4_k_cu_main4cuda3std6ranges3__45__cpo3endE[1];
.global .align 1 .b8 _ZN30_INTERNAL_0915939c_4_k_cu_main4cuda3std6ranges3__45__cpo6cbeginE[1];
.global .align 1 .b8 _ZN30_INTERNAL_0915939c_4_k_cu_main4cuda3std6ranges3__45__cpo4cendE[1];
.global .align 1 .b8 _ZN30_INTERNAL_0915939c_4_k_cu_main4cuda3std6ranges3__45__cpo7advanceE[1];
.global .align 1 .b8 _ZN30_INTERNAL_0915939c_4_k_cu_main4cuda3std6ranges3__45__cpo9iter_swapE[1];
.global .align 1 .b8 _ZN30_INTERNAL_0915939c_4_k_cu_main4cuda3std6ranges3__45__cpo4nextE[1];
.global .align 1 .b8 _ZN30_INTERNAL_0915939c_4_k_cu_main4cuda3std6ranges3__45__cpo4prevE[1];
.global .align 1 .b8 _ZN30_INTERNAL_0915939c_4_k_cu_main4cuda3std6ranges3__45__cpo4dataE[1];
.global .align 1 .b8 _ZN30_INTERNAL_0915939c_4_k_cu_main4cuda3std6ranges3__45__cpo5cdataE[1];
.global .align 1 .b8 _ZN30_INTERNAL_0915939c_4_k_cu_main4cuda3std6ranges3__45__cpo4sizeE[1];
.global .align 1 .b8 _ZN30_INTERNAL_0915939c_4_k_cu_main4cuda3std6ranges3__45__cpo5ssizeE[1];
.global .align 1 .b8 _ZN30_INTERNAL_0915939c_4_k_cu_main4cuda3std6ranges3__45__cpo8distanceE[1];
.global .align 1 .b8 _ZN30_INTERNAL_0915939c_4_k_cu_main6thrust24THRUST_300001_SM_1000_NS8cuda_cub3parE[1];
.global .align 1 .b8 _ZN30_INTERNAL_0915939c_4_k_cu_main6thrust24THRUST_300001_SM_1000_NS8cuda_cub10par_nosyncE[1];
.global .align 1 .b8 _ZN30_INTERNAL_0915939c_4_k_cu_main6thrust24THRUST_300001_SM_1000_NS6system6detail10sequential3seqE[1];
.global .align 1 .b8 _ZN30_INTERNAL_0915939c_4_k_cu_main6thrust24THRUST_300001_SM_1000_NS12placeholders2_1E[1];
.global .align 1 .b8 _ZN30_INTERNAL_0915939c_4_k_cu_main6thrust24THRUST_300001_SM_1000_NS12placeholders2_2E[1];
.global .align 1 .b8 _ZN30_INTERNAL_0915939c_4_k_cu_main6thrust24THRUST_300001_SM_1000_NS12placeholders2_3E[1];
.global .align 1 .b8 _ZN30_INTERNAL_0915939c_4_k_cu_main6thrust24THRUST_300001_SM_1000_NS12placeholders2_4E[1];
.global .align 1 .b8 _ZN30_INTERNAL_0915939c_4_k_cu_main6thrust24THRUST_300001_SM_1000_NS12placeholders2_5E[1];
.global .align 1 .b8 _ZN30_INTERNAL_0915939c_4_k_cu_main6thrust24THRUST_300001_SM_1000_NS12placeholders2_6E[1];
.global .align 1 .b8 _ZN30_INTERNAL_0915939c_4_k_cu_main6thrust24THRUST_300001_SM_1000_NS12placeholders2_7E[1];
.global .align 1 .b8 _ZN30_INTERNAL_0915939c_4_k_cu_main6thrust24THRUST_300001_SM_1000_NS12placeholders2_8E[1];
.global .align 1 .b8 _ZN30_INTERNAL_0915939c_4_k_cu_main6thrust24THRUST_300001_SM_1000_NS12placeholders2_9E[1];
.global .align 1 .b8 _ZN30_INTERNAL_0915939c_4_k_cu_main6thrust24THRUST_300001_SM_1000_NS12placeholders3_10E[1];
.global .align 1 .b8 _ZN30_INTERNAL_0915939c_4_k_cu_main6thrust24THRUST_300001_SM_1000_NS3seqE[1];

.visible .entry _Z13jacobi_kernelPfS_jjjf(
	.param .u64 .ptr .align 1 _Z13jacobi_kernelPfS_jjjf_param_0,
	.param .u64 .ptr .align 1 _Z13jacobi_kernelPfS_jjjf_param_1,
	.param .u32 _Z13jacobi_kernelPfS_jjjf_param_2,
	.param .u32 _Z13jacobi_kernelPfS_jjjf_param_3,
	.param .u32 _Z13jacobi_kernelPfS_jjjf_param_4,
	.param .f32 _Z13jacobi_kernelPfS_jjjf_param_5
)
{
	.reg .pred 	%p<4>;
	.reg .b32 	%r<25>;
	.reg .b32 	%f<12>;
	.reg .b64 	%rd<17>;

	ld.param.u64 	%rd1, [_Z13jacobi_kernelPfS_jjjf_param_0];
	ld.param.u64 	%rd2, [_Z13jacobi_kernelPfS_jjjf_param_1];
	ld.param.u32 	%r4, [_Z13jacobi_kernelPfS_jjjf_param_2];
	ld.param.u32 	%r5, [_Z13jacobi_kernelPfS_jjjf_param_3];
	mov.u32 	%r7, %ctaid.x;
	mov.u32 	%r8, %ntid.x;
	mov.u32 	%r9, %tid.x;
	mad.lo.s32 	%r1, %r7, %r8, %r9;
	add.s32 	%r10, %r1, 1;
	mov.u32 	%r11, %ctaid.y;
	mov.u32 	%r12, %ntid.y;
	mov.u32 	%r13, %tid.y;
	mad.lo.s32 	%r14, %r11, %r12, %r13;
	add.s32 	%r3, %r14, 1;
	add.s32 	%r15, %r4, -1;
	setp.ge.u32 	%p1, %r10, %r15;
	add.s32 	%r16, %r5, -1;
	setp.ge.u32 	%p2, %r3, %r16;
	or.pred  	%p3, %p1, %p2;
	@%p3 bra 	$L__BB0_2;
	mul.lo.s32 	%r17, %r4, %r1;
	cvta.to.global.u64 	%rd3, %rd1;
	cvta.to.global.u64 	%rd4, %rd2;
	add.s32 	%r18, %r17, %r14;
	add.s32 	%r19, %r17, %r4;
	add.s32 	%r20, %r19, %r3;
	mul.wide.u32 	%rd5, %r20, 4;
	add.s64 	%rd6, %rd3, %rd5;
	ld.global.f32 	%f1, [%rd6];
	add.s32 	%r21, %r20, 1;
	mul.wide.u32 	%rd7, %r21, 4;
	add.s64 	%rd8, %rd3, %rd7;
	ld.global.f32 	%f2, [%rd8];
	add.s32 	%r22, %r19, %r14;
	mul.wide.u32 	%rd9, %r22, 4;
	add.s64 	%rd10, %rd3, %rd9;
	ld.global.f32 	%f3, [%rd10];
	add.f32 	%f4, %f2, %f3;
	add.s32 	%r23, %r20, %r4;
	mul.wide.u32 	%rd11, %r23, 4;
	add.s64 	%rd12, %rd3, %rd11;
	ld.global.f32 	%f5, [%rd12];
	add.f32 	%f6, %f4, %f5;
	add.s32 	%r24, %r18, 1;
	mul.wide.u32 	%rd13, %r24, 4;
	add.s64 	%rd14, %rd3, %rd13;
	ld.global.f32 	%f7, [%rd14];
	add.f32 	%f8, %f6, %f7;
	mul.f32 	%f9, %f8, 0f3E800000;
	st.global.f32 	[%rd6], %f9;
	sub.f32 	%f10, %f1, %f9;
	abs.f32 	%f11, %f10;
	mul.wide.u32 	%rd15, %r18, 4;
	add.s64 	%rd16, %rd4, %rd15;
	st.global.f32 	[%rd16], %f11;
$L__BB0_2:
	ret;

}
	// .globl	_ZN3cub18CUB_300001_SM_10006detail11EmptyKernelIvEEvv
.visible .entry _ZN3cub18CUB_300001_SM_10006detail11EmptyKernelIvEEvv()
{


	ret;

}
	// .globl	_ZN3cub18CUB_300001_SM_10006detail8for_each13static_kernelINS2_12policy_hub_t12policy_500_tEmN6thrust24THRUST_300001_SM_1000_NS8cuda_cub20__uninitialized_fill7functorINS7_10device_ptrIfEEfEEEEvT0_T1_
.visible .entry _ZN3cub18CUB_300001_SM_10006detail8for_each13static_kernelINS2_12policy_hub_t12policy_500_tEmN6thrust24THRUST_300001_SM_1000_NS8cuda_cub20__uninitialized_fill7functorINS7_10device_ptrIfEEfEEEEvT0_T1_(
	.param .u64 _ZN3cub18CUB_300001_SM_10006detail8for_each13static_kernelINS2_12policy_hub_t12policy_500_tEmN6thrust24THRUST_300001_SM_1000_NS8cuda_cub20__uninitialized_fill7functorINS7_10device_ptrIfEEfEEEEvT0_T1__param_0,
	.param .align 8 .b8 _ZN3cub18CUB_300001_SM_10006detail8for_each13static_kernelINS2_12policy_hub_t12policy_500_tEmN6thrust24THRUST_300001_SM_1000_NS8cuda_cub20__uninitialized_fill7functorINS7_10device_ptrIfEEfEEEEvT0_T1__param_1[16]
)
.maxntid 256
{
	.reg .pred 	%p<4>;
	.reg .b16 	%rs<5>;
	.reg .b32 	%r<10>;
	.reg .b32 	%f<3>;
	.reg .b64 	%rd<16>;

	ld.param.f32 	%f2, [_ZN3cub18CUB_300001_SM_10006detail8for_each13static_kernelINS2_12policy_hub_t12policy_500_tEmN6thrust24THRUST_300001_SM_1000_NS8cuda_cub20__uninitialized_fill7functorINS7_10device_ptrIfEEfEEEEvT0_T1__param_1+8];
	ld.param.u64 	%rd4, [_ZN3cub18CUB_300001_SM_10006detail8for_each13static_kernelINS2_12policy_hub_t12policy_500_tEmN6thrust24THRUST_300001_SM_1000_NS8cuda_cub20__uninitialized_fill7functorINS7_10device_ptrIfEEfEEEEvT0_T1__param_1];
	ld.param.u64 	%rd5, [_ZN3cub18CUB_300001_SM_10006detail8for_each13static_kernelINS2_12policy_hub_t12policy_500_tEmN6thrust24THRUST_300001_SM_1000_NS8cuda_cub20__uninitialized_fill7functorINS7_10device_ptrIfEEfEEEEvT0_T1__param_0];
	mov.u32 	%r7, %ctaid.x;
	mul.wide.u32 	%rd1, %r7, 512;
	sub.s64 	%rd2, %rd5, %rd1;
	setp.lt.u64 	%p1, %rd2, 512;
	@%p1 bra 	$L__BB2_2;
	mov.u32 	%r9, %tid.x;
	cvta.to.global.u64 	%rd11, %rd4;
	cvt.u64.u32 	%rd12, %r9;
	add.s64 	%rd13, %rd1, %rd12;
	shl.b64 	%rd14, %rd13, 2;
	add.s64 	%rd15, %rd11, %rd14;
	st.global.f32 	[%rd15], %f2;
	st.global.f32 	[%rd15+1024], %f2;
	bra.uni 	$L__BB2_6;
$L__BB2_2:
	cvta.to.global.u64 	%rd6, %rd4;
	mov.u32 	%r1, %tid.x;
	cvt.u64.u32 	%rd7, %r1;
	setp.le.u64 	%p2, %rd2, %rd7;
	add.s64 	%rd8, %rd1, %rd7;
	shl.b64 	%rd9, %rd8, 2;
	add.s64 	%rd3, %rd6, %rd9;
	@%p2 bra 	$L__BB2_4;
	st.global.f32 	[%rd3], %f2;
$L__BB2_4:
	add.s32 	%r8, %r1, 256;
	cvt.u64.u32 	%rd10, %r8;
	setp.le.u64 	%p3, %rd2, %rd10;
	@%p3 bra 	$L__BB2_6;
	st.global.f32 	[%rd3+1024], %f2;
$L__BB2_6:
	ret;

}
	// .globl	_ZN3cub18CUB_300001_SM_10006detail6reduce28DeviceReduceSingleTileKernelINS2_10policy_hubIfjN4cuda3__47maximumIfEEE10Policy1000EN6thrust24THRUST_300001_SM_1000_NS6detail15normal_iteratorINSC_10device_ptrIfEEEEPfjS8_ffNS5_3std3__410__identityEEEvT0_T1_T2_T3_T4_T6_
.visible .entry _ZN3cub18CUB_300001_SM_10006detail6reduce28DeviceReduceSingleTileKernelINS2_10policy_hubIfjN4cuda3__47maximumIfEEE10Policy1000EN6thrust24THRUST_300001_SM_1000_NS6detail15normal_iteratorINSC_10device_ptrIfEEEEPfjS8_ffNS5_3std3__410__identityEEEvT0_T1_T2_T3_T4_T6_(
	.param .align 8 .b8 _ZN3cub18CUB_300001_SM_10006detail6reduce28DeviceReduceSingleTileKernelINS2_10policy_hubIfjN4cuda3__47maximumIfEEE10Policy1000EN6thrust24THRUST_300001_SM_1000_NS6detail15normal_iteratorINSC_10device_ptrIfEEEEPfjS8_ffNS5_3std3__410__identityEEEvT0_T1_T2_T3_T4_T6__param_0[8],
	.param .u64 .ptr .align 1 _ZN3cub18CUB_300001_SM_10006detail6reduce28DeviceReduceSingleTileKernelINS2_10policy_hubIfjN4cuda3__47maximumIfEEE10Policy1000EN6thrust24THRUST_300001_SM_1000_NS6detail15normal_iteratorINSC_10device_ptrIfEEEEPfjS8_ffNS5_3std3__410__identityEEEvT0_T1_T2_T3_T4_T6__param_1,
	.param .u32 _ZN3cub18CUB_300001_SM_10006detail6reduce28DeviceReduceSingleTileKernelINS2_10policy_hubIfjN4cuda3__47maximumIfEEE10Policy1000EN6thrust24THRUST_300001_SM_1000_NS6detail15normal_iteratorINSC_10device_ptrIfEEEEPfjS8_ffNS5_3std3__410__identityEEEvT0_T1_T2_T3_T4_T6__param_2,
	.param .align 1 .b8 _ZN3cub18CUB_300001_SM_10006detail6reduce28DeviceReduceSingleTileKernelINS2_10policy_hubIfjN4cuda3__47maximumIfEEE10Policy1000EN6thrust24THRUST_300001_SM_1000_NS6detail15normal_iteratorINSC_10device_ptrIfEEEEPfjS8_ffNS5_3std3__410__identityEEEvT0_T1_T2_T3_T4_T6__param_3[1],
	.param .f32 _ZN3cub18CUB_300001_SM_10006detail6reduce28DeviceReduceSingleTileKernelINS2_10policy_hubIfjN4cuda3__47maximumIfEEE10Policy1000EN6thrust24THRUST_300001_SM_1000_NS6detail15normal_iteratorINSC_10device_ptrIfEEEEPfjS8_ffNS5_3std3__410__identityEEEvT0_T1_T2_T3_T4_T6__param_4,
	.param .align 1 .b8 _ZN3cub18CUB_300001_SM_10006detail6reduce28DeviceReduceSingleTileKernelINS2_10policy_hubIfjN4cuda3__47maximumIfEEE10Policy1000EN6thrust24THRUST_300001_SM_1000_NS6detail15normal_iteratorINSC_10device_ptrIfEEEEPfjS8_ffNS5_3std3__410__identityEEEvT0_T1_T2_T3_T4_T6__param_5[1]
)
.maxntid 256
.minnctapersm 1
{
	.reg .pred 	%p<185>;
	.reg .b32 	%r<211>;
	.reg .b32 	%f<341>;
	.reg .b64 	%rd<84>;
	// demoted variable
	.shared .align 4 .b8 _ZZN3cub18CUB_300001_SM_10006detail6reduce28DeviceReduceSingleTileKernelINS2_10policy_hubIfjN4cuda3__47maximumIfEEE10Policy1000EN6thrust24THRUST_300001_SM_1000_NS6detail15normal_iteratorINSC_10device_ptrIfEEEEPfjS8_ffNS5_3std3__410__identityEEEvT0_T1_T2_T3_T4_T6_E12temp_storage[44];
	ld.param.u64 	%rd9, [_ZN3cub18CUB_300001_SM_10006detail6reduce28DeviceReduceSingleTileKernelINS2_10policy_hubIfjN4cuda3__47maximumIfEEE10Policy1000EN6thrust24THRUST_300001_SM_1000_NS6detail15normal_iteratorINSC_10device_ptrIfEEEEPfjS8_ffNS5_3std3__410__identityEEEvT0_T1_T2_T3_T4_T6__param_0];
	ld.param.u64 	%rd10, [_ZN3cub18CUB_300001_SM_10006detail6reduce28DeviceReduceSingleTileKernelINS2_10policy_hubIfjN4cuda3__47maximumIfEEE10Policy1000EN6thrust24THRUST_300001_SM_1000_NS6detail15normal_iteratorINSC_10device_ptrIfEEEEPfjS8_ffNS5_3std3__410__identityEEEvT0_T1_T2_T3_T4_T6__param_1];
	ld.param.u32 	%r51, [_ZN3cub18CUB_300001_SM_10006detail6reduce28DeviceReduceSingleTileKernelINS2_10policy_hubIfjN4cuda3__47maximumIfEEE10Policy1000EN6thrust24THRUST_300001_SM_1000_NS6detail15normal_iteratorINSC_10device_ptrIfEEEEPfjS8_ffNS5_3std3__410__identityEEEvT0_T1_T2_T3_T4_T6__param_2];
	ld.param.f32 	%f42, [_ZN3cub18CUB_300001_SM_10006detail6reduce28DeviceReduceSingleTileKernelINS2_10policy_hubIfjN4cuda3__47maximumIfEEE10Policy1000EN6thrust24THRUST_300001_SM_1000_NS6detail15normal_iteratorINSC_10device_ptrIfEEEEPfjS8_ffNS5_3std3__410__identityEEEvT0_T1_T2_T3_T4_T6__param_4];
	cvta.to.global.u64 	%rd1, %rd10;
	setp.ne.s32 	%p1, %r51, 0;
	@%p1 bra 	$L__BB3_3;
	mov.u32 	%r193, %tid.x;
	setp.ne.s32 	%p184, %r193, 0;
	@%p184 bra 	$L__BB3_52;
	st.global.f32 	[%rd1], %f42;
	bra.uni 	$L__BB3_52;
$L__BB3_3:
	cvta.to.global.u64 	%rd2, %rd9;
	setp.gt.u32 	%p2, %r51, 4095;
	@%p2 bra 	$L__BB3_28;
	mov.u32 	%r1, %tid.x;
	setp.ge.u32 	%p96, %r1, %r51;
	mov.f32 	%f328, 0f00000000;
	mov.u32 	%r197, %r1;
	@%p96 bra 	$L__BB3_6;
	mul.wide.u32 	%rd73, %r1, 4;
	add.s64 	%rd74, %rd2, %rd73;
	ld.global.f32 	%f328, [%rd74];
	add.s32 	%r197, %r1, 256;
$L__BB3_6:
	setp.ge.u32 	%p97, %r197, %r51;
	@%p97 bra 	$L__BB3_19;
	not.b32 	%r120, %r197;
	add.s32 	%r121, %r51, %r120;
	shr.u32 	%r122, %r121, 8;
	add.s32 	%r4, %r122, 1;
	and.b32  	%r5, %r4, 15;
	setp.lt.u32 	%p98, %r121, 3840;
	@%p98 bra 	$L__BB3_10;
	and.b32  	%r123, %r4, 33554416;
	neg.s32 	%r195, %r123;
	mul.wide.u32 	%rd75, %r197, 4;
	add.s64 	%rd76, %rd75, %rd2;
	add.s64 	%rd82, %rd76, 8192;
$L__BB3_9:
	.pragma "nounroll";
	ld.global.f32 	%f189, [%rd82+-8192];
	setp.lt.f32 	%p99, %f328, %f189;
	selp.f32 	%f190, %f189, %f328, %p99;
	ld.global.f32 	%f191, [%rd82+-7168];
	setp.lt.f32 	%p100, %f190, %f191;
	selp.f32 	%f192, %f191, %f190, %p100;
	ld.global.f32 	%f193, [%rd82+-6144];
	setp.lt.f32 	%p101, %f192, %f193;
	selp.f32 	%f194, %f193, %f192, %p101;
	ld.global.f32 	%f195, [%rd82+-5120];
	setp.lt.f32 	%p102, %f194, %f195;
	selp.f32 	%f196, %f195, %f194, %p102;
	ld.global.f32 	%f197, [%rd82+-4096];
	setp.lt.f32 	%p103, %f196, %f197;
	selp.f32 	%f198, %f197, %f196, %p103;
	ld.global.f32 	%f199, [%rd82+-3072];
	setp.lt.f32 	%p104, %f198, %f199;
	selp.f32 	%f200, %f199, %f198, %p104;
	ld.global.f32 	%f201, [%rd82+-2048];
	setp.lt.f32 	%p105, %f200, %f201;
	selp.f32 	%f202, %f201, %f200, %p105;
	ld.global.f32 	%f203, [%rd82+-1024];
	setp.lt.f32 	%p106, %f202, %f203;
	selp.f32 	%f204, %f203, %f202, %p106;
	ld.global.f32 	%f205, [%rd82];
	setp.lt.f32 	%p107, %f204, %f205;
	selp.f32 	%f206, %f205, %f204, %p107;
	ld.global.f32 	%f207, [%rd82+1024];
	setp.lt.f32 	%p108, %f206, %f207;
	selp.f32 	%f208, %f207, %f206, %p108;
	ld.global.f32 	%f209, [%rd82+2048];
	setp.lt.f32 	%p109, %f208, %f209;
	selp.f32 	%f210, %f209, %f208, %p109;
	ld.global.f32 	%f211, [%rd82+3072];
	setp.lt.f32 	%p110, %f210, %f211;
	selp.f32 	%f212, %f211, %f210, %p110;
	ld.global.f32 	%f213, [%rd82+4096];
	setp.lt.f32 	%p111, %f212, %f213;
	selp.f32 	%f214, %f213, %f212, %p111;
	ld.global.f32 	%f215, [%rd82+5120];
	setp.lt.f32 	%p112, %f214, %f215;
	selp.f32 	%f216, %f215, %f214, %p112;
	ld.global.f32 	%f217, [%rd82+6144];
	setp.lt.f32 	%p113, %f216, %f217;
	selp.f32 	%f218, %f217, %f216, %p113;
	ld.global.f32 	%f219, [%rd82+7168];
	setp.lt.f32 	%p114, %f218, %f219;
	selp.f32 	%f328, %f219, %f218, %p114;
	add.s32 	%r197, %r197, 4096;
	add.s32 	%r195, %r195, 16;
	add.s64 	%rd82, %rd82, 16384;
	setp.ne.s32 	%p115, %r195, 0;
	@%p115 bra 	$L__BB3_9;
$L__BB3_10:
	setp.eq.s32 	%p116, %r5, 0;
	@%p116 bra 	$L__BB3_19;
	and.b32  	%r12, %r4, 7;
	setp.lt.u32 	%p117, %r5, 8;
	@%p117 bra 	$L__BB3_13;
	mul.wide.u32 	%rd77, %r197, 4;
	add.s64 	%rd78, %rd2, %rd77;
	ld.global.f32 	%f221, [%rd78];
	setp.lt.f32 	%p118, %f328, %f221;
	selp.f32 	%f222, %f221, %f328, %p118;
	ld.global.f32 	%f223, [%rd78+1024];
	setp.lt.f32 	%p119, %f222, %f223;
	selp.f32 	%f224, %f223, %f222, %p119;
	ld.global.f32 	%f225, [%rd78+2048];
	setp.lt.f32 	%p120, %f224, %f225;
	selp.f32 	%f226, %f225, %f224, %p120;
	ld.global.f32 	%f227, [%rd78+3072];
	setp.lt.f32 	%p121, %f226, %f227;
	selp.f32 	%f228, %f227, %f226, %p121;
	ld.global.f32 	%f229, [%rd78+4096];
	setp.lt.f32 	%p122, %f228, %f229;
	selp.f32 	%f230, %f229, %f228, %p122;
	ld.global.f32 	%f231, [%rd78+5120];
	setp.lt.f32 	%p123, %f230, %f231;
	selp.f32 	%f232, %f231, %f230, %p123;
	ld.global.f32 	%f233, [%rd78+6144];
	setp.lt.f32 	%p124, %f232, %f233;
	selp.f32 	%f234, %f233, %f232, %p124;
	ld.global.f32 	%f235, [%rd78+7168];
	setp.lt.f32 	%p125, %f234, %f235;
	selp.f32 	%f328, %f235, %f234, %p125;
	add.s32 	%r197, %r197, 2048;
$L__BB3_13:
	setp.eq.s32 	%p126, %r12, 0;
	@%p126 bra 	$L__BB3_19;
	and.b32  	%r15, %r4, 3;
	setp.lt.u32 	%p127, %r12, 4;
	@%p127 bra 	$L__BB3_16;
	mul.wide.u32 	%rd79, %r197, 4;
	add.s64 	%rd80, %rd2, %rd79;
	ld.global.f32 	%f237, [%rd80];
	setp.lt.f32 	%p128, %f328, %f237;
	selp.f32 	%f238, %f237, %f328, %p128;
	ld.global.f32 	%f239, [%rd80+1024];
	setp.lt.f32 	%p129, %f238, %f239;
	selp.f32 	%f240, %f239, %f238, %p129;
	ld.global.f32 	%f241, [%rd80+2048];
	setp.lt.f32 	%p130, %f240, %f241;
	selp.f32 	%f242, %f241, %f240, %p130;
	ld.global.f32 	%f243, [%rd80+3072];
	setp.lt.f32 	%p131, %f242, %f243;
	selp.f32 	%f328, %f243, %f242, %p131;
	add.s32 	%r197, %r197, 1024;
$L__BB3_16:
	setp.eq.s32 	%p132, %r15, 0;
	@%p132 bra 	$L__BB3_19;
	mul.wide.u32 	%rd81, %r197, 4;
	add.s64 	%rd83, %rd2, %rd81;
	neg.s32 	%r200, %r15;
$L__BB3_18:
	.pragma "nounroll";
	ld.global.f32 	%f244, [%rd83];
	setp.lt.f32 	%p133, %f328, %f244;
	selp.f32 	%f328, %f244, %f328, %p133;
	add.s64 	%rd83, %rd83, 1024;
	add.s32 	%r200, %r200, 1;
	setp.ne.s32 	%p134, %r200, 0;
	@%p134 bra 	$L__BB3_18;
$L__BB3_19:
	setp.lt.u32 	%p135, %r51, 256;
	@%p135 bra 	$L__BB3_24;
	// begin inline asm
	mov.u32 %r162, %laneid;
	// end inline asm
	mov.b32 	%r164, %f328;
	mov.b32 	%r165, 1;
	mov.b32 	%r186, 31;
	mov.b32 	%r187, -1;
	// begin inline asm
	shfl.sync.down.b32 %r163, %r164, %r165, %r186, %r187;
	// end inline asm
	mov.b32 	%f292, %r163;
	setp.gt.s32 	%p163, %r162, 30;
	setp.lt.f32 	%p164, %f328, %f292;
	selp.f32 	%f293, %f292, %f328, %p164;
	selp.f32 	%f294, %f328, %f293, %p163;
	mov.b32 	%r169, %f294;
	mov.b32 	%r170, 2;
	// begin inline asm
	shfl.sync.down.b32 %r168, %r169, %r170, %r186, %r187;
	// end inline asm
	mov.b32 	%f295, %r168;
	setp.gt.s32 	%p165, %r162, 29;
	setp.lt.f32 	%p166, %f294, %f295;
	selp.f32 	%f296, %f295, %f294, %p166;
	selp.f32 	%f297, %f294, %f296, %p165;
	mov.b32 	%r174, %f297;
	mov.b32 	%r175, 4;
	// begin inline asm
	shfl.sync.down.b32 %r173, %r174, %r175, %r186, %r187;
	// end inline asm
	mov.b32 	%f298, %r173;
	setp.gt.s32 	%p167, %r162, 27;
	setp.lt.f32 	%p168, %f297, %f298;
	selp.f32 	%f299, %f298, %f297, %p168;
	selp.f32 	%f300, %f297, %f299, %p167;
	mov.b32 	%r179, %f300;
	mov.b32 	%r180, 8;
	// begin inline asm
	shfl.sync.down.b32 %r178, %r179, %r180, %r186, %r187;
	// end inline asm
	mov.b32 	%f301, %r178;
	setp.gt.s32 	%p169, %r162, 23;
	setp.lt.f32 	%p170, %f300, %f301;
	selp.f32 	%f302, %f301, %f300, %p170;
	selp.f32 	%f303, %f300, %f302, %p169;
	mov.b32 	%r184, %f303;
	mov.b32 	%r185, 16;
	// begin inline asm
	shfl.sync.down.b32 %r183, %r184, %r185, %r186, %r187;
	// end inline asm
	mov.b32 	%f304, %r183;
	setp.gt.s32 	%p171, %r162, 15;
	setp.lt.f32 	%p172, %f303, %f304;
	selp.f32 	%f16, %f304, %f303, %p172;
	selp.f32 	%f340, %f303, %f16, %p171;
	setp.ne.s32 	%p173, %r162, 0;
	@%p173 bra 	$L__BB3_22;
	shr.u32 	%r188, %r1, 3;
	and.b32  	%r189, %r188, 124;
	mov.u32 	%r190, _ZZN3cub18CUB_300001_SM_10006detail6reduce28DeviceReduceSingleTileKernelINS2_10policy_hubIfjN4cuda3__47maximumIfEEE10Policy1000EN6thrust24THRUST_300001_SM_1000_NS6detail15normal_iteratorINSC_10device_ptrIfEEEEPfjS8_ffNS5_3std3__410__identityEEEvT0_T1_T2_T3_T4_T6_E12temp_storage;
	add.s32 	%r191, %r190, %r189;
	st.shared.f32 	[%r191+8], %f16;
$L__BB3_22:
	bar.sync 	0;
	setp.ne.s32 	%p174, %r1, 0;
	@%p174 bra 	$L__BB3_50;
	ld.shared.f32 	%f305, [_ZZN3cub18CUB_300001_SM_10006detail6reduce28DeviceReduceSingleTileKernelINS2_10policy_hubIfjN4cuda3__47maximumIfEEE10Policy1000EN6thrust24THRUST_300001_SM_1000_NS6detail15normal_iteratorINSC_10device_ptrIfEEEEPfjS8_ffNS5_3std3__410__identityEEEvT0_T1_T2_T3_T4_T6_E12temp_storage+12];
	setp.lt.f32 	%p175, %f340, %f305;
	selp.f32 	%f306, %f305, %f340, %p175;
	ld.shared.f32 	%f307, [_ZZN3cub18CUB_300001_SM_10006detail6reduce28DeviceReduceSingleTileKernelINS2_10policy_hubIfjN4cuda3__47maximumIfEEE10Policy1000EN6thrust24THRUST_300001_SM_1000_NS6detail15normal_iteratorINSC_10device_ptrIfEEEEPfjS8_ffNS5_3std3__410__identityEEEvT0_T1_T2_T3_T4_T6_E12temp_storage+16];
	setp.lt.f32 	%p176, %f306, %f307;
	selp.f32 	%f308, %f307, %f306, %p176;
	ld.shared.f32 	%f309, [_ZZN3cub18CUB_300001_SM_10006detail6reduce28DeviceReduceSingleTileKernelINS2_10policy_hubIfjN4cuda3__47maximumIfEEE10Policy1000EN6thrust24THRUST_300001_SM_1000_NS6detail15normal_iteratorINSC_10device_ptrIfEEEEPfjS8_ffNS5_3std3__410__identityEEEvT0_T1_T2_T3_T4_T6_E12temp_storage+20];
	setp.lt.f32 	%p177, %f308, %f309;
	selp.f32 	%f310, %f309, %f308, %p177;
	ld.shared.f32 	%f311, [_ZZN3cub18CUB_300001_SM_10006detail6reduce28DeviceReduceSingleTileKernelINS2_10policy_hubIfjN4cuda3__47maximumIfEEE10Policy1000EN6thrust24THRUST_300001_SM_1000_NS6detail15normal_iteratorINSC_10device_ptrIfEEEEPfjS8_ffNS5_3std3__410__identityEEEvT0_T1_T2_T3_T4_T6_E12temp_storage+24];
	setp.lt.f32 	%p178, %f310, %f311;
	selp.f32 	%f312, %f311, %f310, %p178;
	ld.shared.f32 	%f313, [_ZZN3cub18CUB_300001_SM_10006detail6reduce28DeviceReduceSingleTileKernelINS2_10policy_hubIfjN4cuda3__47maximumIfEEE10Policy1000EN6thrust24THRUST_300001_SM_1000_NS6detail15normal_iteratorINSC_10device_ptrIfEEEEPfjS8_ffNS5_3std3__410__identityEEEvT0_T1_T2_T3_T4_T6_E12temp_storage+28];
	setp.lt.f32 	%p179, %f312, %f313;
	selp.f32 	%f314, %f313, %f312, %p179;
	ld.shared.f32 	%f315, [_ZZN3cub18CUB_300001_SM_10006detail6reduce28DeviceReduceSingleTileKernelINS2_10policy_hubIfjN4cuda3__47maximumIfEEE10Policy1000EN6thrust24THRUST_300001_SM_1000_NS6detail15normal_iteratorINSC_10device_ptrIfEEEEPfjS8_ffNS5_3std3__410__identityEEEvT0_T1_T2_T3_T4_T6_E12temp_storage+32];
	setp.lt.f32 	%p180, %f314, %f315;
	selp.f32 	%f316, %f315, %f314, %p180;
	ld.shared.f32 	%f317, [_ZZN3cub18CUB_300001_SM_10006detail6reduce28DeviceReduceSingleTileKernelINS2_10policy_hubIfjN4cuda3__47maximumIfEEE10Policy1000EN6thrust24THRUST_300001_SM_1000_NS6detail15normal_iteratorINSC_10device_ptrIfEEEEPfjS8_ffNS5_3std3__410__identityEEEvT0_T1_T2_T3_T4_T6_E12temp_storage+36];
	setp.lt.f32 	%p181, %f316, %f317;
	selp.f32 	%f340, %f317, %f316, %p181;
	bra.uni 	$L__BB3_50;
$L__BB3_24:
	// begin inline asm
	mov.u32 %r124, %laneid;
	// end inline asm
	and.b32  	%r150, %r1, 992;
	add.s32 	%r151, %r150, 32;
	setp.gt.u32 	%p136, %r151, %r51;
	not.b32 	%r152, %r150;
	add.s32 	%r153, %r51, %r152;
	selp.b32 	%r148, %r153, 31, %p136;
	mov.b32 	%r126, %f328;
	mov.b32 	%r127, 1;
	mov.b32 	%r149, -1;
	// begin inline asm
	shfl.sync.down.b32 %r125, %r126, %r127, %r148, %r149;
	// end inline asm
	mov.b32 	%f245, %r125;
	setp.lt.s32 	%p137, %r124, %r148;
	setp.lt.f32 	%p138, %f328, %f245;
	selp.f32 	%f246, %f245, %f328, %p138;
	selp.f32 	%f247, %f246, %f328, %p137;
	mov.b32 	%r131, %f247;
	mov.b32 	%r132, 2;
	// begin inline asm
	shfl.sync.down.b32 %r130, %r131, %r132, %r148, %r149;
	// end inline asm
	mov.b32 	%f248, %r130;
	add.s32 	%r154, %r124, 2;
	setp.gt.s32 	%p139, %r154, %r148;
	setp.lt.f32 	%p140, %f247, %f248;
	selp.f32 	%f249, %f248, %f247, %p140;
	selp.f32 	%f250, %f247, %f249, %p139;
	mov.b32 	%r136, %f250;
	mov.b32 	%r137, 4;
	// begin inline asm
	shfl.sync.down.b32 %r135, %r136, %r137, %r148, %r149;
	// end inline asm
	mov.b32 	%f251, %r135;
	add.s32 	%r155, %r124, 4;
	setp.gt.s32 	%p141, %r155, %r148;
	setp.lt.f32 	%p142, %f250, %f251;
	selp.f32 	%f252, %f251, %f250, %p142;
	selp.f32 	%f253, %f250, %f252, %p141;
	mov.b32 	%r141, %f253;
	mov.b32 	%r142, 8;
	// begin inline asm
	shfl.sync.down.b32 %r140, %r141, %r142, %r148, %r149;
	// end inline asm
	mov.b32 	%f254, %r140;
	add.s32 	%r156, %r124, 8;
	setp.gt.s32 	%p143, %r156, %r148;
	setp.lt.f32 	%p144, %f253, %f254;
	selp.f32 	%f255, %f254, %f253, %p144;
	selp.f32 	%f256, %f253, %f255, %p143;
	mov.b32 	%r146, %f256;
	mov.b32 	%r147, 16;
	// begin inline asm
	shfl.sync.down.b32 %r145, %r146, %r147, %r148, %r149;
	// end inline asm
	mov.b32 	%f257, %r145;
	add.s32 	%r157, %r124, 16;
	setp.gt.s32 	%p145, %r157, %r148;
	setp.lt.f32 	%p146, %f256, %f257;
	selp.f32 	%f258, %f257, %f256, %p146;
	selp.f32 	%f340, %f256, %f258, %p145;
	setp.ne.s32 	%p147, %r124, 0;
	@%p147 bra 	$L__BB3_26;
	shr.u32 	%r158, %r1, 3;
	and.b32  	%r159, %r158, 124;
	mov.u32 	%r160, _ZZN3cub18CUB_300001_SM_10006detail6reduce28DeviceReduceSingleTileKernelINS2_10policy_hubIfjN4cuda3__47maximumIfEEE10Policy1000EN6thrust24THRUST_300001_SM_1000_NS6detail15normal_iteratorINSC_10device_ptrIfEEEEPfjS8_ffNS5_3std3__410__identityEEEvT0_T1_T2_T3_T4_T6_E12temp_storage;
	add.s32 	%r161, %r160, %r159;
	st.shared.f32 	[%r161+8], %f340;
$L__BB3_26:
	bar.sync 	0;
	setp.ne.s32 	%p148, %r1, 0;
	@%p148 bra 	$L__BB3_50;
	setp.gt.u32 	%p149, %r51, 32;
	ld.shared.f32 	%f259, [_ZZN3cub18CUB_300001_SM_10006detail6reduce28DeviceReduceSingleTileKernelINS2_10policy_hubIfjN4cuda3__47maximumIfEEE10Policy1000EN6thrust24THRUST_300001_SM_1000_NS6detail15normal_iteratorINSC_10device_ptrIfEEEEPfjS8_ffNS5_3std3__410__identityEEEvT0_T1_T2_T3_T4_T6_E12temp_storage+12];
	setp.lt.f32 	%p150, %f340, %f259;
	selp.f32 	%f261, %f259, %f340, %p150;
	selp.f32 	%f262, %f261, %f340, %p149;
	setp.gt.u32 	%p151, %r51, 64;
	ld.shared.f32 	%f264, [_ZZN3cub18CUB_300001_SM_10006detail6reduce28DeviceReduceSingleTileKernelINS2_10policy_hubIfjN4cuda3__47maximumIfEEE10Policy1000EN6thrust24THRUST_300001_SM_1000_NS6detail15normal_iteratorINSC_10device_ptrIfEEEEPfjS8_ffNS5_3std3__410__identityEEEvT0_T1_T2_T3_T4_T6_E12temp_storage+16];
	setp.lt.f32 	%p152, %f262, %f264;
	selp.f32 	%f266, %f264, %f262, %p152;
	selp.f32 	%f267, %f266, %f262, %p151;
	setp.gt.u32 	%p153, %r51, 96;
	ld.shared.f32 	%f269, [_ZZN3cub18CUB_300001_SM_10006detail6reduce28DeviceReduceSingleTileKernelINS2_10policy_hubIfjN4cuda3__47maximumIfEEE10Policy1000EN6thrust24THRUST_300001_SM_1000_NS6detail15normal_iteratorINSC_10device_ptrIfEEEEPfjS8_ffNS5_3std3__410__identityEEEvT0_T1_T2_T3_T4_T6_E12temp_storage+20];
	setp.lt.f32 	%p154, %f267, %f269;
	selp.f32 	%f271, %f269, %f267, %p154;
	selp.f32 	%f272, %f271, %f267, %p153;
	setp.gt.u32 	%p155, %r51, 128;
	ld.shared.f32 	%f274, [_ZZN3cub18CUB_300001_SM_10006detail6reduce28DeviceReduceSingleTileKernelINS2_10policy_hubIfjN4cuda3__47maximumIfEEE10Policy1000EN6thrust24THRUST_300001_SM_1000_NS6detail15normal_iteratorINSC_10device_ptrIfEEEEPfjS8_ffNS5_3std3__410__identityEEEvT0_T1_T2_T3_T4_T6_E12temp_storage+24];
	setp.lt.f32 	%p156, %f272, %f274;
	selp.f32 	%f276, %f274, %f272, %p156;
	selp.f32 	%f277, %f276, %f272, %p155;
	setp.gt.u32 	%p157, %r51, 160;
	ld.shared.f32 	%f279, [_ZZN3cub18CUB_300001_SM_10006detail6reduce28DeviceReduceSingleTileKernelINS2_10policy_hubIfjN4cuda3__47maximumIfEEE10Policy1000EN6thrust24THRUST_300001_SM_1000_NS6detail15normal_iteratorINSC_10device_ptrIfEEEEPfjS8_ffNS5_3std3__410__identityEEEvT0_T1_T2_T3_T4_T6_E12temp_storage+28];
	setp.lt.f32 	%p158, %f277, %f279;
	selp.f32 	%f281, %f279, %f277, %p158;
	selp.f32 	%f282, %f281, %f277, %p157;
	setp.gt.u32 	%p159, %r51, 192;
	ld.shared.f32 	%f284, [_ZZN3cub18CUB_300001_SM_10006detail6reduce28DeviceReduceSingleTileKernelINS2_10policy_hubIfjN4cuda3__47maximumIfEEE10Policy1000EN6thrust24THRUST_300001_SM_1000_NS6detail15normal_iteratorINSC_10device_ptrIfEEEEPfjS8_ffNS5_3std3__410__identityEEEvT0_T1_T2_T3_T4_T6_E12temp_storage+32];
	setp.lt.f32 	%p160, %f282, %f284;
	selp.f32 	%f286, %f284, %f282, %p160;
	selp.f32 	%f287, %f286, %f282, %p159;
	setp.gt.u32 	%p161, %r51, 224;
	ld.shared.f32 	%f289, [_ZZN3cub18CUB_300001_SM_10006detail6reduce28DeviceReduceSingleTileKernelINS2_10policy_hubIfjN4cuda3__47maximumIfEEE10Policy1000EN6thrust24THRUST_300001_SM_1000_NS6detail15normal_iteratorINSC_10device_ptrIfEEEEPfjS8_ffNS5_3std3__410__identityEEEvT0_T1_T2_T3_T4_T6_E12temp_storage+36];
	setp.lt.f32 	%p162, %f287, %f289;
	selp.f32 	%f291, %f289, %f287, %p162;
	selp.f32 	%f340, %f291, %f287, %p161;
	bra.uni 	$L__BB3_50;
$L__BB3_28:
	mov.u32 	%r21, %tid.x;
	mul.wide.u32 	%rd11, %r21, 4;
	add.s64 	%rd12, %rd2, %rd11;
	ld.global.f32 	%f43, [%rd12];
	ld.global.f32 	%f44, [%rd12+1024];
	ld.global.f32 	%f45, [%rd12+2048];
	ld.global.f32 	%f46, [%rd12+3072];
	ld.global.f32 	%f47, [%rd12+4096];
	ld.global.f32 	%f48, [%rd12+5120];
	ld.global.f32 	%f49, [%rd12+6144];
	ld.global.f32 	%f50, [%rd12+7168];
	ld.global.f32 	%f51, [%rd12+8192];
	ld.global.f32 	%f52, [%rd12+9216];
	ld.global.f32 	%f53, [%rd12+10240];
	ld.global.f32 	%f54, [%rd12+11264];
	ld.global.f32 	%f55, [%rd12+12288];
	ld.global.f32 	%f56, [%rd12+13312];
	ld.global.f32 	%f57, [%rd12+14336];
	ld.global.f32 	%f58, [%rd12+15360];
	setp.lt.f32 	%p3, %f43, %f44;
	selp.f32 	%f59, %f44, %f43, %p3;
	setp.lt.f32 	%p4, %f45, %f46;
	selp.f32 	%f60, %f46, %f45, %p4;
	setp.lt.f32 	%p5, %f47, %f48;
	selp.f32 	%f61, %f48, %f47, %p5;
	setp.lt.f32 	%p6, %f49, %f50;
	selp.f32 	%f62, %f50, %f49, %p6;
	setp.lt.f32 	%p7, %f51, %f52;
	selp.f32 	%f63, %f52, %f51, %p7;
	setp.lt.f32 	%p8, %f53, %f54;
	selp.f32 	%f64, %f54, %f53, %p8;
	setp.lt.f32 	%p9, %f55, %f56;
	selp.f32 	%f65, %f56, %f55, %p9;
	setp.lt.f32 	%p10, %f57, %f58;
	selp.f32 	%f66, %f58, %f57, %p10;
	setp.lt.f32 	%p11, %f59, %f60;
	selp.f32 	%f67, %f60, %f59, %p11;
	setp.lt.f32 	%p12, %f61, %f62;
	selp.f32 	%f68, %f62, %f61, %p12;
	setp.lt.f32 	%p13, %f63, %f64;
	selp.f32 	%f69, %f64, %f63, %p13;
	setp.lt.f32 	%p14, %f65, %f66;
	selp.f32 	%f70, %f66, %f65, %p14;
	setp.lt.f32 	%p15, %f67, %f68;
	selp.f32 	%f71, %f68, %f67, %p15;
	setp.lt.f32 	%p16, %f69, %f70;
	selp.f32 	%f72, %f70, %f69, %p16;
	setp.lt.f32 	%p17, %f71, %f72;
	selp.f32 	%f339, %f72, %f71, %p17;
	add.s32 	%r22, %r51, -4096;
	setp.lt.u32 	%p18, %r22, 4096;
	mov.b32 	%r202, 4096;
	@%p18 bra 	$L__BB3_32;
	mov.b32 	%r202, 4096;
$L__BB3_30:
	add.s32 	%r54, %r21, %r202;
	mul.wide.u32 	%rd13, %r54, 4;
	add.s64 	%rd14, %rd2, %rd13;
	ld.global.f32 	%f73, [%rd14];
	ld.global.f32 	%f74, [%rd14+1024];
	ld.global.f32 	%f75, [%rd14+2048];
	ld.global.f32 	%f76, [%rd14+3072];
	ld.global.f32 	%f77, [%rd14+4096];
	ld.global.f32 	%f78, [%rd14+5120];
	ld.global.f32 	%f79, [%rd14+6144];
	ld.global.f32 	%f80, [%rd14+7168];
	ld.global.f32 	%f81, [%rd14+8192];
	ld.global.f32 	%f82, [%rd14+9216];
	ld.global.f32 	%f83, [%rd14+10240];
	ld.global.f32 	%f84, [%rd14+11264];
	ld.global.f32 	%f85, [%rd14+12288];
	ld.global.f32 	%f86, [%rd14+13312];
	ld.global.f32 	%f87, [%rd14+14336];
	ld.global.f32 	%f88, [%rd14+15360];
	setp.lt.f32 	%p19, %f339, %f73;
	selp.f32 	%f89, %f73, %f339, %p19;
	setp.lt.f32 	%p20, %f74, %f75;
	selp.f32 	%f90, %f75, %f74, %p20;
	setp.lt.f32 	%p21, %f76, %f77;
	selp.f32 	%f91, %f77, %f76, %p21;
	setp.lt.f32 	%p22, %f78, %f79;
	selp.f32 	%f92, %f79, %f78, %p22;
	setp.lt.f32 	%p23, %f80, %f81;
	selp.f32 	%f93, %f81, %f80, %p23;
	setp.lt.f32 	%p24, %f82, %f83;
	selp.f32 	%f94, %f83, %f82, %p24;
	setp.lt.f32 	%p25, %f84, %f85;
	selp.f32 	%f95, %f85, %f84, %p25;
	setp.lt.f32 	%p26, %f86, %f87;
	selp.f32 	%f96, %f87, %f86, %p26;
	setp.lt.f32 	%p27, %f89, %f90;
	selp.f32 	%f97, %f90, %f89, %p27;
	setp.lt.f32 	%p28, %f91, %f92;
	selp.f32 	%f98, %f92, %f91, %p28;
	setp.lt.f32 	%p29, %f93, %f94;
	selp.f32 	%f99, %f94, %f93, %p29;
	setp.lt.f32 	%p30, %f95, %f96;
	selp.f32 	%f100, %f96, %f95, %p30;
	setp.lt.f32 	%p31, %f97, %f98;
	selp.f32 	%f101, %f98, %f97, %p31;
	setp.lt.f32 	%p32, %f99, %f100;
	selp.f32 	%f102, %f100, %f99, %p32;
	setp.lt.f32 	%p33, %f101, %f102;
	selp.f32 	%f103, %f102, %f101, %p33;
	setp.lt.f32 	%p34, %f103, %f88;
	selp.f32 	%f339, %f88, %f103, %p34;
	sub.s32 	%r55, %r51, %r202;
	setp.lt.u32 	%p35, %r55, 4096;
	@%p35 bra 	$L__BB3_46;
	add.s32 	%r202, %r202, 4096;
	setp.le.u32 	%p36, %r202, %r22;
	@%p36 bra 	$L__BB3_30;
$L__BB3_32:
	setp.le.u32 	%p37, %r51, %r202;
	sub.s32 	%r56, %r51, %r202;
	setp.ge.s32 	%p38, %r21, %r56;
	or.pred  	%p39, %p37, %p38;
	@%p39 bra 	$L__BB3_46;
	not.b32 	%r58, %r21;
	add.s32 	%r59, %r51, %r58;
	sub.s32 	%r60, %r59, %r202;
	shr.u32 	%r61, %r60, 8;
	add.s32 	%r26, %r61, 1;
	and.b32  	%r27, %r26, 15;
	setp.lt.u32 	%p40, %r60, 3840;
	mov.u32 	%r207, %r21;
	@%p40 bra 	$L__BB3_37;
	or.b32  	%r205, %r21, 2048;
	add.s32 	%r204, %r21, %r202;
	and.b32  	%r62, %r26, 33554416;
	neg.s32 	%r203, %r62;
$L__BB3_35:
	.pragma "nounroll";
	mul.wide.u32 	%rd15, %r204, 4;
	add.s64 	%rd16, %rd2, %rd15;
	ld.global.f32 	%f105, [%rd16];
	setp.lt.f32 	%p41, %f339, %f105;
	selp.f32 	%f106, %f105, %f339, %p41;
	add.s32 	%r63, %r204, 256;
	mul.wide.u32 	%rd17, %r63, 4;
	add.s64 	%rd18, %rd2, %rd17;
	ld.global.f32 	%f107, [%rd18];
	setp.lt.f32 	%p42, %f106, %f107;
	selp.f32 	%f108, %f107, %f106, %p42;
	add.s32 	%r64, %r204, 512;
	mul.wide.u32 	%rd19, %r64, 4;
	add.s64 	%rd20, %rd2, %rd19;
	ld.global.f32 	%f109, [%rd20];
	setp.lt.f32 	%p43, %f108, %f109;
	selp.f32 	%f110, %f109, %f108, %p43;
	add.s32 	%r65, %r204, 768;
	mul.wide.u32 	%rd21, %r65, 4;
	add.s64 	%rd22, %rd2, %rd21;
	ld.global.f32 	%f111, [%rd22];
	setp.lt.f32 	%p44, %f110, %f111;
	selp.f32 	%f112, %f111, %f110, %p44;
	add.s32 	%r66, %r204, 1024;
	mul.wide.u32 	%rd23, %r66, 4;
	add.s64 	%rd24, %rd2, %rd23;
	ld.global.f32 	%f113, [%rd24];
	setp.lt.f32 	%p45, %f112, %f113;
	selp.f32 	%f114, %f113, %f112, %p45;
	add.s32 	%r67, %r204, 1280;
	mul.wide.u32 	%rd25, %r67, 4;
	add.s64 	%rd26, %rd2, %rd25;
	ld.global.f32 	%f115, [%rd26];
	setp.lt.f32 	%p46, %f114, %f115;
	selp.f32 	%f116, %f115, %f114, %p46;
	add.s32 	%r68, %r204, 1536;
	mul.wide.u32 	%rd27, %r68, 4;
	add.s64 	%rd28, %rd2, %rd27;
	ld.global.f32 	%f117, [%rd28];
	setp.lt.f32 	%p47, %f116, %f117;
	selp.f32 	%f118, %f117, %f116, %p47;
	add.s32 	%r69, %r204, 1792;
	mul.wide.u32 	%rd29, %r69, 4;
	add.s64 	%rd30, %rd2, %rd29;
	ld.global.f32 	%f119, [%rd30];
	setp.lt.f32 	%p48, %f118, %f119;
	selp.f32 	%f120, %f119, %f118, %p48;
	add.s32 	%r70, %r204, 2048;
	mul.wide.u32 	%rd31, %r70, 4;
	add.s64 	%rd32, %rd2, %rd31;
	ld.global.f32 	%f121, [%rd32];
	setp.lt.f32 	%p49, %f120, %f121;
	selp.f32 	%f122, %f121, %f120, %p49;
	add.s32 	%r71, %r204, 2304;
	mul.wide.u32 	%rd33, %r71, 4;
	add.s64 	%rd34, %rd2, %rd33;
	ld.global.f32 	%f123, [%rd34];
	setp.lt.f32 	%p50, %f122, %f123;
	selp.f32 	%f124, %f123, %f122, %p50;
	add.s32 	%r72, %r204, 2560;
	mul.wide.u32 	%rd35, %r72, 4;
	add.s64 	%rd36, %rd2, %rd35;
	ld.global.f32 	%f125, [%rd36];
	setp.lt.f32 	%p51, %f124, %f125;
	selp.f32 	%f126, %f125, %f124, %p51;
	add.s32 	%r73, %r204, 2816;
	mul.wide.u32 	%rd37, %r73, 4;
	add.s64 	%rd38, %rd2, %rd37;
	ld.global.f32 	%f127, [%rd38];
	setp.lt.f32 	%p52, %f126, %f127;
	selp.f32 	%f128, %f127, %f126, %p52;
	add.s32 	%r74, %r204, 3072;
	mul.wide.u32 	%rd39, %r74, 4;
	add.s64 	%rd40, %rd2, %rd39;
	ld.global.f32 	%f129, [%rd40];
	setp.lt.f32 	%p53, %f128, %f129;
	selp.f32 	%f130, %f129, %f128, %p53;
	add.s32 	%r75, %r204, 3328;
	mul.wide.u32 	%rd41, %r75, 4;
	add.s64 	%rd42, %rd2, %rd41;
	ld.global.f32 	%f131, [%rd42];
	setp.lt.f32 	%p54, %f130, %f131;
	selp.f32 	%f132, %f131, %f130, %p54;
	add.s32 	%r76, %r204, 3584;
	mul.wide.u32 	%rd43, %r76, 4;
	add.s64 	%rd44, %rd2, %rd43;
	ld.global.f32 	%f133, [%rd44];
	setp.lt.f32 	%p55, %f132, %f133;
	selp.f32 	%f134, %f133, %f132, %p55;
	add.s32 	%r77, %r204, 3840;
	mul.wide.u32 	%rd45, %r77, 4;
	add.s64 	%rd46, %rd2, %rd45;
	ld.global.f32 	%f135, [%rd46];
	setp.lt.f32 	%p56, %f134, %f135;
	selp.f32 	%f339, %f135, %f134, %p56;
	add.s32 	%r205, %r205, 4096;
	add.s32 	%r204, %r204, 4096;
	add.s32 	%r203, %r203, 16;
	setp.ne.s32 	%p57, %r203, 0;
	@%p57 bra 	$L__BB3_35;
	add.s32 	%r207, %r205, -2048;
$L__BB3_37:
	setp.eq.s32 	%p58, %r27, 0;
	@%p58 bra 	$L__BB3_46;
	and.b32  	%r39, %r26, 7;
	setp.lt.u32 	%p59, %r27, 8;
	@%p59 bra 	$L__BB3_40;
	add.s32 	%r78, %r207, %r202;
	mul.wide.u32 	%rd47, %r78, 4;
	add.s64 	%rd48, %rd2, %rd47;
	ld.global.f32 	%f137, [%rd48];
	setp.lt.f32 	%p60, %f339, %f137;
	selp.f32 	%f138, %f137, %f339, %p60;
	add.s32 	%r79, %r78, 256;
	mul.wide.u32 	%rd49, %r79, 4;
	add.s64 	%rd50, %rd2, %rd49;
	ld.global.f32 	%f139, [%rd50];
	setp.lt.f32 	%p61, %f138, %f139;
	selp.f32 	%f140, %f139, %f138, %p61;
	add.s32 	%r80, %r78, 512;
	mul.wide.u32 	%rd51, %r80, 4;
	add.s64 	%rd52, %rd2, %rd51;
	ld.global.f32 	%f141, [%rd52];
	setp.lt.f32 	%p62, %f140, %f141;
	selp.f32 	%f142, %f141, %f140, %p62;
	add.s32 	%r81, %r78, 768;
	mul.wide.u32 	%rd53, %r81, 4;
	add.s64 	%rd54, %rd2, %rd53;
	ld.global.f32 	%f143, [%rd54];
	setp.lt.f32 	%p63, %f142, %f143;
	selp.f32 	%f144, %f143, %f142, %p63;
	add.s32 	%r82, %r78, 1024;
	mul.wide.u32 	%rd55, %r82, 4;
	add.s64 	%rd56, %rd2, %rd55;
	ld.global.f32 	%f145, [%rd56];
	setp.lt.f32 	%p64, %f144, %f145;
	selp.f32 	%f146, %f145, %f144, %p64;
	add.s32 	%r83, %r78, 1280;
	mul.wide.u32 	%rd57, %r83, 4;
	add.s64 	%rd58, %rd2, %rd57;
	ld.global.f32 	%f147, [%rd58];
	setp.lt.f32 	%p65, %f146, %f147;
	selp.f32 	%f148, %f147, %f146, %p65;
	add.s32 	%r84, %r78, 1536;
	mul.wide.u32 	%rd59, %r84, 4;
	add.s64 	%rd60, %rd2, %rd59;
	ld.global.f32 	%f149, [%rd60];
	setp.lt.f32 	%p66, %f148, %f149;
	selp.f32 	%f150, %f149, %f148, %p66;
	add.s32 	%r85, %r78, 1792;
	mul.wide.u32 	%rd61, %r85, 4;
	add.s64 	%rd62, %rd2, %rd61;
	ld.global.f32 	%f151, [%rd62];
	setp.lt.f32 	%p67, %f150, %f151;
	selp.f32 	%f339, %f151, %f150, %p67;
	add.s32 	%r207, %r207, 2048;
$L__BB3_40:
	setp.eq.s32 	%p68, %r39, 0;
	@%p68 bra 	$L__BB3_46;
	and.b32  	%r42, %r26, 3;
	setp.lt.u32 	%p69, %r39, 4;
	@%p69 bra 	$L__BB3_43;
	add.s32 	%r86, %r207, %r202;
	mul.wide.u32 	%rd63, %r86, 4;
	add.s64 	%rd64, %rd2, %rd63;
	ld.global.f32 	%f153, [%rd64];
	setp.lt.f32 	%p70, %f339, %f153;
	selp.f32 	%f154, %f153, %f339, %p70;
	add.s32 	%r87, %r86, 256;
	mul.wide.u32 	%rd65, %r87, 4;
	add.s64 	%rd66, %rd2, %rd65;
	ld.global.f32 	%f155, [%rd66];
	setp.lt.f32 	%p71, %f154, %f155;
	selp.f32 	%f156, %f155, %f154, %p71;
	add.s32 	%r88, %r86, 512;
	mul.wide.u32 	%rd67, %r88, 4;
	add.s64 	%rd68, %rd2, %rd67;
	ld.global.f32 	%f157, [%rd68];
	setp.lt.f32 	%p72, %f156, %f157;
	selp.f32 	%f158, %f157, %f156, %p72;
	add.s32 	%r89, %r86, 768;
	mul.wide.u32 	%rd69, %r89, 4;
	add.s64 	%rd70, %rd2, %rd69;
	ld.global.f32 	%f159, [%rd70];
	setp.lt.f32 	%p73, %f158, %f159;
	selp.f32 	%f339, %f159, %f158, %p73;
	add.s32 	%r207, %r207, 1024;
$L__BB3_43:
	setp.eq.s32 	%p74, %r42, 0;
	@%p74 bra 	$L__BB3_46;
	add.s32 	%r210, %r207, %r202;
	neg.s32 	%r209, %r42;
$L__BB3_45:
	.pragma "nounroll";
	mul.wide.u32 	%rd71, %r210, 4;
	add.s64 	%rd72, %rd2, %rd71;
	ld.global.f32 	%f160, [%rd72];
	setp.lt.f32 	%p75, %f339, %f160;
	selp.f32 	%f339, %f160, %f339, %p75;
	add.s32 	%r210, %r210, 256;
	add.s32 	%r209, %r209, 1;
	setp.ne.s32 	%p76, %r209, 0;
	@%p76 bra 	$L__BB3_45;
$L__BB3_46:
	// begin inline asm
	mov.u32 %r90, %laneid;
	// end inline asm
	mov.b32 	%r92, %f339;
	mov.b32 	%r93, 1;
	mov.b32 	%r114, 31;
	mov.b32 	%r115, -1;
	// begin inline asm
	shfl.sync.down.b32 %r91, %r92, %r93, %r114, %r115;
	// end inline asm
	mov.b32 	%f161, %r91;
	setp.gt.s32 	%p77, %r90, 30;
	setp.lt.f32 	%p78, %f339, %f161;
	selp.f32 	%f162, %f161, %f339, %p78;
	selp.f32 	%f163, %f339, %f162, %p77;
	mov.b32 	%r97, %f163;
	mov.b32 	%r98, 2;
	// begin inline asm
	shfl.sync.down.b32 %r96, %r97, %r98, %r114, %r115;
	// end inline asm
	mov.b32 	%f164, %r96;
	setp.gt.s32 	%p79, %r90, 29;
	setp.lt.f32 	%p80, %f163, %f164;
	selp.f32 	%f165, %f164, %f163, %p80;
	selp.f32 	%f166, %f163, %f165, %p79;
	mov.b32 	%r102, %f166;
	mov.b32 	%r103, 4;
	// begin inline asm
	shfl.sync.down.b32 %r101, %r102, %r103, %r114, %r115;
	// end inline asm
	mov.b32 	%f167, %r101;
	setp.gt.s32 	%p81, %r90, 27;
	setp.lt.f32 	%p82, %f166, %f167;
	selp.f32 	%f168, %f167, %f166, %p82;
	selp.f32 	%f169, %f166, %f168, %p81;
	mov.b32 	%r107, %f169;
	mov.b32 	%r108, 8;
	// begin inline asm
	shfl.sync.down.b32 %r106, %r107, %r108, %r114, %r115;
	// end inline asm
	mov.b32 	%f170, %r106;
	setp.gt.s32 	%p83, %r90, 23;
	setp.lt.f32 	%p84, %f169, %f170;
	selp.f32 	%f171, %f170, %f169, %p84;
	selp.f32 	%f172, %f169, %f171, %p83;
	mov.b32 	%r112, %f172;
	mov.b32 	%r113, 16;
	// begin inline asm
	shfl.sync.down.b32 %r111, %r112, %r113, %r114, %r115;
	// end inline asm
	mov.b32 	%f173, %r111;
	setp.gt.s32 	%p85, %r90, 15;
	setp.lt.f32 	%p86, %f172, %f173;
	selp.f32 	%f38, %f173, %f172, %p86;
	selp.f32 	%f340, %f172, %f38, %p85;
	setp.ne.s32 	%p87, %r90, 0;
	@%p87 bra 	$L__BB3_48;
	shr.u32 	%r116, %r21, 3;
	and.b32  	%r117, %r116, 124;
	mov.u32 	%r118, _ZZN3cub18CUB_300001_SM_10006detail6reduce28DeviceReduceSingleTileKernelINS2_10policy_hubIfjN4cuda3__47maximumIfEEE10Policy1000EN6thrust24THRUST_300001_SM_1000_NS6detail15normal_iteratorINSC_10device_ptrIfEEEEPfjS8_ffNS5_3std3__410__identityEEEvT0_T1_T2_T3_T4_T6_E12temp_storage;
	add.s32 	%r119, %r118, %r117;
	st.shared.f32 	[%r119+8], %f38;
$L__BB3_48:
	bar.sync 	0;
	setp.ne.s32 	%p88, %r21, 0;
	@%p88 bra 	$L__BB3_50;
	ld.shared.f32 	%f174, [_ZZN3cub18CUB_300001_SM_10006detail6reduce28DeviceReduceSingleTileKernelINS2_10policy_hubIfjN4cuda3__47maximumIfEEE10Policy1000EN6thrust24THRUST_300001_SM_1000_NS6detail15normal_iteratorINSC_10device_ptrIfEEEEPfjS8_ffNS5_3std3__410__identityEEEvT0_T1_T2_T3_T4_T6_E12temp_storage+12];
	setp.lt.f32 	%p89, %f340, %f174;
	selp.f32 	%f175, %f174, %f340, %p89;
	ld.shared.f32 	%f176, [_ZZN3cub18CUB_300001_SM_10006detail6reduce28DeviceReduceSingleTileKernelINS2_10policy_hubIfjN4cuda3__47maximumIfEEE10Policy1000EN6thrust24THRUST_300001_SM_1000_NS6detail15normal_iteratorINSC_10device_ptrIfEEEEPfjS8_ffNS5_3std3__410__identityEEEvT0_T1_T2_T3_T4_T6_E12temp_storage+16];
	setp.lt.f32 	%p90, %f175, %f176;
	selp.f32 	%f177, %f176, %f175, %p90;
	ld.shared.f32 	%f178, [_ZZN3cub18CUB_300001_SM_10006detail6reduce28DeviceReduceSingleTileKernelINS2_10policy_hubIfjN4cuda3__47maximumIfEEE10Policy1000EN6thrust24THRUST_300001_SM_1000_NS6detail15normal_iteratorINSC_10device_ptrIfEEEEPfjS8_ffNS5_3std3__410__identityEEEvT0_T1_T2_T3_T4_T6_E12temp_storage+20];
	setp.lt.f32 	%p91, %f177, %f178;
	selp.f32 	%f179, %f178, %f177, %p91;
	ld.shared.f32 	%f180, [_ZZN3cub18CUB_300001_SM_10006detail6reduce28DeviceReduceSingleTileKernelINS2_10policy_hubIfjN4cuda3__47maximumIfEEE10Policy1000EN6thrust24THRUST_300001_SM_1000_NS6detail15normal_iteratorINSC_10device_ptrIfEEEEPfjS8_ffNS5_3std3__410__identityEEEvT0_T1_T2_T3_T4_T6_E12temp_storage+24];
	setp.lt.f32 	%p92, %f179, %f180;
	selp.f32 	%f181, %f180, %f179, %p92;
	ld.shared.f32 	%f182, [_ZZN3cub18CUB_300001_SM_10006detail6reduce28DeviceReduceSingleTileKernelINS2_10policy_hubIfjN4cuda3__47maximumIfEEE10Policy1000EN6thrust24THRUST_300001_SM_1000_NS6detail15normal_iteratorINSC_10device_ptrIfEEEEPfjS8_ffNS5_3std3__410__identityEEEvT0_T1_T2_T3_T4_T6_E12temp_storage+28];
	setp.lt.f32 	%p93, %f181, %f182;
	selp.f32 	%f183, %f182, %f181, %p93;
	ld.shared.f32 	%f184, [_ZZN3cub18CUB_300001_SM_10006detail6reduce28DeviceReduceSingleTileKernelINS2_10policy_hubIfjN4cuda3__47maximumIfEEE10Policy1000EN6thrust24THRUST_300001_SM_1000_NS6detail15normal_iteratorINSC_10device_ptrIfEEEEPfjS8_ffNS5_3std3__410__identityEEEvT0_T1_T2_T3_T4_T6_E12temp_storage+32];
	setp.lt.f32 	%p94, %f183, %f184;
	selp.f32 	%f185, %f184, %f183, %p94;
	ld.shared.f32 	%f186, [_ZZN3cub18CUB_300001_SM_10006detail6reduce28DeviceReduceSingleTileKernelINS2_10policy_hubIfjN4cuda3__47maximumIfEEE10Policy1000EN6thrust24THRUST_300001_SM_1000_NS6detail15normal_iteratorINSC_10device_ptrIfEEEEPfjS8_ffNS5_3std3__410__identityEEEvT0_T1_T2_T3_T4_T6_E12temp_storage+36];
	setp.lt.f32 	%p95, %f185, %f186;
	selp.f32 	%f340, %f186, %f185, %p95;
$L__BB3_50:
	mov.u32 	%r192, %tid.x;
	setp.ne.s32 	%p182, %r192, 0;
	@%p182 bra 	$L__BB3_52;
	setp.lt.f32 	%p183, %f42, %f340;
	selp.f32 	%f318, %f340, %f42, %p183;
	st.global.f32 	[%rd1], %f318;
$L__BB3_52:
	ret;

}
	// .globl	_ZN3cub18CUB_300001_SM_10006detail6reduce18DeviceReduceKernelINS2_10policy_hubIfjN4cuda3__47maximumIfEEE10Policy1000EN6thrust24THRUST_300001_SM_1000_NS6detail15normal_iteratorINSC_10device_ptrIfEEEEjS8_fNS5_3std3__410__identityEEEvT0_PT3_T1_NS0_13GridEvenShareISO_EET2_T4_
.visible .entry _ZN3cub18CUB_300001_SM_10006detail6reduce18DeviceReduceKernelINS2_10policy_hubIfjN4cuda3__47maximumIfEEE10Policy1000EN6thrust24THRUST_300001_SM_1000_NS6detail15normal_iteratorINSC_10device_ptrIfEEEEjS8_fNS5_3std3__410__identityEEEvT0_PT3_T1_NS0_13GridEvenShareISO_EET2_T4_(
	.param .align 8 .b8 _ZN3cub18CUB_300001_SM_10006detail6reduce18DeviceReduceKernelINS2_10policy_hubIfjN4cuda3__47maximumIfEEE10Policy1000EN6thrust24THRUST_300001_SM_1000_NS6detail15normal_iteratorINSC_10device_ptrIfEEEEjS8_fNS5_3std3__410__identityEEEvT0_PT3_T1_NS0_13GridEvenShareISO_EET2_T4__param_0[8],
	.param .u64 .ptr .align 1 _ZN3cub18CUB_300001_SM_10006detail6reduce18DeviceReduceKernelINS2_10policy_hubIfjN4cuda3__47maximumIfEEE10Policy1000EN6thrust24THRUST_300001_SM_1000_NS6detail15normal_iteratorINSC_10device_ptrIfEEEEjS8_fNS5_3std3__410__identityEEEvT0_PT3_T1_NS0_13GridEvenShareISO_EET2_T4__param_1,
	.param .u32 _ZN3cub18CUB_300001_SM_10006detail6reduce18DeviceReduceKernelINS2_10policy_hubIfjN4cuda3__47maximumIfEEE10Policy1000EN6thrust24THRUST_300001_SM_1000_NS6detail15normal_iteratorINSC_10device_ptrIfEEEEjS8_fNS5_3std3__410__identityEEEvT0_PT3_T1_NS0_13GridEvenShareISO_EET2_T4__param_2,
	.param .align 4 .b8 _ZN3cub18CUB_300001_SM_10006detail6reduce18DeviceReduceKernelINS2_10policy_hubIfjN4cuda3__47maximumIfEEE10Policy1000EN6thrust24THRUST_300001_SM_1000_NS6detail15normal_iteratorINSC_10device_ptrIfEEEEjS8_fNS5_3std3__410__identityEEEvT0_PT3_T1_NS0_13GridEvenShareISO_EET2_T4__param_3[40],
	.param .align 1 .b8 _ZN3cub18CUB_300001_SM_10006detail6reduce18DeviceReduceKernelINS2_10policy_hubIfjN4cuda3__47maximumIfEEE10Policy1000EN6thrust24THRUST_300001_SM_1000_NS6detail15normal_iteratorINSC_10device_ptrIfEEEEjS8_fNS5_3std3__410__identityEEEvT0_PT3_T1_NS0_13GridEvenShareISO_EET2_T4__param_4[1],
	.param .align 1 .b8 _ZN3cub18CUB_300001_SM_10006detail6reduce18DeviceReduceKernelINS2_10policy_hubIfjN4cuda3__47maximumIfEEE10Policy1000EN6thrust24THRUST_300001_SM_1000_NS6detail15normal_iteratorINSC_10device_ptrIfEEEEjS8_fNS5_3std3__410__identityEEEvT0_PT3_T1_NS0_13GridEvenShareISO_EET2_T4__param_5[1]
)
.maxntid 256
{
	.reg .pred 	%p<182>;
	.reg .b16 	%rs<4>;
	.reg .b32 	%r<279>;
	.reg .b32 	%f<337>;
	.reg .b64 	%rd<130>;
	// demoted variable
	.shared .align 4 .b8 _ZZN3cub18CUB_300001_SM_10006detail6reduce18DeviceReduceKernelINS2_10policy_hubIfjN4cuda3__47maximumIfEEE10Policy1000EN6thrust24THRUST_300001_SM_1000_NS6detail15normal_iteratorINSC_10device_ptrIfEEEEjS8_fNS5_3std3__410__identityEEEvT0_PT3_T1_NS0_13GridEvenShareISO_EET2_T4_E12temp_storage[44];
	ld.param.u32 	%r1, [_ZN3cub18CUB_300001_SM_10006detail6reduce18DeviceReduceKernelINS2_10policy_hubIfjN4cuda3__47maximumIfEEE10Policy1000EN6thrust24THRUST_300001_SM_1000_NS6detail15normal_iteratorINSC_10device_ptrIfEEEEjS8_fNS5_3std3__410__identityEEEvT0_PT3_T1_NS0_13GridEvenShareISO_EET2_T4__param_3+20];
	ld.param.u32 	%r2, [_ZN3cub18CUB_300001_SM_10006detail6reduce18DeviceReduceKernelINS2_10policy_hubIfjN4cuda3__47maximumIfEEE10Policy1000EN6thrust24THRUST_300001_SM_1000_NS6detail15normal_iteratorINSC_10device_ptrIfEEEEjS8_fNS5_3std3__410__identityEEEvT0_PT3_T1_NS0_13GridEvenShareISO_EET2_T4__param_3+24];
	ld.param.u64 	%rd3, [_ZN3cub18CUB_300001_SM_10006detail6reduce18DeviceReduceKernelINS2_10policy_hubIfjN4cuda3__47maximumIfEEE10Policy1000EN6thrust24THRUST_300001_SM_1000_NS6detail15normal_iteratorINSC_10device_ptrIfEEEEjS8_fNS5_3std3__410__identityEEEvT0_PT3_T1_NS0_13GridEvenShareISO_EET2_T4__param_0];
	cvta.to.global.u64 	%rd1, %rd3;
	mov.u32 	%r3, %ctaid.x;
	shl.b32 	%r4, %r2, 12;
	shl.b32 	%r270, %r3, 12;
	sub.s32 	%r6, %r1, %r270;
	setp.gt.u32 	%p1, %r6, 4095;
	@%p1 bra 	$L__BB4_26;
	mov.u32 	%r7, %tid.x;
	setp.ge.u32 	%p95, %r7, %r6;
	mov.f32 	%f325, 0f00000000;
	mov.u32 	%r261, %r7;
	@%p95 bra 	$L__BB4_3;
	add.s32 	%r155, %r270, %r7;
	mul.wide.u32 	%rd66, %r155, 4;
	add.s64 	%rd67, %rd1, %rd66;
	ld.global.f32 	%f325, [%rd67];
	add.s32 	%r261, %r7, 256;
$L__BB4_3:
	setp.ge.u32 	%p96, %r261, %r6;
	@%p96 bra 	$L__BB4_17;
	not.b32 	%r156, %r261;
	add.s32 	%r157, %r1, %r156;
	sub.s32 	%r158, %r157, %r270;
	shr.u32 	%r159, %r158, 8;
	add.s32 	%r10, %r159, 1;
	and.b32  	%r11, %r10, 15;
	setp.lt.u32 	%p97, %r158, 3840;
	@%p97 bra 	$L__BB4_8;
	or.b32  	%r260, %r261, 2048;
	add.s32 	%r259, %r261, %r270;
	and.b32  	%r160, %r10, 33554416;
	neg.s32 	%r258, %r160;
$L__BB4_6:
	.pragma "nounroll";
	mul.wide.u32 	%rd68, %r259, 4;
	add.s64 	%rd69, %rd1, %rd68;
	ld.global.f32 	%f187, [%rd69];
	setp.lt.f32 	%p98, %f325, %f187;
	selp.f32 	%f188, %f187, %f325, %p98;
	add.s32 	%r161, %r259, 256;
	mul.wide.u32 	%rd70, %r161, 4;
	add.s64 	%rd71, %rd1, %rd70;
	ld.global.f32 	%f189, [%rd71];
	setp.lt.f32 	%p99, %f188, %f189;
	selp.f32 	%f190, %f189, %f188, %p99;
	add.s32 	%r162, %r259, 512;
	mul.wide.u32 	%rd72, %r162, 4;
	add.s64 	%rd73, %rd1, %rd72;
	ld.global.f32 	%f191, [%rd73];
	setp.lt.f32 	%p100, %f190, %f191;
	selp.f32 	%f192, %f191, %f190, %p100;
	add.s32 	%r163, %r259, 768;
	mul.wide.u32 	%rd74, %r163, 4;
	add.s64 	%rd75, %rd1, %rd74;
	ld.global.f32 	%f193, [%rd75];
	setp.lt.f32 	%p101, %f192, %f193;
	selp.f32 	%f194, %f193, %f192, %p101;
	add.s32 	%r164, %r259, 1024;
	mul.wide.u32 	%rd76, %r164, 4;
	add.s64 	%rd77, %rd1, %rd76;
	ld.global.f32 	%f195, [%rd77];
	setp.lt.f32 	%p102, %f194, %f195;
	selp.f32 	%f196, %f195, %f194, %p102;
	add.s32 	%r165, %r259, 1280;
	mul.wide.u32 	%rd78, %r165, 4;
	add.s64 	%rd79, %rd1, %rd78;
	ld.global.f32 	%f197, [%rd79];
	setp.lt.f32 	%p103, %f196, %f197;
	selp.f32 	%f198, %f197, %f196, %p103;
	add.s32 	%r166, %r259, 1536;
	mul.wide.u32 	%rd80, %r166, 4;
	add.s64 	%rd81, %rd1, %rd80;
	ld.global.f32 	%f199, [%rd81];
	setp.lt.f32 	%p104, %f198, %f199;
	selp.f32 	%f200, %f199, %f198, %p104;
	add.s32 	%r167, %r259, 1792;
	mul.wide.u32 	%rd82, %r167, 4;
	add.s64 	%rd83, %rd1, %rd82;
	ld.global.f32 	%f201, [%rd83];
	setp.lt.f32 	%p105, %f200, %f201;
	selp.f32 	%f202, %f201, %f200, %p105;
	add.s32 	%r168, %r259, 2048;
	mul.wide.u32 	%rd84, %r168, 4;
	add.s64 	%rd85, %rd1, %rd84;
	ld.global.f32 	%f203, [%rd85];
	setp.lt.f32 	%p106, %f202, %f203;
	selp.f32 	%f204, %f203, %f202, %p106;
	add.s32 	%r169, %r259, 2304;
	mul.wide.u32 	%rd86, %r169, 4;
	add.s64 	%rd87, %rd1, %rd86;
	ld.global.f32 	%f205, [%rd87];
	setp.lt.f32 	%p107, %f204, %f205;
	selp.f32 	%f206, %f205, %f204, %p107;
	add.s32 	%r170, %r259, 2560;
	mul.wide.u32 	%rd88, %r170, 4;
	add.s64 	%rd89, %rd1, %rd88;
	ld.global.f32 	%f207, [%rd89];
	setp.lt.f32 	%p108, %f206, %f207;
	selp.f32 	%f208, %f207, %f206, %p108;
	add.s32 	%r171, %r259, 2816;
	mul.wide.u32 	%rd90, %r171, 4;
	add.s64 	%rd91, %rd1, %rd90;
	ld.global.f32 	%f209, [%rd91];
	setp.lt.f32 	%p109, %f208, %f209;
	selp.f32 	%f210, %f209, %f208, %p109;
	add.s32 	%r172, %r259, 3072;
	mul.wide.u32 	%rd92, %r172, 4;
	add.s64 	%rd93, %rd1, %rd92;
	ld.global.f32 	%f211, [%rd93];
	setp.lt.f32 	%p110, %f210, %f211;
	selp.f32 	%f212, %f211, %f210, %p110;
	add.s32 	%r173, %r259, 3328;
	mul.wide.u32 	%rd94, %r173, 4;
	add.s64 	%rd95, %rd1, %rd94;
	ld.global.f32 	%f213, [%rd95];
	setp.lt.f32 	%p111, %f212, %f213;
	selp.f32 	%f214, %f213, %f212, %p111;
	add.s32 	%r174, %r259, 3584;
	mul.wide.u32 	%rd96, %r174, 4;
	add.s64 	%rd97, %rd1, %rd96;
	ld.global.f32 	%f215, [%rd97];
	setp.lt.f32 	%p112, %f214, %f215;
	selp.f32 	%f216, %f215, %f214, %p112;
	add.s32 	%r175, %r259, 3840;
	mul.wide.u32 	%rd98, %r175, 4;
	add.s64 	%rd99, %rd1, %rd98;
	ld.global.f32 	%f217, [%rd99];
	setp.lt.f32 	%p113, %f216, %f217;
	selp.f32 	%f325, %f217, %f216, %p113;
	add.s32 	%r260, %r260, 4096;
	add.s32 	%r259, %r259, 4096;
	add.s32 	%r258, %r258, 16;
	setp.ne.s32 	%p114, %r258, 0;
	@%p114 bra 	$L__BB4_6;
	add.s32 	%r261, %r260, -2048;
$L__BB4_8:
	setp.eq.s32 	%p115, %r11, 0;
	@%p115 bra 	$L__BB4_17;
	and.b32  	%r23, %r10, 7;
	setp.lt.u32 	%p116, %r11, 8;
	@%p116 bra 	$L__BB4_11;
	add.s32 	%r176, %r270, %r261;
	mul.wide.u32 	%rd100, %r176, 4;
	add.s64 	%rd101, %rd1, %rd100;
	ld.global.f32 	%f219, [%rd101];
	setp.lt.f32 	%p117, %f325, %f219;
	selp.f32 	%f220, %f219, %f325, %p117;
	add.s32 	%r177, %r176, 256;
	mul.wide.u32 	%rd102, %r177, 4;
	add.s64 	%rd103, %rd1, %rd102;
	ld.global.f32 	%f221, [%rd103];
	setp.lt.f32 	%p118, %f220, %f221;
	selp.f32 	%f222, %f221, %f220, %p118;
	add.s32 	%r178, %r176, 512;
	mul.wide.u32 	%rd104, %r178, 4;
	add.s64 	%rd105, %rd1, %rd104;
	ld.global.f32 	%f223, [%rd105];
	setp.lt.f32 	%p119, %f222, %f223;
	selp.f32 	%f224, %f223, %f222, %p119;
	add.s32 	%r179, %r176, 768;
	mul.wide.u32 	%rd106, %r179, 4;
	add.s64 	%rd107, %rd1, %rd106;
	ld.global.f32 	%f225, [%rd107];
	setp.lt.f32 	%p120, %f224, %f225;
	selp.f32 	%f226, %f225, %f224, %p120;
	add.s32 	%r180, %r176, 1024;
	mul.wide.u32 	%rd108, %r180, 4;
	add.s64 	%rd109, %rd1, %rd108;
	ld.global.f32 	%f227, [%rd109];
	setp.lt.f32 	%p121, %f226, %f227;
	selp.f32 	%f228, %f227, %f226, %p121;
	add.s32 	%r181, %r176, 1280;
	mul.wide.u32 	%rd110, %r181, 4;
	add.s64 	%rd111, %rd1, %rd110;
	ld.global.f32 	%f229, [%rd111];
	setp.lt.f32 	%p122, %f228, %f229;
	selp.f32 	%f230, %f229, %f228, %p122;
	add.s32 	%r182, %r176, 1536;
	mul.wide.u32 	%rd112, %r182, 4;
	add.s64 	%rd113, %rd1, %rd112;
	ld.global.f32 	%f231, [%rd113];
	setp.lt.f32 	%p123, %f230, %f231;
	selp.f32 	%f232, %f231, %f230, %p123;
	add.s32 	%r183, %r176, 1792;
	mul.wide.u32 	%rd114, %r183, 4;
	add.s64 	%rd115, %rd1, %rd114;
	ld.global.f32 	%f233, [%rd115];
	setp.lt.f32 	%p124, %f232, %f233;
	selp.f32 	%f325, %f233, %f232, %p124;
	add.s32 	%r261, %r261, 2048;
$L__BB4_11:
	setp.eq.s32 	%p125, %r23, 0;
	@%p125 bra 	$L__BB4_17;
	and.b32  	%r26, %r10, 3;
	setp.lt.u32 	%p126, %r23, 4;
	@%p126 bra 	$L__BB4_14;
	add.s32 	%r184, %r270, %r261;
	mul.wide.u32 	%rd116, %r184, 4;
	add.s64 	%rd117, %rd1, %rd116;
	ld.global.f32 	%f235, [%rd117];
	setp.lt.f32 	%p127, %f325, %f235;
	selp.f32 	%f236, %f235, %f325, %p127;
	add.s32 	%r185, %r184, 256;
	mul.wide.u32 	%rd118, %r185, 4;
	add.s64 	%rd119, %rd1, %rd118;
	ld.global.f32 	%f237, [%rd119];
	setp.lt.f32 	%p128, %f236, %f237;
	selp.f32 	%f238, %f237, %f236, %p128;
	add.s32 	%r186, %r184, 512;
	mul.wide.u32 	%rd120, %r186, 4;
	add.s64 	%rd121, %rd1, %rd120;
	ld.global.f32 	%f239, [%rd121];
	setp.lt.f32 	%p129, %f238, %f239;
	selp.f32 	%f240, %f239, %f238, %p129;
	add.s32 	%r187, %r184, 768;
	mul.wide.u32 	%rd122, %r187, 4;
	add.s64 	%rd123, %rd1, %rd122;
	ld.global.f32 	%f241, [%rd123];
	setp.lt.f32 	%p130, %f240, %f241;
	selp.f32 	%f325, %f241, %f240, %p130;
	add.s32 	%r261, %r261, 1024;
$L__BB4_14:
	setp.eq.s32 	%p131, %r26, 0;
	@%p131 bra 	$L__BB4_17;
	add.s32 	%r265, %r261, %r270;
	neg.s32 	%r264, %r26;
$L__BB4_16:
	.pragma "nounroll";
	mul.wide.u32 	%rd124, %r265, 4;
	add.s64 	%rd125, %rd1, %rd124;
	ld.global.f32 	%f242, [%rd125];
	setp.lt.f32 	%p132, %f325, %f242;
	selp.f32 	%f325, %f242, %f325, %p132;
	add.s32 	%r265, %r265, 256;
	add.s32 	%r264, %r264, 1;
	setp.ne.s32 	%p133, %r264, 0;
	@%p133 bra 	$L__BB4_16;
$L__BB4_17:
	setp.lt.u32 	%p134, %r6, 256;
	@%p134 bra 	$L__BB4_22;
	// begin inline asm
	mov.u32 %r226, %laneid;
	// end inline asm
	mov.b32 	%r228, %f325;
	mov.b32 	%r229, 1;
	mov.b32 	%r250, 31;
	mov.b32 	%r251, -1;
	// begin inline asm
	shfl.sync.down.b32 %r227, %r228, %r229, %r250, %r251;
	// end inline asm
	mov.b32 	%f290, %r227;
	setp.gt.s32 	%p162, %r226, 30;
	setp.lt.f32 	%p163, %f325, %f290;
	selp.f32 	%f291, %f290, %f325, %p163;
	selp.f32 	%f292, %f325, %f291, %p162;
	mov.b32 	%r233, %f292;
	mov.b32 	%r234, 2;
	// begin inline asm
	shfl.sync.down.b32 %r232, %r233, %r234, %r250, %r251;
	// end inline asm
	mov.b32 	%f293, %r232;
	setp.gt.s32 	%p164, %r226, 29;
	setp.lt.f32 	%p165, %f292, %f293;
	selp.f32 	%f294, %f293, %f292, %p165;
	selp.f32 	%f295, %f292, %f294, %p164;
	mov.b32 	%r238, %f295;
	mov.b32 	%r239, 4;
	// begin inline asm
	shfl.sync.down.b32 %r237, %r238, %r239, %r250, %r251;
	// end inline asm
	mov.b32 	%f296, %r237;
	setp.gt.s32 	%p166, %r226, 27;
	setp.lt.f32 	%p167, %f295, %f296;
	selp.f32 	%f297, %f296, %f295, %p167;
	selp.f32 	%f298, %f295, %f297, %p166;
	mov.b32 	%r243, %f298;
	mov.b32 	%r244, 8;
	// begin inline asm
	shfl.sync.down.b32 %r242, %r243, %r244, %r250, %r251;
	// end inline asm
	mov.b32 	%f299, %r242;
	setp.gt.s32 	%p168, %r226, 23;
	setp.lt.f32 	%p169, %f298, %f299;
	selp.f32 	%f300, %f299, %f298, %p169;
	selp.f32 	%f301, %f298, %f300, %p168;
	mov.b32 	%r248, %f301;
	mov.b32 	%r249, 16;
	// begin inline asm
	shfl.sync.down.b32 %r247, %r248, %r249, %r250, %r251;
	// end inline asm
	mov.b32 	%f302, %r247;
	setp.gt.s32 	%p170, %r226, 15;
	setp.lt.f32 	%p171, %f301, %f302;
	selp.f32 	%f16, %f302, %f301, %p171;
	selp.f32 	%f336, %f301, %f16, %p170;
	setp.ne.s32 	%p172, %r226, 0;
	@%p172 bra 	$L__BB4_20;
	shr.u32 	%r252, %r7, 3;
	and.b32  	%r253, %r252, 124;
	mov.u32 	%r254, _ZZN3cub18CUB_300001_SM_10006detail6reduce18DeviceReduceKernelINS2_10policy_hubIfjN4cuda3__47maximumIfEEE10Policy1000EN6thrust24THRUST_300001_SM_1000_NS6detail15normal_iteratorINSC_10device_ptrIfEEEEjS8_fNS5_3std3__410__identityEEEvT0_PT3_T1_NS0_13GridEvenShareISO_EET2_T4_E12temp_storage;
	add.s32 	%r255, %r254, %r253;
	st.shared.f32 	[%r255+8], %f16;
$L__BB4_20:
	bar.sync 	0;
	setp.ne.s32 	%p173, %r7, 0;
	@%p173 bra 	$L__BB4_48;
	ld.shared.f32 	%f303, [_ZZN3cub18CUB_300001_SM_10006detail6reduce18DeviceReduceKernelINS2_10policy_hubIfjN4cuda3__47maximumIfEEE10Policy1000EN6thrust24THRUST_300001_SM_1000_NS6detail15normal_iteratorINSC_10device_ptrIfEEEEjS8_fNS5_3std3__410__identityEEEvT0_PT3_T1_NS0_13GridEvenShareISO_EET2_T4_E12temp_storage+12];
	setp.lt.f32 	%p174, %f336, %f303;
	selp.f32 	%f304, %f303, %f336, %p174;
	ld.shared.f32 	%f305, [_ZZN3cub18CUB_300001_SM_10006detail6reduce18DeviceReduceKernelINS2_10policy_hubIfjN4cuda3__47maximumIfEEE10Policy1000EN6thrust24THRUST_300001_SM_1000_NS6detail15normal_iteratorINSC_10device_ptrIfEEEEjS8_fNS5_3std3__410__identityEEEvT0_PT3_T1_NS0_13GridEvenShareISO_EET2_T4_E12temp_storage+16];
	setp.lt.f32 	%p175, %f304, %f305;
	selp.f32 	%f306, %f305, %f304, %p175;
	ld.shared.f32 	%f307, [_ZZN3cub18CUB_300001_SM_10006detail6reduce18DeviceReduceKernelINS2_10policy_hubIfjN4cuda3__47maximumIfEEE10Policy1000EN6thrust24THRUST_300001_SM_1000_NS6detail15normal_iteratorINSC_10device_ptrIfEEEEjS8_fNS5_3std3__410__identityEEEvT0_PT3_T1_NS0_13GridEvenShareISO_EET2_T4_E12temp_storage+20];
	setp.lt.f32 	%p176, %f306, %f307;
	selp.f32 	%f308, %f307, %f306, %p176;
	ld.shared.f32 	%f309, [_ZZN3cub18CUB_300001_SM_10006detail6reduce18DeviceReduceKernelINS2_10policy_hubIfjN4cuda3__47maximumIfEEE10Policy1000EN6thrust24THRUST_300001_SM_1000_NS6detail15normal_iteratorINSC_10device_ptrIfEEEEjS8_fNS5_3std3__410__identityEEEvT0_PT3_T1_NS0_13GridEvenShareISO_EET2_T4_E12temp_storage+24];
	setp.lt.f32 	%p177, %f308, %f309;
	selp.f32 	%f310, %f309, %f308, %p177;
	ld.shared.f32 	%f311, [_ZZN3cub18CUB_300001_SM_10006detail6reduce18DeviceReduceKernelINS2_10policy_hubIfjN4cuda3__47maximumIfEEE10Policy1000EN6thrust24THRUST_300001_SM_1000_NS6detail15normal_iteratorINSC_10device_ptrIfEEEEjS8_fNS5_3std3__410__identityEEEvT0_PT3_T1_NS0_13GridEvenShareISO_EET2_T4_E12temp_storage+28];
	setp.lt.f32 	%p178, %f310, %f311;
	selp.f32 	%f312, %f311, %f310, %p178;
	ld.shared.f32 	%f313, [_ZZN3cub18CUB_300001_SM_10006detail6reduce18DeviceReduceKernelINS2_10policy_hubIfjN4cuda3__47maximumIfEEE10Policy1000EN6thrust24THRUST_300001_SM_1000_NS6detail15normal_iteratorINSC_10device_ptrIfEEEEjS8_fNS5_3std3__410__identityEEEvT0_PT3_T1_NS0_13GridEvenShareISO_EET2_T4_E12temp_storage+32];
	setp.lt.f32 	%p179, %f312, %f313;
	selp.f32 	%f314, %f313, %f312, %p179;
	ld.shared.f32 	%f315, [_ZZN3cub18CUB_300001_SM_10006detail6reduce18DeviceReduceKernelINS2_10policy_hubIfjN4cuda3__47maximumIfEEE10Policy1000EN6thrust24THRUST_300001_SM_1000_NS6detail15normal_iteratorINSC_10device_ptrIfEEEEjS8_fNS5_3std3__410__identityEEEvT0_PT3_T1_NS0_13GridEvenShareISO_EET2_T4_E12temp_storage+36];
	setp.lt.f32 	%p180, %f314, %f315;
	selp.f32 	%f336, %f315, %f314, %p180;
	bra.uni 	$L__BB4_48;
$L__BB4_22:
	// begin inline asm
	mov.u32 %r188, %laneid;
	// end inline asm
	and.b32  	%r214, %r7, 992;
	add.s32 	%r215, %r214, 32;
	setp.gt.u32 	%p135, %r215, %r6;
	not.b32 	%r216, %r214;
	add.s32 	%r217, %r6, %r216;
	selp.b32 	%r212, %r217, 31, %p135;
	mov.b32 	%r190, %f325;
	mov.b32 	%r191, 1;
	mov.b32 	%r213, -1;
	// begin inline asm
	shfl.sync.down.b32 %r189, %r190, %r191, %r212, %r213;
	// end inline asm
	mov.b32 	%f243, %r189;
	setp.lt.s32 	%p136, %r188, %r212;
	setp.lt.f32 	%p137, %f325, %f243;
	selp.f32 	%f244, %f243, %f325, %p137;
	selp.f32 	%f245, %f244, %f325, %p136;
	mov.b32 	%r195, %f245;
	mov.b32 	%r196, 2;
	// begin inline asm
	shfl.sync.down.b32 %r194, %r195, %r196, %r212, %r213;
	// end inline asm
	mov.b32 	%f246, %r194;
	add.s32 	%r218, %r188, 2;
	setp.gt.s32 	%p138, %r218, %r212;
	setp.lt.f32 	%p139, %f245, %f246;
	selp.f32 	%f247, %f246, %f245, %p139;
	selp.f32 	%f248, %f245, %f247, %p138;
	mov.b32 	%r200, %f248;
	mov.b32 	%r201, 4;
	// begin inline asm
	shfl.sync.down.b32 %r199, %r200, %r201, %r212, %r213;
	// end inline asm
	mov.b32 	%f249, %r199;
	add.s32 	%r219, %r188, 4;
	setp.gt.s32 	%p140, %r219, %r212;
	setp.lt.f32 	%p141, %f248, %f249;
	selp.f32 	%f250, %f249, %f248, %p141;
	selp.f32 	%f251, %f248, %f250, %p140;
	mov.b32 	%r205, %f251;
	mov.b32 	%r206, 8;
	// begin inline asm
	shfl.sync.down.b32 %r204, %r205, %r206, %r212, %r213;
	// end inline asm
	mov.b32 	%f252, %r204;
	add.s32 	%r220, %r188, 8;
	setp.gt.s32 	%p142, %r220, %r212;
	setp.lt.f32 	%p143, %f251, %f252;
	selp.f32 	%f253, %f252, %f251, %p143;
	selp.f32 	%f254, %f251, %f253, %p142;
	mov.b32 	%r210, %f254;
	mov.b32 	%r211, 16;
	// begin inline asm
	shfl.sync.down.b32 %r209, %r210, %r211, %r212, %r213;
	// end inline asm
	mov.b32 	%f255, %r209;
	add.s32 	%r221, %r188, 16;
	setp.gt.s32 	%p144, %r221, %r212;
	setp.lt.f32 	%p145, %f254, %f255;
	selp.f32 	%f256, %f255, %f254, %p145;
	selp.f32 	%f336, %f254, %f256, %p144;
	setp.ne.s32 	%p146, %r188, 0;
	@%p146 bra 	$L__BB4_24;
	shr.u32 	%r222, %r7, 3;
	and.b32  	%r223, %r222, 124;
	mov.u32 	%r224, _ZZN3cub18CUB_300001_SM_10006detail6reduce18DeviceReduceKernelINS2_10policy_hubIfjN4cuda3__47maximumIfEEE10Policy1000EN6thrust24THRUST_300001_SM_1000_NS6detail15normal_iteratorINSC_10device_ptrIfEEEEjS8_fNS5_3std3__410__identityEEEvT0_PT3_T1_NS0_13GridEvenShareISO_EET2_T4_E12temp_storage;
	add.s32 	%r225, %r224, %r223;
	st.shared.f32 	[%r225+8], %f336;
$L__BB4_24:
	bar.sync 	0;
	setp.ne.s32 	%p147, %r7, 0;
	@%p147 bra 	$L__BB4_48;
	setp.gt.u32 	%p148, %r6, 32;
	ld.shared.f32 	%f257, [_ZZN3cub18CUB_300001_SM_10006detail6reduce18DeviceReduceKernelINS2_10policy_hubIfjN4cuda3__47maximumIfEEE10Policy1000EN6thrust24THRUST_300001_SM_1000_NS6detail15normal_iteratorINSC_10device_ptrIfEEEEjS8_fNS5_3std3__410__identityEEEvT0_PT3_T1_NS0_13GridEvenShareISO_EET2_T4_E12temp_storage+12];
	setp.lt.f32 	%p149, %f336, %f257;
	selp.f32 	%f259, %f257, %f336, %p149;
	selp.f32 	%f260, %f259, %f336, %p148;
	setp.gt.u32 	%p150, %r6, 64;
	ld.shared.f32 	%f262, [_ZZN3cub18CUB_300001_SM_10006detail6reduce18DeviceReduceKernelINS2_10policy_hubIfjN4cuda3__47maximumIfEEE10Policy1000EN6thrust24THRUST_300001_SM_1000_NS6detail15normal_iteratorINSC_10device_ptrIfEEEEjS8_fNS5_3std3__410__identityEEEvT0_PT3_T1_NS0_13GridEvenShareISO_EET2_T4_E12temp_storage+16];
	setp.lt.f32 	%p151, %f260, %f262;
	selp.f32 	%f264, %f262, %f260, %p151;
	selp.f32 	%f265, %f264, %f260, %p150;
	setp.gt.u32 	%p152, %r6, 96;
	ld.shared.f32 	%f267, [_ZZN3cub18CUB_300001_SM_10006detail6reduce18DeviceReduceKernelINS2_10policy_hubIfjN4cuda3__47maximumIfEEE10Policy1000EN6thrust24THRUST_300001_SM_1000_NS6detail15normal_iteratorINSC_10device_ptrIfEEEEjS8_fNS5_3std3__410__identityEEEvT0_PT3_T1_NS0_13GridEvenShareISO_EET2_T4_E12temp_storage+20];
	setp.lt.f32 	%p153, %f265, %f267;
	selp.f32 	%f269, %f267, %f265, %p153;
	selp.f32 	%f270, %f269, %f265, %p152;
	setp.gt.u32 	%p154, %r6, 128;
	ld.shared.f32 	%f272, [_ZZN3cub18CUB_300001_SM_10006detail6reduce18DeviceReduceKernelINS2_10policy_hubIfjN4cuda3__47maximumIfEEE10Policy1000EN6thrust24THRUST_300001_SM_1000_NS6detail15normal_iteratorINSC_10device_ptrIfEEEEjS8_fNS5_3std3__410__identityEEEvT0_PT3_T1_NS0_13GridEvenShareISO_EET2_T4_E12temp_storage+24];
	setp.lt.f32 	%p155, %f270, %f272;
	selp.f32 	%f274, %f272, %f270, %p155;
	selp.f32 	%f275, %f274, %f270, %p154;
	setp.gt.u32 	%p156, %r6, 160;
	ld.shared.f32 	%f277, [_ZZN3cub18CUB_300001_SM_10006detail6reduce18DeviceReduceKernelINS2_10policy_hubIfjN4cuda3__47maximumIfEEE10Policy1000EN6thrust24THRUST_300001_SM_1000_NS6detail15normal_iteratorINSC_10device_ptrIfEEEEjS8_fNS5_3std3__410__identityEEEvT0_PT3_T1_NS0_13GridEvenShareISO_EET2_T4_E12temp_storage+28];
	setp.lt.f32 	%p157, %f275, %f277;
	selp.f32 	%f279, %f277, %f275, %p157;
	selp.f32 	%f280, %f279, %f275, %p156;
	setp.gt.u32 	%p158, %r6, 192;
	ld.shared.f32 	%f282, [_ZZN3cub18CUB_300001_SM_10006detail6reduce18DeviceReduceKernelINS2_10policy_hubIfjN4cuda3__47maximumIfEEE10Policy1000EN6thrust24THRUST_300001_SM_1000_NS6detail15normal_iteratorINSC_10device_ptrIfEEEEjS8_fNS5_3std3__410__identityEEEvT0_PT3_T1_NS0_13GridEvenShareISO_EET2_T4_E12temp_storage+32];
	setp.lt.f32 	%p159, %f280, %f282;
	selp.f32 	%f284, %f282, %f280, %p159;
	selp.f32 	%f285, %f284, %f280, %p158;
	setp.gt.u32 	%p160, %r6, 224;
	ld.shared.f32 	%f287, [_ZZN3cub18CUB_300001_SM_10006detail6reduce18DeviceReduceKernelINS2_10policy_hubIfjN4cuda3__47maximumIfEEE10Policy1000EN6thrust24THRUST_300001_SM_1000_NS6detail15normal_iteratorINSC_10device_ptrIfEEEEjS8_fNS5_3std3__410__identityEEEvT0_PT3_T1_NS0_13GridEvenShareISO_EET2_T4_E12temp_storage+36];
	setp.lt.f32 	%p161, %f285, %f287;
	selp.f32 	%f289, %f287, %f285, %p161;
	selp.f32 	%f336, %f289, %f285, %p160;
	bra.uni 	$L__BB4_48;
$L__BB4_26:
	mov.u32 	%r35, %tid.x;
	add.s32 	%r72, %r35, %r270;
	mul.wide.u32 	%rd4, %r72, 4;
	add.s64 	%rd5, %rd1, %rd4;
	ld.global.f32 	%f41, [%rd5];
	ld.global.f32 	%f42, [%rd5+1024];
	ld.global.f32 	%f43, [%rd5+2048];
	ld.global.f32 	%f44, [%rd5+3072];
	ld.global.f32 	%f45, [%rd5+4096];
	ld.global.f32 	%f46, [%rd5+5120];
	ld.global.f32 	%f47, [%rd5+6144];
	ld.global.f32 	%f48, [%rd5+7168];
	ld.global.f32 	%f49, [%rd5+8192];
	ld.global.f32 	%f50, [%rd5+9216];
	ld.global.f32 	%f51, [%rd5+10240];
	ld.global.f32 	%f52, [%rd5+11264];
	ld.global.f32 	%f53, [%rd5+12288];
	ld.global.f32 	%f54, [%rd5+13312];
	ld.global.f32 	%f55, [%rd5+14336];
	ld.global.f32 	%f56, [%rd5+15360];
	setp.lt.f32 	%p2, %f41, %f42;
	selp.f32 	%f57, %f42, %f41, %p2;
	setp.lt.f32 	%p3, %f43, %f44;
	selp.f32 	%f58, %f44, %f43, %p3;
	setp.lt.f32 	%p4, %f45, %f46;
	selp.f32 	%f59, %f46, %f45, %p4;
	setp.lt.f32 	%p5, %f47, %f48;
	selp.f32 	%f60, %f48, %f47, %p5;
	setp.lt.f32 	%p6, %f49, %f50;
	selp.f32 	%f61, %f50, %f49, %p6;
	setp.lt.f32 	%p7, %f51, %f52;
	selp.f32 	%f62, %f52, %f51, %p7;
	setp.lt.f32 	%p8, %f53, %f54;
	selp.f32 	%f63, %f54, %f53, %p8;
	setp.lt.f32 	%p9, %f55, %f56;
	selp.f32 	%f64, %f56, %f55, %p9;
	setp.lt.f32 	%p10, %f57, %f58;
	selp.f32 	%f65, %f58, %f57, %p10;
	setp.lt.f32 	%p11, %f59, %f60;
	selp.f32 	%f66, %f60, %f59, %p11;
	setp.lt.f32 	%p12, %f61, %f62;
	selp.f32 	%f67, %f62, %f61, %p12;
	setp.lt.f32 	%p13, %f63, %f64;
	selp.f32 	%f68, %f64, %f63, %p13;
	setp.lt.f32 	%p14, %f65, %f66;
	selp.f32 	%f69, %f66, %f65, %p14;
	setp.lt.f32 	%p15, %f67, %f68;
	selp.f32 	%f70, %f68, %f67, %p15;
	setp.lt.f32 	%p16, %f69, %f70;
	selp.f32 	%f335, %f70, %f69, %p16;
	setp.lt.u32 	%p17, %r6, %r4;
	@%p17 bra 	$L__BB4_44;
	add.s32 	%r36, %r4, %r270;
	not.b32 	%r74, %r35;
	add.s32 	%r75, %r74, %r1;
	sub.s32 	%r76, %r75, %r4;
	sub.s32 	%r267, %r76, %r270;
	add.s32 	%r77, %r36, %r35;
	add.s32 	%r266, %r77, 2048;
	mov.b32 	%r269, 0;
	mov.u32 	%r268, %r36;
$L__BB4_28:
	add.s32 	%r270, %r270, %r4;
	add.s32 	%r79, %r1, -4096;
	setp.gt.u32 	%p18, %r270, %r79;
	@%p18 bra 	$L__BB4_30;
	add.s32 	%r80, %r35, %r270;
	mul.wide.u32 	%rd6, %r80, 4;
	add.s64 	%rd7, %rd1, %rd6;
	ld.global.f32 	%f71, [%rd7];
	ld.global.f32 	%f72, [%rd7+1024];
	ld.global.f32 	%f73, [%rd7+2048];
	ld.global.f32 	%f74, [%rd7+3072];
	ld.global.f32 	%f75, [%rd7+4096];
	ld.global.f32 	%f76, [%rd7+5120];
	ld.global.f32 	%f77, [%rd7+6144];
	ld.global.f32 	%f78, [%rd7+7168];
	ld.global.f32 	%f79, [%rd7+8192];
	ld.global.f32 	%f80, [%rd7+9216];
	ld.global.f32 	%f81, [%rd7+10240];
	ld.global.f32 	%f82, [%rd7+11264];
	ld.global.f32 	%f83, [%rd7+12288];
	ld.global.f32 	%f84, [%rd7+13312];
	ld.global.f32 	%f85, [%rd7+14336];
	ld.global.f32 	%f86, [%rd7+15360];
	setp.lt.f32 	%p19, %f335, %f71;
	selp.f32 	%f87, %f71, %f335, %p19;
	setp.lt.f32 	%p20, %f72, %f73;
	selp.f32 	%f88, %f73, %f72, %p20;
	setp.lt.f32 	%p21, %f74, %f75;
	selp.f32 	%f89, %f75, %f74, %p21;
	setp.lt.f32 	%p22, %f76, %f77;
	selp.f32 	%f90, %f77, %f76, %p22;
	setp.lt.f32 	%p23, %f78, %f79;
	selp.f32 	%f91, %f79, %f78, %p23;
	setp.lt.f32 	%p24, %f80, %f81;
	selp.f32 	%f92, %f81, %f80, %p24;
	setp.lt.f32 	%p25, %f82, %f83;
	selp.f32 	%f93, %f83, %f82, %p25;
	setp.lt.f32 	%p26, %f84, %f85;
	selp.f32 	%f94, %f85, %f84, %p26;
	setp.lt.f32 	%p27, %f87, %f88;
	selp.f32 	%f95, %f88, %f87, %p27;
	setp.lt.f32 	%p28, %f89, %f90;
	selp.f32 	%f96, %f90, %f89, %p28;
	setp.lt.f32 	%p29, %f91, %f92;
	selp.f32 	%f97, %f92, %f91, %p29;
	setp.lt.f32 	%p30, %f93, %f94;
	selp.f32 	%f98, %f94, %f93, %p30;
	setp.lt.f32 	%p31, %f95, %f96;
	selp.f32 	%f99, %f96, %f95, %p31;
	setp.lt.f32 	%p32, %f97, %f98;
	selp.f32 	%f100, %f98, %f97, %p32;
	setp.lt.f32 	%p33, %f99, %f100;
	selp.f32 	%f101, %f100, %f99, %p33;
	setp.lt.f32 	%p34, %f101, %f86;
	selp.f32 	%f335, %f86, %f101, %p34;
	sub.s32 	%r81, %r1, %r270;
	setp.lt.u32 	%p35, %r81, %r4;
	add.s32 	%r269, %r269, 1;
	add.s32 	%r268, %r268, %r4;
	sub.s32 	%r267, %r267, %r4;
	add.s32 	%r266, %r266, %r4;
	@%p35 bra 	$L__BB4_44;
	bra.uni 	$L__BB4_28;
$L__BB4_30:
	setp.le.u32 	%p36, %r1, %r270;
	sub.s32 	%r83, %r1, %r270;
	setp.ge.s32 	%p37, %r35, %r83;
	or.pred  	%p38, %p36, %p37;
	@%p38 bra 	$L__BB4_44;
	not.b32 	%r85, %r35;
	add.s32 	%r86, %r1, %r85;
	sub.s32 	%r87, %r86, %r36;
	mul.lo.s32 	%r88, %r2, %r269;
	shl.b32 	%r89, %r88, 12;
	sub.s32 	%r90, %r87, %r89;
	shr.u32 	%r91, %r90, 8;
	add.s32 	%r49, %r91, 1;
	and.b32  	%r50, %r49, 15;
	setp.lt.u32 	%p39, %r90, 3840;
	mov.u32 	%r275, %r35;
	@%p39 bra 	$L__BB4_35;
	or.b32  	%r273, %r35, 2048;
	shr.u32 	%r92, %r267, 8;
	add.s32 	%r93, %r92, 1;
	and.b32  	%r94, %r93, 33554416;
	neg.s32 	%r271, %r94;
$L__BB4_33:
	.pragma "nounroll";
	add.s32 	%r95, %r266, -2048;
	mul.wide.u32 	%rd8, %r95, 4;
	add.s64 	%rd9, %rd1, %rd8;
	ld.global.f32 	%f103, [%rd9];
	setp.lt.f32 	%p40, %f335, %f103;
	selp.f32 	%f104, %f103, %f335, %p40;
	add.s32 	%r96, %r266, -1792;
	mul.wide.u32 	%rd10, %r96, 4;
	add.s64 	%rd11, %rd1, %rd10;
	ld.global.f32 	%f105, [%rd11];
	setp.lt.f32 	%p41, %f104, %f105;
	selp.f32 	%f106, %f105, %f104, %p41;
	add.s32 	%r97, %r266, -1536;
	mul.wide.u32 	%rd12, %r97, 4;
	add.s64 	%rd13, %rd1, %rd12;
	ld.global.f32 	%f107, [%rd13];
	setp.lt.f32 	%p42, %f106, %f107;
	selp.f32 	%f108, %f107, %f106, %p42;
	add.s32 	%r98, %r266, -1280;
	mul.wide.u32 	%rd14, %r98, 4;
	add.s64 	%rd15, %rd1, %rd14;
	ld.global.f32 	%f109, [%rd15];
	setp.lt.f32 	%p43, %f108, %f109;
	selp.f32 	%f110, %f109, %f108, %p43;
	add.s32 	%r99, %r266, -1024;
	mul.wide.u32 	%rd16, %r99, 4;
	add.s64 	%rd17, %rd1, %rd16;
	ld.global.f32 	%f111, [%rd17];
	setp.lt.f32 	%p44, %f110, %f111;
	selp.f32 	%f112, %f111, %f110, %p44;
	add.s32 	%r100, %r266, -768;
	mul.wide.u32 	%rd18, %r100, 4;
	add.s64 	%rd19, %rd1, %rd18;
	ld.global.f32 	%f113, [%rd19];
	setp.lt.f32 	%p45, %f112, %f113;
	selp.f32 	%f114, %f113, %f112, %p45;
	add.s32 	%r101, %r266, -512;
	mul.wide.u32 	%rd20, %r101, 4;
	add.s64 	%rd21, %rd1, %rd20;
	ld.global.f32 	%f115, [%rd21];
	setp.lt.f32 	%p46, %f114, %f115;
	selp.f32 	%f116, %f115, %f114, %p46;
	add.s32 	%r102, %r266, 1792;
	add.s32 	%r103, %r266, -256;
	mul.wide.u32 	%rd22, %r103, 4;
	add.s64 	%rd23, %rd1, %rd22;
	ld.global.f32 	%f117, [%rd23];
	setp.lt.f32 	%p47, %f116, %f117;
	selp.f32 	%f118, %f117, %f116, %p47;
	mul.wide.u32 	%rd24, %r266, 4;
	add.s64 	%rd25, %rd1, %rd24;
	ld.global.f32 	%f119, [%rd25];
	setp.lt.f32 	%p48, %f118, %f119;
	selp.f32 	%f120, %f119, %f118, %p48;
	add.s32 	%r104, %r266, 256;
	mul.wide.u32 	%rd26, %r104, 4;
	add.s64 	%rd27, %rd1, %rd26;
	ld.global.f32 	%f121, [%rd27];
	setp.lt.f32 	%p49, %f120, %f121;
	selp.f32 	%f122, %f121, %f120, %p49;
	add.s32 	%r105, %r266, 512;
	mul.wide.u32 	%rd28, %r105, 4;
	add.s64 	%rd29, %rd1, %rd28;
	ld.global.f32 	%f123, [%rd29];
	setp.lt.f32 	%p50, %f122, %f123;
	selp.f32 	%f124, %f123, %f122, %p50;
	add.s32 	%r106, %r266, 768;
	mul.wide.u32 	%rd30, %r106, 4;
	add.s64 	%rd31, %rd1, %rd30;
	ld.global.f32 	%f125, [%rd31];
	setp.lt.f32 	%p51, %f124, %f125;
	selp.f32 	%f126, %f125, %f124, %p51;
	add.s32 	%r107, %r266, 1024;
	mul.wide.u32 	%rd32, %r107, 4;
	add.s64 	%rd33, %rd1, %rd32;
	ld.global.f32 	%f127, [%rd33];
	setp.lt.f32 	%p52, %f126, %f127;
	selp.f32 	%f128, %f127, %f126, %p52;
	add.s32 	%r108, %r266, 1280;
	mul.wide.u32 	%rd34, %r108, 4;
	add.s64 	%rd35, %rd1, %rd34;
	ld.global.f32 	%f129, [%rd35];
	setp.lt.f32 	%p53, %f128, %f129;
	selp.f32 	%f130, %f129, %f128, %p53;
	add.s32 	%r109, %r266, 1536;
	mul.wide.u32 	%rd36, %r109, 4;
	add.s64 	%rd37, %rd1, %rd36;
	ld.global.f32 	%f131, [%rd37];
	setp.lt.f32 	%p54, %f130, %f131;
	selp.f32 	%f132, %f131, %f130, %p54;
	mul.wide.u32 	%rd38, %r102, 4;
	add.s64 	%rd39, %rd1, %rd38;
	ld.global.f32 	%f133, [%rd39];
	setp.lt.f32 	%p55, %f132, %f133;
	selp.f32 	%f335, %f133, %f132, %p55;
	add.s32 	%r273, %r273, 4096;
	add.s32 	%r266, %r266, 4096;
	add.s32 	%r271, %r271, 16;
	setp.ne.s32 	%p56, %r271, 0;
	@%p56 bra 	$L__BB4_33;
	add.s32 	%r275, %r273, -2048;
$L__BB4_35:
	setp.eq.s32 	%p57, %r50, 0;
	@%p57 bra 	$L__BB4_44;
	and.b32  	%r61, %r49, 7;
	setp.lt.u32 	%p58, %r50, 8;
	@%p58 bra 	$L__BB4_38;
	add.s32 	%r110, %r275, %r270;
	mul.wide.u32 	%rd40, %r110, 4;
	add.s64 	%rd41, %rd1, %rd40;
	ld.global.f32 	%f135, [%rd41];
	setp.lt.f32 	%p59, %f335, %f135;
	selp.f32 	%f136, %f135, %f335, %p59;
	add.s32 	%r111, %r110, 256;
	mul.wide.u32 	%rd42, %r111, 4;
	add.s64 	%rd43, %rd1, %rd42;
	ld.global.f32 	%f137, [%rd43];
	setp.lt.f32 	%p60, %f136, %f137;
	selp.f32 	%f138, %f137, %f136, %p60;
	add.s32 	%r112, %r110, 512;
	mul.wide.u32 	%rd44, %r112, 4;
	add.s64 	%rd45, %rd1, %rd44;
	ld.global.f32 	%f139, [%rd45];
	setp.lt.f32 	%p61, %f138, %f139;
	selp.f32 	%f140, %f139, %f138, %p61;
	add.s32 	%r113, %r110, 768;
	mul.wide.u32 	%rd46, %r113, 4;
	add.s64 	%rd47, %rd1, %rd46;
	ld.global.f32 	%f141, [%rd47];
	setp.lt.f32 	%p62, %f140, %f141;
	selp.f32 	%f142, %f141, %f140, %p62;
	add.s32 	%r114, %r110, 1024;
	mul.wide.u32 	%rd48, %r114, 4;
	add.s64 	%rd49, %rd1, %rd48;
	ld.global.f32 	%f143, [%rd49];
	setp.lt.f32 	%p63, %f142, %f143;
	selp.f32 	%f144, %f143, %f142, %p63;
	add.s32 	%r115, %r110, 1280;
	mul.wide.u32 	%rd50, %r115, 4;
	add.s64 	%rd51, %rd1, %rd50;
	ld.global.f32 	%f145, [%rd51];
	setp.lt.f32 	%p64, %f144, %f145;
	selp.f32 	%f146, %f145, %f144, %p64;
	add.s32 	%r116, %r110, 1536;
	mul.wide.u32 	%rd52, %r116, 4;
	add.s64 	%rd53, %rd1, %rd52;
	ld.global.f32 	%f147, [%rd53];
	setp.lt.f32 	%p65, %f146, %f147;
	selp.f32 	%f148, %f147, %f146, %p65;
	add.s32 	%r117, %r110, 1792;
	mul.wide.u32 	%rd54, %r117, 4;
	add.s64 	%rd55, %rd1, %rd54;
	ld.global.f32 	%f149, [%rd55];
	setp.lt.f32 	%p66, %f148, %f149;
	selp.f32 	%f335, %f149, %f148, %p66;
	add.s32 	%r275, %r275, 2048;
$L__BB4_38:
	setp.eq.s32 	%p67, %r61, 0;
	@%p67 bra 	$L__BB4_44;
	setp.lt.u32 	%p68, %r61, 4;
	@%p68 bra 	$L__BB4_41;
	add.s32 	%r118, %r275, %r270;
	mul.wide.u32 	%rd56, %r118, 4;
	add.s64 	%rd57, %rd1, %rd56;
	ld.global.f32 	%f151, [%rd57];
	setp.lt.f32 	%p69, %f335, %f151;
	selp.f32 	%f152, %f151, %f335, %p69;
	add.s32 	%r119, %r118, 256;
	mul.wide.u32 	%rd58, %r119, 4;
	add.s64 	%rd59, %rd1, %rd58;
	ld.global.f32 	%f153, [%rd59];
	setp.lt.f32 	%p70, %f152, %f153;
	selp.f32 	%f154, %f153, %f152, %p70;
	add.s32 	%r120, %r118, 512;
	mul.wide.u32 	%rd60, %r120, 4;
	add.s64 	%rd61, %rd1, %rd60;
	ld.global.f32 	%f155, [%rd61];
	setp.lt.f32 	%p71, %f154, %f155;
	selp.f32 	%f156, %f155, %f154, %p71;
	add.s32 	%r121, %r118, 768;
	mul.wide.u32 	%rd62, %r121, 4;
	add.s64 	%rd63, %rd1, %rd62;
	ld.global.f32 	%f157, [%rd63];
	setp.lt.f32 	%p72, %f156, %f157;
	selp.f32 	%f335, %f157, %f156, %p72;
	add.s32 	%r275, %r275, 1024;
$L__BB4_41:
	and.b32  	%r122, %r49, 3;
	setp.eq.s32 	%p73, %r122, 0;
	@%p73 bra 	$L__BB4_44;
	add.s32 	%r278, %r275, %r268;
	cvt.u16.u32 	%rs1, %r267;
	shr.u16 	%rs2, %rs1, 8;
	add.s16 	%rs3, %rs2, 1;
	cvt.u32.u16 	%r123, %rs3;
	and.b32  	%r124, %r123, 3;
	neg.s32 	%r277, %r124;
$L__BB4_43:
	.pragma "nounroll";
	mul.wide.u32 	%rd64, %r278, 4;
	add.s64 	%rd65, %rd1, %rd64;
	ld.global.f32 	%f158, [%rd65];
	setp.lt.f32 	%p74, %f335, %f158;
	selp.f32 	%f335, %f158, %f335, %p74;
	add.s32 	%r278, %r278, 256;
	add.s32 	%r277, %r277, 1;
	setp.ne.s32 	%p75, %r277, 0;
	@%p75 bra 	$L__BB4_43;
$L__BB4_44:
	// begin inline asm
	mov.u32 %r125, %laneid;
	// end inline asm
	mov.b32 	%r127, %f335;
	mov.b32 	%r128, 1;
	mov.b32 	%r149, 31;
	mov.b32 	%r150, -1;
	// begin inline asm
	shfl.sync.down.b32 %r126, %r127, %r128, %r149, %r150;
	// end inline asm
	mov.b32 	%f159, %r126;
	setp.gt.s32 	%p76, %r125, 30;
	setp.lt.f32 	%p77, %f335, %f159;
	selp.f32 	%f160, %f159, %f335, %p77;
	selp.f32 	%f161, %f335, %f160, %p76;
	mov.b32 	%r132, %f161;
	mov.b32 	%r133, 2;
	// begin inline asm
	shfl.sync.down.b32 %r131, %r132, %r133, %r149, %r150;
	// end inline asm
	mov.b32 	%f162, %r131;
	setp.gt.s32 	%p78, %r125, 29;
	setp.lt.f32 	%p79, %f161, %f162;
	selp.f32 	%f163, %f162, %f161, %p79;
	selp.f32 	%f164, %f161, %f163, %p78;
	mov.b32 	%r137, %f164;
	mov.b32 	%r138, 4;
	// begin inline asm
	shfl.sync.down.b32 %r136, %r137, %r138, %r149, %r150;
	// end inline asm
	mov.b32 	%f165, %r136;
	setp.gt.s32 	%p80, %r125, 27;
	setp.lt.f32 	%p81, %f164, %f165;
	selp.f32 	%f166, %f165, %f164, %p81;
	selp.f32 	%f167, %f164, %f166, %p80;
	mov.b32 	%r142, %f167;
	mov.b32 	%r143, 8;
	// begin inline asm
	shfl.sync.down.b32 %r141, %r142, %r143, %r149, %r150;
	// end inline asm
	mov.b32 	%f168, %r141;
	setp.gt.s32 	%p82, %r125, 23;
	setp.lt.f32 	%p83, %f167, %f168;
	selp.f32 	%f169, %f168, %f167, %p83;
	selp.f32 	%f170, %f167, %f169, %p82;
	mov.b32 	%r147, %f170;
	mov.b32 	%r148, 16;
	// begin inline asm
	shfl.sync.down.b32 %r146, %r147, %r148, %r149, %r150;
	// end inline asm
	mov.b32 	%f171, %r146;
	setp.gt.s32 	%p84, %r125, 15;
	setp.lt.f32 	%p85, %f170, %f171;
	selp.f32 	%f37, %f171, %f170, %p85;
	selp.f32 	%f336, %f170, %f37, %p84;
	setp.ne.s32 	%p86, %r125, 0;
	@%p86 bra 	$L__BB4_46;
	shr.u32 	%r151, %r35, 3;
	and.b32  	%r152, %r151, 124;
	mov.u32 	%r153, _ZZN3cub18CUB_300001_SM_10006detail6reduce18DeviceReduceKernelINS2_10policy_hubIfjN4cuda3__47maximumIfEEE10Policy1000EN6thrust24THRUST_300001_SM_1000_NS6detail15normal_iteratorINSC_10device_ptrIfEEEEjS8_fNS5_3std3__410__identityEEEvT0_PT3_T1_NS0_13GridEvenShareISO_EET2_T4_E12temp_storage;
	add.s32 	%r154, %r153, %r152;
	st.shared.f32 	[%r154+8], %f37;
$L__BB4_46:
	bar.sync 	0;
	setp.ne.s32 	%p87, %r35, 0;
	@%p87 bra 	$L__BB4_48;
	ld.shared.f32 	%f172, [_ZZN3cub18CUB_300001_SM_10006detail6reduce18DeviceReduceKernelINS2_10policy_hubIfjN4cuda3__47maximumIfEEE10Policy1000EN6thrust24THRUST_300001_SM_1000_NS6detail15normal_iteratorINSC_10device_ptrIfEEEEjS8_fNS5_3std3__410__identityEEEvT0_PT3_T1_NS0_13GridEvenShareISO_EET2_T4_E12temp_storage+12];
	setp.lt.f32 	%p88, %f336, %f172;
	selp.f32 	%f173, %f172, %f336, %p88;
	ld.shared.f32 	%f174, [_ZZN3cub18CUB_300001_SM_10006detail6reduce18DeviceReduceKernelINS2_10policy_hubIfjN4cuda3__47maximumIfEEE10Policy1000EN6thrust24THRUST_300001_SM_1000_NS6detail15normal_iteratorINSC_10device_ptrIfEEEEjS8_fNS5_3std3__410__identityEEEvT0_PT3_T1_NS0_13GridEvenShareISO_EET2_T4_E12temp_storage+16];
	setp.lt.f32 	%p89, %f173, %f174;
	selp.f32 	%f175, %f174, %f173, %p89;
	ld.shared.f32 	%f176, [_ZZN3cub18CUB_300001_SM_10006detail6reduce18DeviceReduceKernelINS2_10policy_hubIfjN4cuda3__47maximumIfEEE10Policy1000EN6thrust24THRUST_300001_SM_1000_NS6detail15normal_iteratorINSC_10device_ptrIfEEEEjS8_fNS5_3std3__410__identityEEEvT0_PT3_T1_NS0_13GridEvenShareISO_EET2_T4_E12temp_storage+20];
	setp.lt.f32 	%p90, %f175, %f176;
	selp.f32 	%f177, %f176, %f175, %p90;
	ld.shared.f32 	%f178, [_ZZN3cub18CUB_300001_SM_10006detail6reduce18DeviceReduceKernelINS2_10policy_hubIfjN4cuda3__47maximumIfEEE10Policy1000EN6thrust24THRUST_300001_SM_1000_NS6detail15normal_iteratorINSC_10device_ptrIfEEEEjS8_fNS5_3std3__410__identityEEEvT0_PT3_T1_NS0_13GridEvenShareISO_EET2_T4_E12temp_storage+24];
	setp.lt.f32 	%p91, %f177, %f178;
	selp.f32 	%f179, %f178, %f177, %p91;
	ld.shared.f32 	%f180, [_ZZN3cub18CUB_300001_SM_10006detail6reduce18DeviceReduceKernelINS2_10policy_hubIfjN4cuda3__47maximumIfEEE10Policy1000EN6thrust24THRUST_300001_SM_1000_NS6detail15normal_iteratorINSC_10device_ptrIfEEEEjS8_fNS5_3std3__410__identityEEEvT0_PT3_T1_NS0_13GridEvenShareISO_EET2_T4_E12temp_storage+28];
	setp.lt.f32 	%p92, %f179, %f180;
	selp.f32 	%f181, %f180, %f179, %p92;
	ld.shared.f32 	%f182, [_ZZN3cub18CUB_300001_SM_10006detail6reduce18DeviceReduceKernelINS2_10policy_hubIfjN4cuda3__47maximumIfEEE10Policy1000EN6thrust24THRUST_300001_SM_1000_NS6detail15normal_iteratorINSC_10device_ptrIfEEEEjS8_fNS5_3std3__410__identityEEEvT0_PT3_T1_NS0_13GridEvenShareISO_EET2_T4_E12temp_storage+32];
	setp.lt.f32 	%p93, %f181, %f182;
	selp.f32 	%f183, %f182, %f181, %p93;
	ld.shared.f32 	%f184, [_ZZN3cub18CUB_300001_SM_10006detail6reduce18DeviceReduceKernelINS2_10policy_hubIfjN4cuda3__47maximumIfEEE10Policy1000EN6thrust24THRUST_300001_SM_1000_NS6detail15normal_iteratorINSC_10device_ptrIfEEEEjS8_fNS5_3std3__410__identityEEEvT0_PT3_T1_NS0_13GridEvenShareISO_EET2_T4_E12temp_storage+36];
	setp.lt.f32 	%p94, %f183, %f184;
	selp.f32 	%f336, %f184, %f183, %p94;
$L__BB4_48:
	mov.u32 	%r256, %tid.x;
	setp.ne.s32 	%p181, %r256, 0;
	@%p181 bra 	$L__BB4_50;
	ld.param.u64 	%rd129, [_ZN3cub18CUB_300001_SM_10006detail6reduce18DeviceReduceKernelINS2_10policy_hubIfjN4cuda3__47maximumIfEEE10Policy1000EN6thrust24THRUST_300001_SM_1000_NS6detail15normal_iteratorINSC_10device_ptrIfEEEEjS8_fNS5_3std3__410__identityEEEvT0_PT3_T1_NS0_13GridEvenShareISO_EET2_T4__param_1];
	cvta.to.global.u64 	%rd126, %rd129;
	mul.wide.u32 	%rd127, %r3, 4;
	add.s64 	%rd128, %rd126, %rd127;
	st.global.f32 	[%rd128], %f336;
$L__BB4_50:
	ret;

}
	// .globl	_ZN3cub18CUB_300001_SM_10006detail6reduce28DeviceReduceSingleTileKernelINS2_10policy_hubIfjN4cuda3__47maximumIfEEE10Policy1000EPfSB_iS8_ffNS5_3std3__410__identityEEEvT0_T1_T2_T3_T4_T6_
.visible .entry _ZN3cub18CUB_300001_SM_10006detail6reduce28DeviceReduceSingleTileKernelINS2_10policy_hubIfjN4cuda3__47maximumIfEEE10Policy1000EPfSB_iS8_ffNS5_3std3__410__identityEEEvT0_T1_T2_T3_T4_T6_(
	.param .u64 .ptr .align 1 _ZN3cub18CUB_300001_SM_10006detail6reduce28DeviceReduceSingleTileKernelINS2_10policy_hubIfjN4cuda3__47maximumIfEEE10Policy1000EPfSB_iS8_ffNS5_3std3__410__identityEEEvT0_T1_T2_T3_T4_T6__param_0,
	.param .u64 .ptr .align 1 _ZN3cub18CUB_300001_SM_10006detail6reduce28DeviceReduceSingleTileKernelINS2_10policy_hubIfjN4cuda3__47maximumIfEEE10Policy1000EPfSB_iS8_ffNS5_3std3__410__identityEEEvT0_T1_T2_T3_T4_T6__param_1,
	.param .u32 _ZN3cub18CUB_300001_SM_10006detail6reduce28DeviceReduceSingleTileKernelINS2_10policy_hubIfjN4cuda3__47maximumIfEEE10Policy1000EPfSB_iS8_ffNS5_3std3__410__identityEEEvT0_T1_T2_T3_T4_T6__param_2,
	.param .align 1 .b8 _ZN3cub18CUB_300001_SM_10006detail6reduce28DeviceReduceSingleTileKernelINS2_10policy_hubIfjN4cuda3__47maximumIfEEE10Policy1000EPfSB_iS8_ffNS5_3std3__410__identityEEEvT0_T1_T2_T3_T4_T6__param_3[1],
	.param .f32 _ZN3cub18CUB_300001_SM_10006detail6reduce28DeviceReduceSingleTileKernelINS2_10policy_hubIfjN4cuda3__47maximumIfEEE10Policy1000EPfSB_iS8_ffNS5_3std3__410__identityEEEvT0_T1_T2_T3_T4_T6__param_4,
	.param .align 1 .b8 _ZN3cub18CUB_300001_SM_10006detail6reduce28DeviceReduceSingleTileKernelINS2_10policy_hubIfjN4cuda3__47maximumIfEEE10Policy1000EPfSB_iS8_ffNS5_3std3__410__identityEEEvT0_T1_T2_T3_T4_T6__param_5[1]
)
.maxntid 256
.minnctapersm 1
{
	.reg .pred 	%p<252>;
	.reg .b32 	%r<407>;
	.reg .b32 	%f<445>;
	.reg .b64 	%rd<125>;
	// demoted variable
	.shared .align 4 .b8 _ZZN3cub18CUB_300001_SM_10006detail6reduce28DeviceReduceSingleTileKernelINS2_10policy_hubIfjN4cuda3__47maximumIfEEE10Policy1000EPfSB_iS8_ffNS5_3std3__410__identityEEEvT0_T1_T2_T3_T4_T6_E12temp_storage[44];
	ld.param.u64 	%rd16, [_ZN3cub18CUB_300001_SM_10006detail6reduce28DeviceReduceSingleTileKernelINS2_10policy_hubIfjN4cuda3__47maximumIfEEE10Policy1000EPfSB_iS8_ffNS5_3std3__410__identityEEEvT0_T1_T2_T3_T4_T6__param_0];
	ld.param.u64 	%rd17, [_ZN3cub18CUB_300001_SM_10006detail6reduce28DeviceReduceSingleTileKernelINS2_10policy_hubIfjN4cuda3__47maximumIfEEE10Policy1000EPfSB_iS8_ffNS5_3std3__410__identityEEEvT0_T1_T2_T3_T4_T6__param_1];
	ld.param.u32 	%r67, [_ZN3cub18CUB_300001_SM_10006detail6reduce28DeviceReduceSingleTileKernelINS2_10policy_hubIfjN4cuda3__47maximumIfEEE10Policy1000EPfSB_iS8_ffNS5_3std3__410__identityEEEvT0_T1_T2_T3_T4_T6__param_2];
	ld.param.f32 	%f58, [_ZN3cub18CUB_300001_SM_10006detail6reduce28DeviceReduceSingleTileKernelINS2_10policy_hubIfjN4cuda3__47maximumIfEEE10Policy1000EPfSB_iS8_ffNS5_3std3__410__identityEEEvT0_T1_T2_T3_T4_T6__param_4];
	cvta.to.global.u64 	%rd1, %rd17;
	setp.ne.s32 	%p1, %r67, 0;
	@%p1 bra 	$L__BB5_3;
	mov.u32 	%r380, %tid.x;
	setp.ne.s32 	%p251, %r380, 0;
	@%p251 bra 	$L__BB5_74;
	st.global.f32 	[%rd1], %f58;
	bra.uni 	$L__BB5_74;
$L__BB5_3:
	and.b64  	%rd18, %rd16, 15;
	setp.ne.s64 	%p2, %rd18, 0;
	@%p2 bra 	$L__BB5_38;
	setp.gt.s32 	%p126, %r67, 4095;
	@%p126 bra 	$L__BB5_22;
	mov.u32 	%r1, %tid.x;
	setp.ge.s32 	%p191, %r1, %r67;
	mov.f32 	%f423, 0f00000000;
	mov.u32 	%r384, %r1;
	@%p191 bra 	$L__BB5_7;
	mul.wide.u32 	%rd113, %r1, 4;
	add.s64 	%rd112, %rd16, %rd113;
	// begin inline asm
	ld.global.nc.u32 %r300, [%rd112];
	// end inline asm
	mov.b32 	%f423, %r300;
	add.s32 	%r384, %r1, 256;
$L__BB5_7:
	setp.ge.s32 	%p192, %r384, %r67;
	@%p192 bra 	$L__BB5_13;
	not.b32 	%r301, %r384;
	add.s32 	%r4, %r67, %r301;
	and.b32  	%r302, %r4, 768;
	setp.eq.s32 	%p193, %r302, 768;
	@%p193 bra 	$L__BB5_11;
	mul.wide.u32 	%rd114, %r384, 4;
	add.s64 	%rd121, %rd16, %rd114;
	shr.u32 	%r303, %r4, 8;
	add.s32 	%r304, %r303, 1;
	and.b32  	%r305, %r304, 3;
	neg.s32 	%r382, %r305;
$L__BB5_10:
	.pragma "nounroll";
	// begin inline asm
	ld.global.nc.u32 %r306, [%rd121];
	// end inline asm
	mov.b32 	%f336, %r306;
	setp.lt.f32 	%p194, %f423, %f336;
	selp.f32 	%f423, %f336, %f423, %p194;
	add.s32 	%r384, %r384, 256;
	add.s64 	%rd121, %rd121, 1024;
	add.s32 	%r382, %r382, 1;
	setp.ne.s32 	%p195, %r382, 0;
	@%p195 bra 	$L__BB5_10;
$L__BB5_11:
	setp.lt.u32 	%p196, %r4, 768;
	@%p196 bra 	$L__BB5_13;
$L__BB5_12:
	mul.wide.s32 	%rd120, %r384, 4;
	add.s64 	%rd116, %rd16, %rd120;
	// begin inline asm
	ld.global.nc.u32 %r307, [%rd116];
	// end inline asm
	mov.b32 	%f337, %r307;
	setp.lt.f32 	%p197, %f423, %f337;
	selp.f32 	%f338, %f337, %f423, %p197;
	add.s64 	%rd117, %rd116, 1024;
	// begin inline asm
	ld.global.nc.u32 %r308, [%rd117];
	// end inline asm
	mov.b32 	%f339, %r308;
	setp.lt.f32 	%p198, %f338, %f339;
	selp.f32 	%f340, %f339, %f338, %p198;
	add.s64 	%rd118, %rd116, 2048;
	// begin inline asm
	ld.global.nc.u32 %r309, [%rd118];
	// end inline asm
	mov.b32 	%f341, %r309;
	setp.lt.f32 	%p199, %f340, %f341;
	selp.f32 	%f342, %f341, %f340, %p199;
	add.s64 	%rd119, %rd116, 3072;
	// begin inline asm
	ld.global.nc.u32 %r310, [%rd119];
	// end inline asm
	mov.b32 	%f343, %r310;
	setp.lt.f32 	%p200, %f342, %f343;
	selp.f32 	%f423, %f343, %f342, %p200;
	add.s32 	%r384, %r384, 1024;
	setp.lt.s32 	%p201, %r384, %r67;
	@%p201 bra 	$L__BB5_12;
$L__BB5_13:
	setp.lt.s32 	%p202, %r67, 256;
	@%p202 bra 	$L__BB5_18;
	// begin inline asm
	mov.u32 %r349, %laneid;
	// end inline asm
	mov.b32 	%r351, %f423;
	mov.b32 	%r352, 1;
	mov.b32 	%r373, 31;
	mov.b32 	%r374, -1;
	// begin inline asm
	shfl.sync.down.b32 %r350, %r351, %r352, %r373, %r374;
	// end inline asm
	mov.b32 	%f391, %r350;
	setp.gt.s32 	%p230, %r349, 30;
	setp.lt.f32 	%p231, %f423, %f391;
	selp.f32 	%f392, %f391, %f423, %p231;
	selp.f32 	%f393, %f423, %f392, %p230;
	mov.b32 	%r356, %f393;
	mov.b32 	%r357, 2;
	// begin inline asm
	shfl.sync.down.b32 %r355, %r356, %r357, %r373, %r374;
	// end inline asm
	mov.b32 	%f394, %r355;
	setp.gt.s32 	%p232, %r349, 29;
	setp.lt.f32 	%p233, %f393, %f394;
	selp.f32 	%f395, %f394, %f393, %p233;
	selp.f32 	%f396, %f393, %f395, %p232;
	mov.b32 	%r361, %f396;
	mov.b32 	%r362, 4;
	// begin inline asm
	shfl.sync.down.b32 %r360, %r361, %r362, %r373, %r374;
	// end inline asm
	mov.b32 	%f397, %r360;
	setp.gt.s32 	%p234, %r349, 27;
	setp.lt.f32 	%p235, %f396, %f397;
	selp.f32 	%f398, %f397, %f396, %p235;
	selp.f32 	%f399, %f396, %f398, %p234;
	mov.b32 	%r366, %f399;
	mov.b32 	%r367, 8;
	// begin inline asm
	shfl.sync.down.b32 %r365, %r366, %r367, %r373, %r374;
	// end inline asm
	mov.b32 	%f400, %r365;
	setp.gt.s32 	%p236, %r349, 23;
	setp.lt.f32 	%p237, %f399, %f400;
	selp.f32 	%f401, %f400, %f399, %p237;
	selp.f32 	%f402, %f399, %f401, %p236;
	mov.b32 	%r371, %f402;
	mov.b32 	%r372, 16;
	// begin inline asm
	shfl.sync.down.b32 %r370, %r371, %r372, %r373, %r374;
	// end inline asm
	mov.b32 	%f403, %r370;
	setp.gt.s32 	%p238, %r349, 15;
	setp.lt.f32 	%p239, %f402, %f403;
	selp.f32 	%f10, %f403, %f402, %p239;
	selp.f32 	%f444, %f402, %f10, %p238;
	setp.ne.s32 	%p240, %r349, 0;
	@%p240 bra 	$L__BB5_16;
	shr.u32 	%r375, %r1, 3;
	and.b32  	%r376, %r375, 124;
	mov.u32 	%r377, _ZZN3cub18CUB_300001_SM_10006detail6reduce28DeviceReduceSingleTileKernelINS2_10policy_hubIfjN4cuda3__47maximumIfEEE10Policy1000EPfSB_iS8_ffNS5_3std3__410__identityEEEvT0_T1_T2_T3_T4_T6_E12temp_storage;
	add.s32 	%r378, %r377, %r376;
	st.shared.f32 	[%r378+8], %f10;
$L__BB5_16:
	bar.sync 	0;
	setp.ne.s32 	%p241, %r1, 0;
	@%p241 bra 	$L__BB5_72;
	ld.shared.f32 	%f404, [_ZZN3cub18CUB_300001_SM_10006detail6reduce28DeviceReduceSingleTileKernelINS2_10policy_hubIfjN4cuda3__47maximumIfEEE10Policy1000EPfSB_iS8_ffNS5_3std3__410__identityEEEvT0_T1_T2_T3_T4_T6_E12temp_storage+12];
	setp.lt.f32 	%p242, %f444, %f404;
	selp.f32 	%f405, %f404, %f444, %p242;
	ld.shared.f32 	%f406, [_ZZN3cub18CUB_300001_SM_10006detail6reduce28DeviceReduceSingleTileKernelINS2_10policy_hubIfjN4cuda3__47maximumIfEEE10Policy1000EPfSB_iS8_ffNS5_3std3__410__identityEEEvT0_T1_T2_T3_T4_T6_E12temp_storage+16];
	setp.lt.f32 	%p243, %f405, %f406;
	selp.f32 	%f407, %f406, %f405, %p243;
	ld.shared.f32 	%f408, [_ZZN3cub18CUB_300001_SM_10006detail6reduce28DeviceReduceSingleTileKernelINS2_10policy_hubIfjN4cuda3__47maximumIfEEE10Policy1000EPfSB_iS8_ffNS5_3std3__410__identityEEEvT0_T1_T2_T3_T4_T6_E12temp_storage+20];
	setp.lt.f32 	%p244, %f407, %f408;
	selp.f32 	%f409, %f408, %f407, %p244;
	ld.shared.f32 	%f410, [_ZZN3cub18CUB_300001_SM_10006detail6reduce28DeviceReduceSingleTileKernelINS2_10policy_hubIfjN4cuda3__47maximumIfEEE10Policy1000EPfSB_iS8_ffNS5_3std3__410__identityEEEvT0_T1_T2_T3_T4_T6_E12temp_storage+24];
	setp.lt.f32 	%p245, %f409, %f410;
	selp.f32 	%f411, %f410, %f409, %p245;
	ld.shared.f32 	%f412, [_ZZN3cub18CUB_300001_SM_10006detail6reduce28DeviceReduceSingleTileKernelINS2_10policy_hubIfjN4cuda3__47maximumIfEEE10Policy1000EPfSB_iS8_ffNS5_3std3__410__identityEEEvT0_T1_T2_T3_T4_T6_E12temp_storage+28];
	setp.lt.f32 	%p246, %f411, %f412;
	selp.f32 	%f413, %f412, %f411, %p246;
	ld.shared.f32 	%f414, [_ZZN3cub18CUB_300001_SM_10006detail6reduce28DeviceReduceSingleTileKernelINS2_10policy_hubIfjN4cuda3__47maximumIfEEE10Policy1000EPfSB_iS8_ffNS5_3std3__410__identityEEEvT0_T1_T2_T3_T4_T6_E12temp_storage+32];
	setp.lt.f32 	%p247, %f413, %f414;
	selp.f32 	%f415, %f414, %f413, %p247;
	ld.shared.f32 	%f416, [_ZZN3cub18CUB_300001_SM_10006detail6reduce28DeviceReduceSingleTileKernelINS2_10policy_hubIfjN4cuda3__47maximumIfEEE10Policy1000EPfSB_iS8_ffNS5_3std3__410__identityEEEvT0_T1_T2_T3_T4_T6_E12temp_storage+36];
	setp.lt.f32 	%p248, %f415, %f416;
	selp.f32 	%f444, %f416, %f415, %p248;
	bra.uni 	$L__BB5_72;
$L__BB5_18:
	// begin inline asm
	mov.u32 %r311, %laneid;
	// end inline asm
	and.b32  	%r337, %r1, 992;
	add.s32 	%r338, %r337, 32;
	setp.gt.s32 	%p203, %r338, %r67;
	not.b32 	%r339, %r337;
	add.s32 	%r340, %r67, %r339;
	selp.b32 	%r335, %r340, 31, %p203;
	mov.b32 	%r313, %f423;
	mov.b32 	%r314, 1;
	mov.b32 	%r336, -1;
	// begin inline asm
	shfl.sync.down.b32 %r312, %r313, %r314, %r335, %r336;
	// end inline asm
	mov.b32 	%f344, %r312;
	setp.lt.s32 	%p204, %r311, %r335;
	setp.lt.f32 	%p205, %f423, %f344;
	selp.f32 	%f345, %f344, %f423, %p205;
	selp.f32 	%f346, %f345, %f423, %p204;
	mov.b32 	%r318, %f346;
	mov.b32 	%r319, 2;
	// begin inline asm
	shfl.sync.down.b32 %r317, %r318, %r319, %r335, %r336;
	// end inline asm
	mov.b32 	%f347, %r317;
	add.s32 	%r341, %r311, 2;
	setp.gt.s32 	%p206, %r341, %r335;
	setp.lt.f32 	%p207, %f346, %f347;
	selp.f32 	%f348, %f347, %f346, %p207;
	selp.f32 	%f349, %f346, %f348, %p206;
	mov.b32 	%r323, %f349;
	mov.b32 	%r324, 4;
	// begin inline asm
	shfl.sync.down.b32 %r322, %r323, %r324, %r335, %r336;
	// end inline asm
	mov.b32 	%f350, %r322;
	add.s32 	%r342, %r311, 4;
	setp.gt.s32 	%p208, %r342, %r335;
	setp.lt.f32 	%p209, %f349, %f350;
	selp.f32 	%f351, %f350, %f349, %p209;
	selp.f32 	%f352, %f349, %f351, %p208;
	mov.b32 	%r328, %f352;
	mov.b32 	%r329, 8;
	// begin inline asm
	shfl.sync.down.b32 %r327, %r328, %r329, %r335, %r336;
	// end inline asm
	mov.b32 	%f353, %r327;
	add.s32 	%r343, %r311, 8;
	setp.gt.s32 	%p210, %r343, %r335;
	setp.lt.f32 	%p211, %f352, %f353;
	selp.f32 	%f354, %f353, %f352, %p211;
	selp.f32 	%f355, %f352, %f354, %p210;
	mov.b32 	%r333, %f355;
	mov.b32 	%r334, 16;
	// begin inline asm
	shfl.sync.down.b32 %r332, %r333, %r334, %r335, %r336;
	// end inline asm
	mov.b32 	%f356, %r332;
	add.s32 	%r344, %r311, 16;
	setp.gt.s32 	%p212, %r344, %r335;
	setp.lt.f32 	%p213, %f355, %f356;
	selp.f32 	%f357, %f356, %f355, %p213;
	selp.f32 	%f444, %f355, %f357, %p212;
	setp.ne.s32 	%p214, %r311, 0;
	@%p214 bra 	$L__BB5_20;
	shr.u32 	%r345, %r1, 3;
	and.b32  	%r346, %r345, 124;
	mov.u32 	%r347, _ZZN3cub18CUB_300001_SM_10006detail6reduce28DeviceReduceSingleTileKernelINS2_10policy_hubIfjN4cuda3__47maximumIfEEE10Policy1000EPfSB_iS8_ffNS5_3std3__410__identityEEEvT0_T1_T2_T3_T4_T6_E12temp_storage;
	add.s32 	%r348, %r347, %r346;
	st.shared.f32 	[%r348+8], %f444;
$L__BB5_20:
	bar.sync 	0;
	setp.ne.s32 	%p215, %r1, 0;
	@%p215 bra 	$L__BB5_72;
	setp.gt.s32 	%p216, %r67, 32;
	ld.shared.f32 	%f358, [_ZZN3cub18CUB_300001_SM_10006detail6reduce28DeviceReduceSingleTileKernelINS2_10policy_hubIfjN4cuda3__47maximumIfEEE10Policy1000EPfSB_iS8_ffNS5_3std3__410__identityEEEvT0_T1_T2_T3_T4_T6_E12temp_storage+12];
	setp.lt.f32 	%p217, %f444, %f358;
	selp.f32 	%f360, %f358, %f444, %p217;
	selp.f32 	%f361, %f360, %f444, %p216;
	setp.gt.s32 	%p218, %r67, 64;
	ld.shared.f32 	%f363, [_ZZN3cub18CUB_300001_SM_10006detail6reduce28DeviceReduceSingleTileKernelINS2_10policy_hubIfjN4cuda3__47maximumIfEEE10Policy1000EPfSB_iS8_ffNS5_3std3__410__identityEEEvT0_T1_T2_T3_T4_T6_E12temp_storage+16];
	setp.lt.f32 	%p219, %f361, %f363;
	selp.f32 	%f365, %f363, %f361, %p219;
	selp.f32 	%f366, %f365, %f361, %p218;
	setp.gt.s32 	%p220, %r67, 96;
	ld.shared.f32 	%f368, [_ZZN3cub18CUB_300001_SM_10006detail6reduce28DeviceReduceSingleTileKernelINS2_10policy_hubIfjN4cuda3__47maximumIfEEE10Policy1000EPfSB_iS8_ffNS5_3std3__410__identityEEEvT0_T1_T2_T3_T4_T6_E12temp_storage+20];
	setp.lt.f32 	%p221, %f366, %f368;
	selp.f32 	%f370, %f368, %f366, %p221;
	selp.f32 	%f371, %f370, %f366, %p220;
	setp.gt.s32 	%p222, %r67, 128;
	ld.shared.f32 	%f373, [_ZZN3cub18CUB_300001_SM_10006detail6reduce28DeviceReduceSingleTileKernelINS2_10policy_hubIfjN4cuda3__47maximumIfEEE10Policy1000EPfSB_iS8_ffNS5_3std3__410__identityEEEvT0_T1_T2_T3_T4_T6_E12temp_storage+24];
	setp.lt.f32 	%p223, %f371, %f373;
	selp.f32 	%f375, %f373, %f371, %p223;
	selp.f32 	%f376, %f375, %f371, %p222;
	setp.gt.s32 	%p224, %r67, 160;
	ld.shared.f32 	%f378, [_ZZN3cub18CUB_300001_SM_10006detail6reduce28DeviceReduceSingleTileKernelINS2_10policy_hubIfjN4cuda3__47maximumIfEEE10Policy1000EPfSB_iS8_ffNS5_3std3__410__identityEEEvT0_T1_T2_T3_T4_T6_E12temp_storage+28];
	setp.lt.f32 	%p225, %f376, %f378;
	selp.f32 	%f380, %f378, %f376, %p225;
	selp.f32 	%f381, %f380, %f376, %p224;
	setp.gt.s32 	%p226, %r67, 192;
	ld.shared.f32 	%f383, [_ZZN3cub18CUB_300001_SM_10006detail6reduce28DeviceReduceSingleTileKernelINS2_10policy_hubIfjN4cuda3__47maximumIfEEE10Policy1000EPfSB_iS8_ffNS5_3std3__410__identityEEEvT0_T1_T2_T3_T4_T6_E12temp_storage+32];
	setp.lt.f32 	%p227, %f381, %f383;
	selp.f32 	%f385, %f383, %f381, %p227;
	selp.f32 	%f386, %f385, %f381, %p226;
	setp.gt.s32 	%p228, %r67, 224;
	ld.shared.f32 	%f388, [_ZZN3cub18CUB_300001_SM_10006detail6reduce28DeviceReduceSingleTileKernelINS2_10policy_hubIfjN4cuda3__47maximumIfEEE10Policy1000EPfSB_iS8_ffNS5_3std3__410__identityEEEvT0_T1_T2_T3_T4_T6_E12temp_storage+36];
	setp.lt.f32 	%p229, %f386, %f388;
	selp.f32 	%f390, %f388, %f386, %p229;
	selp.f32 	%f444, %f390, %f386, %p228;
	bra.uni 	$L__BB5_72;
$L__BB5_22:
	mov.u32 	%r13, %tid.x;
	shl.b32 	%r224, %r13, 2;
	mul.wide.u32 	%rd86, %r224, 4;
	add.s64 	%rd76, %rd16, %rd86;
	// begin inline asm
	ld.global.nc.v2.u64 {%rd74, %rd75}, [%rd76];
	// end inline asm
	mov.b64 	{%r225, %r226}, %rd75;
	mov.b64 	{%r227, %r228}, %rd74;
	mov.b32 	%f238, %r228;
	mov.b32 	%f239, %r227;
	mov.b32 	%f240, %r226;
	mov.b32 	%f241, %r225;
	add.s64 	%rd79, %rd76, 4096;
	// begin inline asm
	ld.global.nc.v2.u64 {%rd77, %rd78}, [%rd79];
	// end inline asm
	mov.b64 	{%r229, %r230}, %rd78;
	mov.b64 	{%r231, %r232}, %rd77;
	mov.b32 	%f242, %r232;
	mov.b32 	%f243, %r231;
	mov.b32 	%f244, %r230;
	mov.b32 	%f245, %r229;
	add.s64 	%rd82, %rd76, 8192;
	// begin inline asm
	ld.global.nc.v2.u64 {%rd80, %rd81}, [%rd82];
	// end inline asm
	mov.b64 	{%r233, %r234}, %rd81;
	mov.b64 	{%r235, %r236}, %rd80;
	mov.b32 	%f246, %r236;
	mov.b32 	%f247, %r235;
	mov.b32 	%f248, %r234;
	mov.b32 	%f249, %r233;
	add.s64 	%rd85, %rd76, 12288;
	// begin inline asm
	ld.global.nc.v2.u64 {%rd83, %rd84}, [%rd85];
	// end inline asm
	mov.b64 	{%r237, %r238}, %rd84;
	mov.b64 	{%r239, %r240}, %rd83;
	mov.b32 	%f250, %r240;
	mov.b32 	%f251, %r239;
	mov.b32 	%f252, %r238;
	mov.b32 	%f253, %r237;
	setp.lt.f32 	%p127, %f239, %f238;
	selp.f32 	%f254, %f238, %f239, %p127;
	setp.lt.f32 	%p128, %f241, %f240;
	selp.f32 	%f255, %f240, %f241, %p128;
	setp.lt.f32 	%p129, %f243, %f242;
	selp.f32 	%f256, %f242, %f243, %p129;
	setp.lt.f32 	%p130, %f245, %f244;
	selp.f32 	%f257, %f244, %f245, %p130;
	setp.lt.f32 	%p131, %f247, %f246;
	selp.f32 	%f258, %f246, %f247, %p131;
	setp.lt.f32 	%p132, %f249, %f248;
	selp.f32 	%f259, %f248, %f249, %p132;
	setp.lt.f32 	%p133, %f251, %f250;
	selp.f32 	%f260, %f250, %f251, %p133;
	setp.lt.f32 	%p134, %f253, %f252;
	selp.f32 	%f261, %f252, %f253, %p134;
	setp.lt.f32 	%p135, %f254, %f255;
	selp.f32 	%f262, %f255, %f254, %p135;
	setp.lt.f32 	%p136, %f256, %f257;
	selp.f32 	%f263, %f257, %f256, %p136;
	setp.lt.f32 	%p137, %f258, %f259;
	selp.f32 	%f264, %f259, %f258, %p137;
	setp.lt.f32 	%p138, %f260, %f261;
	selp.f32 	%f265, %f261, %f260, %p138;
	setp.lt.f32 	%p139, %f262, %f263;
	selp.f32 	%f266, %f263, %f262, %p139;
	setp.lt.f32 	%p140, %f264, %f265;
	selp.f32 	%f267, %f265, %f264, %p140;
	setp.lt.f32 	%p141, %f266, %f267;
	selp.f32 	%f430, %f267, %f266, %p141;
	setp.lt.u32 	%p142, %r67, 8192;
	mov.b32 	%r387, 4096;
	@%p142 bra 	$L__BB5_26;
	add.s32 	%r14, %r67, -4096;
	mov.b32 	%r387, 4096;
$L__BB5_24:
	mul.wide.s32 	%rd99, %r387, 4;
	add.s64 	%rd89, %rd76, %rd99;
	// begin inline asm
	ld.global.nc.v2.u64 {%rd87, %rd88}, [%rd89];
	// end inline asm
	mov.b64 	{%r242, %r243}, %rd88;
	mov.b64 	{%r244, %r245}, %rd87;
	mov.b32 	%f268, %r245;
	mov.b32 	%f269, %r244;
	mov.b32 	%f270, %r243;
	mov.b32 	%f271, %r242;
	add.s64 	%rd92, %rd89, 4096;
	// begin inline asm
	ld.global.nc.v2.u64 {%rd90, %rd91}, [%rd92];
	// end inline asm
	mov.b64 	{%r246, %r247}, %rd91;
	mov.b64 	{%r248, %r249}, %rd90;
	mov.b32 	%f272, %r249;
	mov.b32 	%f273, %r248;
	mov.b32 	%f274, %r247;
	mov.b32 	%f275, %r246;
	add.s64 	%rd95, %rd89, 8192;
	// begin inline asm
	ld.global.nc.v2.u64 {%rd93, %rd94}, [%rd95];
	// end inline asm
	mov.b64 	{%r250, %r251}, %rd94;
	mov.b64 	{%r252, %r253}, %rd93;
	mov.b32 	%f276, %r253;
	mov.b32 	%f277, %r252;
	mov.b32 	%f278, %r251;
	mov.b32 	%f279, %r250;
	add.s64 	%rd98, %rd89, 12288;
	// begin inline asm
	ld.global.nc.v2.u64 {%rd96, %rd97}, [%rd98];
	// end inline asm
	mov.b64 	{%r254, %r255}, %rd97;
	mov.b64 	{%r256, %r257}, %rd96;
	mov.b32 	%f280, %r257;
	mov.b32 	%f281, %r256;
	mov.b32 	%f282, %r255;
	mov.b32 	%f283, %r254;
	setp.lt.f32 	%p143, %f430, %f269;
	selp.f32 	%f284, %f269, %f430, %p143;
	setp.lt.f32 	%p144, %f268, %f271;
	selp.f32 	%f285, %f271, %f268, %p144;
	setp.lt.f32 	%p145, %f270, %f273;
	selp.f32 	%f286, %f273, %f270, %p145;
	setp.lt.f32 	%p146, %f272, %f275;
	selp.f32 	%f287, %f275, %f272, %p146;
	setp.lt.f32 	%p147, %f274, %f277;
	selp.f32 	%f288, %f277, %f274, %p147;
	setp.lt.f32 	%p148, %f276, %f279;
	selp.f32 	%f289, %f279, %f276, %p148;
	setp.lt.f32 	%p149, %f278, %f281;
	selp.f32 	%f290, %f281, %f278, %p149;
	setp.lt.f32 	%p150, %f280, %f283;
	selp.f32 	%f291, %f283, %f280, %p150;
	setp.lt.f32 	%p151, %f284, %f285;
	selp.f32 	%f292, %f285, %f284, %p151;
	setp.lt.f32 	%p152, %f286, %f287;
	selp.f32 	%f293, %f287, %f286, %p152;
	setp.lt.f32 	%p153, %f288, %f289;
	selp.f32 	%f294, %f289, %f288, %p153;
	setp.lt.f32 	%p154, %f290, %f291;
	selp.f32 	%f295, %f291, %f290, %p154;
	setp.lt.f32 	%p155, %f292, %f293;
	selp.f32 	%f296, %f293, %f292, %p155;
	setp.lt.f32 	%p156, %f294, %f295;
	selp.f32 	%f297, %f295, %f294, %p156;
	setp.lt.f32 	%p157, %f296, %f297;
	selp.f32 	%f298, %f297, %f296, %p157;
	setp.lt.f32 	%p158, %f298, %f282;
	selp.f32 	%f430, %f282, %f298, %p158;
	sub.s32 	%r258, %r67, %r387;
	setp.lt.s32 	%p159, %r258, 4096;
	@%p159 bra 	$L__BB5_34;
	add.s32 	%r387, %r387, 4096;
	setp.le.s32 	%p160, %r387, %r14;
	@%p160 bra 	$L__BB5_24;
$L__BB5_26:
	setp.le.s32 	%p161, %r67, %r387;
	@%p161 bra 	$L__BB5_34;
	sub.s32 	%r18, %r67, %r387;
	setp.ge.s32 	%p162, %r13, %r18;
	@%p162 bra 	$L__BB5_34;
	not.b32 	%r259, %r13;
	add.s32 	%r260, %r67, %r259;
	sub.s32 	%r19, %r260, %r387;
	and.b32  	%r261, %r19, 768;
	setp.eq.s32 	%p163, %r261, 768;
	mov.u32 	%r391, %r13;
	@%p163 bra 	$L__BB5_31;
	add.s32 	%r389, %r13, %r387;
	shr.u32 	%r262, %r19, 8;
	add.s32 	%r263, %r262, 1;
	and.b32  	%r264, %r263, 3;
	neg.s32 	%r388, %r264;
	mov.u32 	%r391, %r13;
$L__BB5_30:
	.pragma "nounroll";
	mul.wide.u32 	%rd101, %r389, 4;
	add.s64 	%rd100, %rd16, %rd101;
	// begin inline asm
	ld.global.nc.u32 %r265, [%rd100];
	// end inline asm
	mov.b32 	%f300, %r265;
	setp.lt.f32 	%p164, %f430, %f300;
	selp.f32 	%f430, %f300, %f430, %p164;
	add.s32 	%r391, %r391, 256;
	add.s32 	%r389, %r389, 256;
	add.s32 	%r388, %r388, 1;
	setp.ne.s32 	%p165, %r388, 0;
	@%p165 bra 	$L__BB5_30;
$L__BB5_31:
	setp.lt.u32 	%p166, %r19, 768;
	@%p166 bra 	$L__BB5_34;
	cvt.u64.u32 	%rd102, %r391;
	cvt.u64.u32 	%rd103, %r387;
	add.s64 	%rd104, %rd102, %rd103;
	shl.b64 	%rd105, %rd104, 2;
	add.s64 	%rd106, %rd105, %rd16;
	add.s64 	%rd122, %rd106, 2048;
	add.s32 	%r392, %r391, %r387;
$L__BB5_33:
	mul.wide.u32 	%rd111, %r392, 4;
	add.s64 	%rd107, %rd16, %rd111;
	// begin inline asm
	ld.global.nc.u32 %r266, [%rd107];
	// end inline asm
	mov.b32 	%f301, %r266;
	setp.lt.f32 	%p167, %f430, %f301;
	selp.f32 	%f302, %f301, %f430, %p167;
	add.s64 	%rd108, %rd122, -1024;
	// begin inline asm
	ld.global.nc.u32 %r267, [%rd108];
	// end inline asm
	mov.b32 	%f303, %r267;
	setp.lt.f32 	%p168, %f302, %f303;
	selp.f32 	%f304, %f303, %f302, %p168;
	// begin inline asm
	ld.global.nc.u32 %r268, [%rd122];
	// end inline asm
	mov.b32 	%f305, %r268;
	setp.lt.f32 	%p169, %f304, %f305;
	selp.f32 	%f306, %f305, %f304, %p169;
	add.s64 	%rd110, %rd122, 1024;
	// begin inline asm
	ld.global.nc.u32 %r269, [%rd110];
	// end inline asm
	mov.b32 	%f307, %r269;
	setp.lt.f32 	%p170, %f306, %f307;
	selp.f32 	%f430, %f307, %f306, %p170;
	add.s32 	%r391, %r391, 1024;
	add.s64 	%rd122, %rd122, 4096;
	add.s32 	%r392, %r392, 1024;
	setp.lt.s32 	%p171, %r391, %r18;
	@%p171 bra 	$L__BB5_33;
$L__BB5_34:
	// begin inline asm
	mov.u32 %r270, %laneid;
	// end inline asm
	mov.b32 	%r272, %f430;
	mov.b32 	%r273, 1;
	mov.b32 	%r294, 31;
	mov.b32 	%r295, -1;
	// begin inline asm
	shfl.sync.down.b32 %r271, %r272, %r273, %r294, %r295;
	// end inline asm
	mov.b32 	%f308, %r271;
	setp.gt.s32 	%p172, %r270, 30;
	setp.lt.f32 	%p173, %f430, %f308;
	selp.f32 	%f309, %f308, %f430, %p173;
	selp.f32 	%f310, %f430, %f309, %p172;
	mov.b32 	%r277, %f310;
	mov.b32 	%r278, 2;
	// begin inline asm
	shfl.sync.down.b32 %r276, %r277, %r278, %r294, %r295;
	// end inline asm
	mov.b32 	%f311, %r276;
	setp.gt.s32 	%p174, %r270, 29;
	setp.lt.f32 	%p175, %f310, %f311;
	selp.f32 	%f312, %f311, %f310, %p175;
	selp.f32 	%f313, %f310, %f312, %p174;
	mov.b32 	%r282, %f313;
	mov.b32 	%r283, 4;
	// begin inline asm
	shfl.sync.down.b32 %r281, %r282, %r283, %r294, %r295;
	// end inline asm
	mov.b32 	%f314, %r281;
	setp.gt.s32 	%p176, %r270, 27;
	setp.lt.f32 	%p177, %f313, %f314;
	selp.f32 	%f315, %f314, %f313, %p177;
	selp.f32 	%f316, %f313, %f315, %p176;
	mov.b32 	%r287, %f316;
	mov.b32 	%r288, 8;
	// begin inline asm
	shfl.sync.down.b32 %r286, %r287, %r288, %r294, %r295;
	// end inline asm
	mov.b32 	%f317, %r286;
	setp.gt.s32 	%p178, %r270, 23;
	setp.lt.f32 	%p179, %f316, %f317;
	selp.f32 	%f318, %f317, %f316, %p179;
	selp.f32 	%f319, %f316, %f318, %p178;
	mov.b32 	%r292, %f319;
	mov.b32 	%r293, 16;
	// begin inline asm
	shfl.sync.down.b32 %r291, %r292, %r293, %r294, %r295;
	// end inline asm
	mov.b32 	%f320, %r291;
	setp.gt.s32 	%p180, %r270, 15;
	setp.lt.f32 	%p181, %f319, %f320;
	selp.f32 	%f26, %f320, %f319, %p181;
	selp.f32 	%f444, %f319, %f26, %p180;
	setp.ne.s32 	%p182, %r270, 0;
	@%p182 bra 	$L__BB5_36;
	shr.u32 	%r296, %r13, 3;
	and.b32  	%r297, %r296, 124;
	mov.u32 	%r298, _ZZN3cub18CUB_300001_SM_10006detail6reduce28DeviceReduceSingleTileKernelINS2_10policy_hubIfjN4cuda3__47maximumIfEEE10Policy1000EPfSB_iS8_ffNS5_3std3__410__identityEEEvT0_T1_T2_T3_T4_T6_E12temp_storage;
	add.s32 	%r299, %r298, %r297;
	st.shared.f32 	[%r299+8], %f26;
$L__BB5_36:
	bar.sync 	0;
	setp.ne.s32 	%p183, %r13, 0;
	@%p183 bra 	$L__BB5_72;
	ld.shared.f32 	%f321, [_ZZN3cub18CUB_300001_SM_10006detail6reduce28DeviceReduceSingleTileKernelINS2_10policy_hubIfjN4cuda3__47maximumIfEEE10Policy1000EPfSB_iS8_ffNS5_3std3__410__identityEEEvT0_T1_T2_T3_T4_T6_E12temp_storage+12];
	setp.lt.f32 	%p184, %f444, %f321;
	selp.f32 	%f322, %f321, %f444, %p184;
	ld.shared.f32 	%f323, [_ZZN3cub18CUB_300001_SM_10006detail6reduce28DeviceReduceSingleTileKernelINS2_10policy_hubIfjN4cuda3__47maximumIfEEE10Policy1000EPfSB_iS8_ffNS5_3std3__410__identityEEEvT0_T1_T2_T3_T4_T6_E12temp_storage+16];
	setp.lt.f32 	%p185, %f322, %f323;
	selp.f32 	%f324, %f323, %f322, %p185;
	ld.shared.f32 	%f325, [_ZZN3cub18CUB_300001_SM_10006detail6reduce28DeviceReduceSingleTileKernelINS2_10policy_hubIfjN4cuda3__47maximumIfEEE10Policy1000EPfSB_iS8_ffNS5_3std3__410__identityEEEvT0_T1_T2_T3_T4_T6_E12temp_storage+20];
	setp.lt.f32 	%p186, %f324, %f325;
	selp.f32 	%f326, %f325, %f324, %p186;
	ld.shared.f32 	%f327, [_ZZN3cub18CUB_300001_SM_10006detail6reduce28DeviceReduceSingleTileKernelINS2_10policy_hubIfjN4cuda3__47maximumIfEEE10Policy1000EPfSB_iS8_ffNS5_3std3__410__identityEEEvT0_T1_T2_T3_T4_T6_E12temp_storage+24];
	setp.lt.f32 	%p187, %f326, %f327;
	selp.f32 	%f328, %f327, %f326, %p187;
	ld.shared.f32 	%f329, [_ZZN3cub18CUB_300001_SM_10006detail6reduce28DeviceReduceSingleTileKernelINS2_10policy_hubIfjN4cuda3__47maximumIfEEE10Policy1000EPfSB_iS8_ffNS5_3std3__410__identityEEEvT0_T1_T2_T3_T4_T6_E12temp_storage+28];
	setp.lt.f32 	%p188, %f328, %f329;
	selp.f32 	%f330, %f329, %f328, %p188;
	ld.shared.f32 	%f331, [_ZZN3cub18CUB_300001_SM_10006detail6reduce28DeviceReduceSingleTileKernelINS2_10policy_hubIfjN4cuda3__47maximumIfEEE10Policy1000EPfSB_iS8_ffNS5_3std3__410__identityEEEvT0_T1_T2_T3_T4_T6_E12temp_storage+32];
	setp.lt.f32 	%p189, %f330, %f331;
	selp.f32 	%f332, %f331, %f330, %p189;
	ld.shared.f32 	%f333, [_ZZN3cub18CUB_300001_SM_10006detail6reduce28DeviceReduceSingleTileKernelINS2_10policy_hubIfjN4cuda3__47maximumIfEEE10Policy1000EPfSB_iS8_ffNS5_3std3__410__identityEEEvT0_T1_T2_T3_T4_T6_E12temp_storage+36];
	setp.lt.f32 	%p190, %f332, %f333;
	selp.f32 	%f444, %f333, %f332, %p190;
	bra.uni 	$L__BB5_72;
$L__BB5_38:
	setp.gt.s32 	%p3, %r67, 4095;
	@%p3 bra 	$L__BB5_56;
	mov.u32 	%r34, %tid.x;
	setp.ge.s32 	%p68, %r34, %r67;
	mov.f32 	%f436, 0f00000000;
	mov.u32 	%r397, %r34;
	@%p68 bra 	$L__BB5_41;
	mul.wide.u32 	%rd66, %r34, 4;
	add.s64 	%rd65, %rd16, %rd66;
	// begin inline asm
	ld.global.nc.u32 %r144, [%rd65];
	// end inline asm
	mov.b32 	%f436, %r144;
	add.s32 	%r397, %r34, 256;
$L__BB5_41:
	setp.ge.s32 	%p69, %r397, %r67;
	@%p69 bra 	$L__BB5_47;
	not.b32 	%r145, %r397;
	add.s32 	%r37, %r67, %r145;
	and.b32  	%r146, %r37, 768;
	setp.eq.s32 	%p70, %r146, 768;
	@%p70 bra 	$L__BB5_45;
	mul.wide.u32 	%rd67, %r397, 4;
	add.s64 	%rd123, %rd16, %rd67;
	shr.u32 	%r147, %r37, 8;
	add.s32 	%r148, %r147, 1;
	and.b32  	%r149, %r148, 3;
	neg.s32 	%r395, %r149;
$L__BB5_44:
	.pragma "nounroll";
	// begin inline asm
	ld.global.nc.u32 %r150, [%rd123];
	// end inline asm
	mov.b32 	%f157, %r150;
	setp.lt.f32 	%p71, %f436, %f157;
	selp.f32 	%f436, %f157, %f436, %p71;
	add.s32 	%r397, %r397, 256;
	add.s64 	%rd123, %rd123, 1024;
	add.s32 	%r395, %r395, 1;
	setp.ne.s32 	%p72, %r395, 0;
	@%p72 bra 	$L__BB5_44;
$L__BB5_45:
	setp.lt.u32 	%p73, %r37, 768;
	@%p73 bra 	$L__BB5_47;
$L__BB5_46:
	mul.wide.s32 	%rd73, %r397, 4;
	add.s64 	%rd69, %rd16, %rd73;
	// begin inline asm
	ld.global.nc.u32 %r151, [%rd69];
	// end inline asm
	mov.b32 	%f158, %r151;
	setp.lt.f32 	%p74, %f436, %f158;
	selp.f32 	%f159, %f158, %f436, %p74;
	add.s64 	%rd70, %rd69, 1024;
	// begin inline asm
	ld.global.nc.u32 %r152, [%rd70];
	// end inline asm
	mov.b32 	%f160, %r152;
	setp.lt.f32 	%p75, %f159, %f160;
	selp.f32 	%f161, %f160, %f159, %p75;
	add.s64 	%rd71, %rd69, 2048;
	// begin inline asm
	ld.global.nc.u32 %r153, [%rd71];
	// end inline asm
	mov.b32 	%f162, %r153;
	setp.lt.f32 	%p76, %f161, %f162;
	selp.f32 	%f163, %f162, %f161, %p76;
	add.s64 	%rd72, %rd69, 3072;
	// begin inline asm
	ld.global.nc.u32 %r154, [%rd72];
	// end inline asm
	mov.b32 	%f164, %r154;
	setp.lt.f32 	%p77, %f163, %f164;
	selp.f32 	%f436, %f164, %f163, %p77;
	add.s32 	%r397, %r397, 1024;
	setp.lt.s32 	%p78, %r397, %r67;
	@%p78 bra 	$L__BB5_46;
$L__BB5_47:
	setp.lt.s32 	%p79, %r67, 256;
	@%p79 bra 	$L__BB5_52;
	// begin inline asm
	mov.u32 %r193, %laneid;
	// end inline asm
	mov.b32 	%r195, %f436;
	mov.b32 	%r196, 1;
	mov.b32 	%r217, 31;
	mov.b32 	%r218, -1;
	// begin inline asm
	shfl.sync.down.b32 %r194, %r195, %r196, %r217, %r218;
	// end inline asm
	mov.b32 	%f212, %r194;
	setp.gt.s32 	%p107, %r193, 30;
	setp.lt.f32 	%p108, %f436, %f212;
	selp.f32 	%f213, %f212, %f436, %p108;
	selp.f32 	%f214, %f436, %f213, %p107;
	mov.b32 	%r200, %f214;
	mov.b32 	%r201, 2;
	// begin inline asm
	shfl.sync.down.b32 %r199, %r200, %r201, %r217, %r218;
	// end inline asm
	mov.b32 	%f215, %r199;
	setp.gt.s32 	%p109, %r193, 29;
	setp.lt.f32 	%p110, %f214, %f215;
	selp.f32 	%f216, %f215, %f214, %p110;
	selp.f32 	%f217, %f214, %f216, %p109;
	mov.b32 	%r205, %f217;
	mov.b32 	%r206, 4;
	// begin inline asm
	shfl.sync.down.b32 %r204, %r205, %r206, %r217, %r218;
	// end inline asm
	mov.b32 	%f218, %r204;
	setp.gt.s32 	%p111, %r193, 27;
	setp.lt.f32 	%p112, %f217, %f218;
	selp.f32 	%f219, %f218, %f217, %p112;
	selp.f32 	%f220, %f217, %f219, %p111;
	mov.b32 	%r210, %f220;
	mov.b32 	%r211, 8;
	// begin inline asm
	shfl.sync.down.b32 %r209, %r210, %r211, %r217, %r218;
	// end inline asm
	mov.b32 	%f221, %r209;
	setp.gt.s32 	%p113, %r193, 23;
	setp.lt.f32 	%p114, %f220, %f221;
	selp.f32 	%f222, %f221, %f220, %p114;
	selp.f32 	%f223, %f220, %f222, %p113;
	mov.b32 	%r215, %f223;
	mov.b32 	%r216, 16;
	// begin inline asm
	shfl.sync.down.b32 %r214, %r215, %r216, %r217, %r218;
	// end inline asm
	mov.b32 	%f224, %r214;
	setp.gt.s32 	%p115, %r193, 15;
	setp.lt.f32 	%p116, %f223, %f224;
	selp.f32 	%f38, %f224, %f223, %p116;
	selp.f32 	%f444, %f223, %f38, %p115;
	setp.ne.s32 	%p117, %r193, 0;
	@%p117 bra 	$L__BB5_50;
	shr.u32 	%r219, %r34, 3;
	and.b32  	%r220, %r219, 124;
	mov.u32 	%r221, _ZZN3cub18CUB_300001_SM_10006detail6reduce28DeviceReduceSingleTileKernelINS2_10policy_hubIfjN4cuda3__47maximumIfEEE10Policy1000EPfSB_iS8_ffNS5_3std3__410__identityEEEvT0_T1_T2_T3_T4_T6_E12temp_storage;
	add.s32 	%r222, %r221, %r220;
	st.shared.f32 	[%r222+8], %f38;
$L__BB5_50:
	bar.sync 	0;
	setp.ne.s32 	%p118, %r34, 0;
	@%p118 bra 	$L__BB5_72;
	ld.shared.f32 	%f225, [_ZZN3cub18CUB_300001_SM_10006detail6reduce28DeviceReduceSingleTileKernelINS2_10policy_hubIfjN4cuda3__47maximumIfEEE10Policy1000EPfSB_iS8_ffNS5_3std3__410__identityEEEvT0_T1_T2_T3_T4_T6_E12temp_storage+12];
	setp.lt.f32 	%p119, %f444, %f225;
	selp.f32 	%f226, %f225, %f444, %p119;
	ld.shared.f32 	%f227, [_ZZN3cub18CUB_300001_SM_10006detail6reduce28DeviceReduceSingleTileKernelINS2_10policy_hubIfjN4cuda3__47maximumIfEEE10Policy1000EPfSB_iS8_ffNS5_3std3__410__identityEEEvT0_T1_T2_T3_T4_T6_E12temp_storage+16];
	setp.lt.f32 	%p120, %f226, %f227;
	selp.f32 	%f228, %f227, %f226, %p120;
	ld.shared.f32 	%f229, [_ZZN3cub18CUB_300001_SM_10006detail6reduce28DeviceReduceSingleTileKernelINS2_10policy_hubIfjN4cuda3__47maximumIfEEE10Policy1000EPfSB_iS8_ffNS5_3std3__410__identityEEEvT0_T1_T2_T3_T4_T6_E12temp_storage+20];
	setp.lt.f32 	%p121, %f228, %f229;
	selp.f32 	%f230, %f229, %f228, %p121;
	ld.shared.f32 	%f231, [_ZZN3cub18CUB_300001_SM_10006detail6reduce28DeviceReduceSingleTileKernelINS2_10policy_hubIfjN4cuda3__47maximumIfEEE10Policy1000EPfSB_iS8_ffNS5_3std3__410__identityEEEvT0_T1_T2_T3_T4_T6_E12temp_storage+24];
	setp.lt.f32 	%p122, %f230, %f231;
	selp.f32 	%f232, %f231, %f230, %p122;
	ld.shared.f32 	%f233, [_ZZN3cub18CUB_300001_SM_10006detail6reduce28DeviceReduceSingleTileKernelINS2_10policy_hubIfjN4cuda3__47maximumIfEEE10Policy1000EPfSB_iS8_ffNS5_3std3__410__identityEEEvT0_T1_T2_T3_T4_T6_E12temp_storage+28];
	setp.lt.f32 	%p123, %f232, %f233;
	selp.f32 	%f234, %f233, %f232, %p123;
	ld.shared.f32 	%f235, [_ZZN3cub18CUB_300001_SM_10006detail6reduce28DeviceReduceSingleTileKernelINS2_10policy_hubIfjN4cuda3__47maximumIfEEE10Policy1000EPfSB_iS8_ffNS5_3std3__410__identityEEEvT0_T1_T2_T3_T4_T6_E12temp_storage+32];
	setp.lt.f32 	%p124, %f234, %f235;
	selp.f32 	%f236, %f235, %f234, %p124;
	ld.shared.f32 	%f237, [_ZZN3cub18CUB_300001_SM_10006detail6reduce28DeviceReduceSingleTileKernelINS2_10policy_hubIfjN4cuda3__47maximumIfEEE10Policy1000EPfSB_iS8_ffNS5_3std3__410__identityEEEvT0_T1_T2_T3_T4_T6_E12temp_storage+36];
	setp.lt.f32 	%p125, %f236, %f237;
	selp.f32 	%f444, %f237, %f236, %p125;
	bra.uni 	$L__BB5_72;
$L__BB5_52:
	// begin inline asm
	mov.u32 %r155, %laneid;
	// end inline asm
	and.b32  	%r181, %r34, 992;
	add.s32 	%r182, %r181, 32;
	setp.gt.s32 	%p80, %r182, %r67;
	not.b32 	%r183, %r181;
	add.s32 	%r184, %r67, %r183;
	selp.b32 	%r179, %r184, 31, %p80;
	mov.b32 	%r157, %f436;
	mov.b32 	%r158, 1;
	mov.b32 	%r180, -1;
	// begin inline asm
	shfl.sync.down.b32 %r156, %r157, %r158, %r179, %r180;
	// end inline asm
	mov.b32 	%f165, %r156;
	setp.lt.s32 	%p81, %r155, %r179;
	setp.lt.f32 	%p82, %f436, %f165;
	selp.f32 	%f166, %f165, %f436, %p82;
	selp.f32 	%f167, %f166, %f436, %p81;
	mov.b32 	%r162, %f167;
	mov.b32 	%r163, 2;
	// begin inline asm
	shfl.sync.down.b32 %r161, %r162, %r163, %r179, %r180;
	// end inline asm
	mov.b32 	%f168, %r161;
	add.s32 	%r185, %r155, 2;
	setp.gt.s32 	%p83, %r185, %r179;
	setp.lt.f32 	%p84, %f167, %f168;
	selp.f32 	%f169, %f168, %f167, %p84;
	selp.f32 	%f170, %f167, %f169, %p83;
	mov.b32 	%r167, %f170;
	mov.b32 	%r168, 4;
	// begin inline asm
	shfl.sync.down.b32 %r166, %r167, %r168, %r179, %r180;
	// end inline asm
	mov.b32 	%f171, %r166;
	add.s32 	%r186, %r155, 4;
	setp.gt.s32 	%p85, %r186, %r179;
	setp.lt.f32 	%p86, %f170, %f171;
	selp.f32 	%f172, %f171, %f170, %p86;
	selp.f32 	%f173, %f170, %f172, %p85;
	mov.b32 	%r172, %f173;
	mov.b32 	%r173, 8;
	// begin inline asm
	shfl.sync.down.b32 %r171, %r172, %r173, %r179, %r180;
	// end inline asm
	mov.b32 	%f174, %r171;
	add.s32 	%r187, %r155, 8;
	setp.gt.s32 	%p87, %r187, %r179;
	setp.lt.f32 	%p88, %f173, %f174;
	selp.f32 	%f175, %f174, %f173, %p88;
	selp.f32 	%f176, %f173, %f175, %p87;
	mov.b32 	%r177, %f176;
	mov.b32 	%r178, 16;
	// begin inline asm
	shfl.sync.down.b32 %r176, %r177, %r178, %r179, %r180;
	// end inline asm
	mov.b32 	%f177, %r176;
	add.s32 	%r188, %r155, 16;
	setp.gt.s32 	%p89, %r188, %r179;
	setp.lt.f32 	%p90, %f176, %f177;
	selp.f32 	%f178, %f177, %f176, %p90;
	selp.f32 	%f444, %f176, %f178, %p89;
	setp.ne.s32 	%p91, %r155, 0;
	@%p91 bra 	$L__BB5_54;
	shr.u32 	%r189, %r34, 3;
	and.b32  	%r190, %r189, 124;
	mov.u32 	%r191, _ZZN3cub18CUB_300001_SM_10006detail6reduce28DeviceReduceSingleTileKernelINS2_10policy_hubIfjN4cuda3__47maximumIfEEE10Policy1000EPfSB_iS8_ffNS5_3std3__410__identityEEEvT0_T1_T2_T3_T4_T6_E12temp_storage;
	add.s32 	%r192, %r191, %r190;
	st.shared.f32 	[%r192+8], %f444;
$L__BB5_54:
	bar.sync 	0;
	setp.ne.s32 	%p92, %r34, 0;
	@%p92 bra 	$L__BB5_72;
	setp.gt.s32 	%p93, %r67, 32;
	ld.shared.f32 	%f179, [_ZZN3cub18CUB_300001_SM_10006detail6reduce28DeviceReduceSingleTileKernelINS2_10policy_hubIfjN4cuda3__47maximumIfEEE10Policy1000EPfSB_iS8_ffNS5_3std3__410__identityEEEvT0_T1_T2_T3_T4_T6_E12temp_storage+12];
	setp.lt.f32 	%p94, %f444, %f179;
	selp.f32 	%f181, %f179, %f444, %p94;
	selp.f32 	%f182, %f181, %f444, %p93;
	setp.gt.s32 	%p95, %r67, 64;
	ld.shared.f32 	%f184, [_ZZN3cub18CUB_300001_SM_10006detail6reduce28DeviceReduceSingleTileKernelINS2_10policy_hubIfjN4cuda3__47maximumIfEEE10Policy1000EPfSB_iS8_ffNS5_3std3__410__identityEEEvT0_T1_T2_T3_T4_T6_E12temp_storage+16];
	setp.lt.f32 	%p96, %f182, %f184;
	selp.f32 	%f186, %f184, %f182, %p96;
	selp.f32 	%f187, %f186, %f182, %p95;
	setp.gt.s32 	%p97, %r67, 96;
	ld.shared.f32 	%f189, [_ZZN3cub18CUB_300001_SM_10006detail6reduce28DeviceReduceSingleTileKernelINS2_10policy_hubIfjN4cuda3__47maximumIfEEE10Policy1000EPfSB_iS8_ffNS5_3std3__410__identityEEEvT0_T1_T2_T3_T4_T6_E12temp_storage+20];
	setp.lt.f32 	%p98, %f187, %f189;
	selp.f32 	%f191, %f189, %f187, %p98;
	selp.f32 	%f192, %f191, %f187, %p97;
	setp.gt.s32 	%p99, %r67, 128;
	ld.shared.f32 	%f194, [_ZZN3cub18CUB_300001_SM_10006detail6reduce28DeviceReduceSingleTileKernelINS2_10policy_hubIfjN4cuda3__47maximumIfEEE10Policy1000EPfSB_iS8_ffNS5_3std3__410__identityEEEvT0_T1_T2_T3_T4_T6_E12temp_storage+24];
	setp.lt.f32 	%p100, %f192, %f194;
	selp.f32 	%f196, %f194, %f192, %p100;
	selp.f32 	%f197, %f196, %f192, %p99;
	setp.gt.s32 	%p101, %r67, 160;
	ld.shared.f32 	%f199, [_ZZN3cub18CUB_300001_SM_10006detail6reduce28DeviceReduceSingleTileKernelINS2_10policy_hubIfjN4cuda3__47maximumIfEEE10Policy1000EPfSB_iS8_ffNS5_3std3__410__identityEEEvT0_T1_T2_T3_T4_T6_E12temp_storage+28];
	setp.lt.f32 	%p102, %f197, %f199;
	selp.f32 	%f201, %f199, %f197, %p102;
	selp.f32 	%f202, %f201, %f197, %p101;
	setp.gt.s32 	%p103, %r67, 192;
	ld.shared.f32 	%f204, [_ZZN3cub18CUB_300001_SM_10006detail6reduce28DeviceReduceSingleTileKernelINS2_10policy_hubIfjN4cuda3__47maximumIfEEE10Policy1000EPfSB_iS8_ffNS5_3std3__410__identityEEEvT0_T1_T2_T3_T4_T6_E12temp_storage+32];
	setp.lt.f32 	%p104, %f202, %f204;
	selp.f32 	%f206, %f204, %f202, %p104;
	selp.f32 	%f207, %f206, %f202, %p103;
	setp.gt.s32 	%p105, %r67, 224;
	ld.shared.f32 	%f209, [_ZZN3cub18CUB_300001_SM_10006detail6reduce28DeviceReduceSingleTileKernelINS2_10policy_hubIfjN4cuda3__47maximumIfEEE10Policy1000EPfSB_iS8_ffNS5_3std3__410__identityEEEvT0_T1_T2_T3_T4_T6_E12temp_storage+36];
	setp.lt.f32 	%p106, %f207, %f209;
	selp.f32 	%f211, %f209, %f207, %p106;
	selp.f32 	%f444, %f211, %f207, %p105;
	bra.uni 	$L__BB5_72;
$L__BB5_56:
	mov.u32 	%r46, %tid.x;
	mul.wide.u32 	%rd35, %r46, 4;
	add.s64 	%rd19, %rd16, %rd35;
	// begin inline asm
	ld.global.nc.u32 %r68, [%rd19];
	// end inline asm
	mov.b32 	%f59, %r68;
	add.s64 	%rd20, %rd19, 1024;
	// begin inline asm
	ld.global.nc.u32 %r69, [%rd20];
	// end inline asm
	mov.b32 	%f60, %r69;
	add.s64 	%rd21, %rd19, 2048;
	// begin inline asm
	ld.global.nc.u32 %r70, [%rd21];
	// end inline asm
	mov.b32 	%f61, %r70;
	add.s64 	%rd22, %rd19, 3072;
	// begin inline asm
	ld.global.nc.u32 %r71, [%rd22];
	// end inline asm
	mov.b32 	%f62, %r71;
	add.s64 	%rd23, %rd19, 4096;
	// begin inline asm
	ld.global.nc.u32 %r72, [%rd23];
	// end inline asm
	mov.b32 	%f63, %r72;
	add.s64 	%rd24, %rd19, 5120;
	// begin inline asm
	ld.global.nc.u32 %r73, [%rd24];
	// end inline asm
	mov.b32 	%f64, %r73;
	add.s64 	%rd25, %rd19, 6144;
	// begin inline asm
	ld.global.nc.u32 %r74, [%rd25];
	// end inline asm
	mov.b32 	%f65, %r74;
	add.s64 	%rd26, %rd19, 7168;
	// begin inline asm
	ld.global.nc.u32 %r75, [%rd26];
	// end inline asm
	mov.b32 	%f66, %r75;
	add.s64 	%rd27, %rd19, 8192;
	// begin inline asm
	ld.global.nc.u32 %r76, [%rd27];
	// end inline asm
	mov.b32 	%f67, %r76;
	add.s64 	%rd28, %rd19, 9216;
	// begin inline asm
	ld.global.nc.u32 %r77, [%rd28];
	// end inline asm
	mov.b32 	%f68, %r77;
	add.s64 	%rd29, %rd19, 10240;
	// begin inline asm
	ld.global.nc.u32 %r78, [%rd29];
	// end inline asm
	mov.b32 	%f69, %r78;
	add.s64 	%rd30, %rd19, 11264;
	// begin inline asm
	ld.global.nc.u32 %r79, [%rd30];
	// end inline asm
	mov.b32 	%f70, %r79;
	add.s64 	%rd31, %rd19, 12288;
	// begin inline asm
	ld.global.nc.u32 %r80, [%rd31];
	// end inline asm
	mov.b32 	%f71, %r80;
	add.s64 	%rd32, %rd19, 13312;
	// begin inline asm
	ld.global.nc.u32 %r81, [%rd32];
	// end inline asm
	mov.b32 	%f72, %r81;
	add.s64 	%rd33, %rd19, 14336;
	// begin inline asm
	ld.global.nc.u32 %r82, [%rd33];
	// end inline asm
	mov.b32 	%f73, %r82;
	add.s64 	%rd34, %rd19, 15360;
	// begin inline asm
	ld.global.nc.u32 %r83, [%rd34];
	// end inline asm
	mov.b32 	%f74, %r83;
	setp.lt.f32 	%p4, %f59, %f60;
	selp.f32 	%f75, %f60, %f59, %p4;
	setp.lt.f32 	%p5, %f61, %f62;
	selp.f32 	%f76, %f62, %f61, %p5;
	setp.lt.f32 	%p6, %f63, %f64;
	selp.f32 	%f77, %f64, %f63, %p6;
	setp.lt.f32 	%p7, %f65, %f66;
	selp.f32 	%f78, %f66, %f65, %p7;
	setp.lt.f32 	%p8, %f67, %f68;
	selp.f32 	%f79, %f68, %f67, %p8;
	setp.lt.f32 	%p9, %f69, %f70;
	selp.f32 	%f80, %f70, %f69, %p9;
	setp.lt.f32 	%p10, %f71, %f72;
	selp.f32 	%f81, %f72, %f71, %p10;
	setp.lt.f32 	%p11, %f73, %f74;
	selp.f32 	%f82, %f74, %f73, %p11;
	setp.lt.f32 	%p12, %f75, %f76;
	selp.f32 	%f83, %f76, %f75, %p12;
	setp.lt.f32 	%p13, %f77, %f78;
	selp.f32 	%f84, %f78, %f77, %p13;
	setp.lt.f32 	%p14, %f79, %f80;
	selp.f32 	%f85, %f80, %f79, %p14;
	setp.lt.f32 	%p15, %f81, %f82;
	selp.f32 	%f86, %f82, %f81, %p15;
	setp.lt.f32 	%p16, %f83, %f84;
	selp.f32 	%f87, %f84, %f83, %p16;
	setp.lt.f32 	%p17, %f85, %f86;
	selp.f32 	%f88, %f86, %f85, %p17;
	setp.lt.f32 	%p18, %f87, %f88;
	selp.f32 	%f443, %f88, %f87, %p18;
	setp.lt.u32 	%p19, %r67, 8192;
	mov.b32 	%r400, 4096;
	@%p19 bra 	$L__BB5_60;
	add.s32 	%r47, %r67, -4096;
	mov.b32 	%r400, 4096;
$L__BB5_58:
	mul.wide.s32 	%rd52, %r400, 4;
	add.s64 	%rd36, %rd19, %rd52;
	// begin inline asm
	ld.global.nc.u32 %r86, [%rd36];
	// end inline asm
	mov.b32 	%f89, %r86;
	add.s64 	%rd37, %rd36, 1024;
	// begin inline asm
	ld.global.nc.u32 %r87, [%rd37];
	// end inline asm
	mov.b32 	%f90, %r87;
	add.s64 	%rd38, %rd36, 2048;
	// begin inline asm
	ld.global.nc.u32 %r88, [%rd38];
	// end inline asm
	mov.b32 	%f91, %r88;
	add.s64 	%rd39, %rd36, 3072;
	// begin inline asm
	ld.global.nc.u32 %r89, [%rd39];
	// end inline asm
	mov.b32 	%f92, %r89;
	add.s64 	%rd40, %rd36, 4096;
	// begin inline asm
	ld.global.nc.u32 %r90, [%rd40];
	// end inline asm
	mov.b32 	%f93, %r90;
	add.s64 	%rd41, %rd36, 5120;
	// begin inline asm
	ld.global.nc.u32 %r91, [%rd41];
	// end inline asm
	mov.b32 	%f94, %r91;
	add.s64 	%rd42, %rd36, 6144;
	// begin inline asm
	ld.global.nc.u32 %r92, [%rd42];
	// end inline asm
	mov.b32 	%f95, %r92;
	add.s64 	%rd43, %rd36, 7168;
	// begin inline asm
	ld.global.nc.u32 %r93, [%rd43];
	// end inline asm
	mov.b32 	%f96, %r93;
	add.s64 	%rd44, %rd36, 8192;
	// begin inline asm
	ld.global.nc.u32 %r94, [%rd44];
	// end inline asm
	mov.b32 	%f97, %r94;
	add.s64 	%rd45, %rd36, 9216;
	// begin inline asm
	ld.global.nc.u32 %r95, [%rd45];
	// end inline asm
	mov.b32 	%f98, %r95;
	add.s64 	%rd46, %rd36, 10240;
	// begin inline asm
	ld.global.nc.u32 %r96, [%rd46];
	// end inline asm
	mov.b32 	%f99, %r96;
	add.s64 	%rd47, %rd36, 11264;
	// begin inline asm
	ld.global.nc.u32 %r97, [%rd47];
	// end inline asm
	mov.b32 	%f100, %r97;
	add.s64 	%rd48, %rd36, 12288;
	// begin inline asm
	ld.global.nc.u32 %r98, [%rd48];
	// end inline asm
	mov.b32 	%f101, %r98;
	add.s64 	%rd49, %rd36, 13312;
	// begin inline asm
	ld.global.nc.u32 %r99, [%rd49];
	// end inline asm
	mov.b32 	%f102, %r99;
	add.s64 	%rd50, %rd36, 14336;
	// begin inline asm
	ld.global.nc.u32 %r100, [%rd50];
	// end inline asm
	mov.b32 	%f103, %r100;
	add.s64 	%rd51, %rd36, 15360;
	// begin inline asm
	ld.global.nc.u32 %r101, [%rd51];
	// end inline asm
	mov.b32 	%f104, %r101;
	setp.lt.f32 	%p20, %f443, %f89;
	selp.f32 	%f105, %f89, %f443, %p20;
	setp.lt.f32 	%p21, %f90, %f91;
	selp.f32 	%f106, %f91, %f90, %p21;
	setp.lt.f32 	%p22, %f92, %f93;
	selp.f32 	%f107, %f93, %f92, %p22;
	setp.lt.f32 	%p23, %f94, %f95;
	selp.f32 	%f108, %f95, %f94, %p23;
	setp.lt.f32 	%p24, %f96, %f97;
	selp.f32 	%f109, %f97, %f96, %p24;
	setp.lt.f32 	%p25, %f98, %f99;
	selp.f32 	%f110, %f99, %f98, %p25;
	setp.lt.f32 	%p26, %f100, %f101;
	selp.f32 	%f111, %f101, %f100, %p26;
	setp.lt.f32 	%p27, %f102, %f103;
	selp.f32 	%f112, %f103, %f102, %p27;
	setp.lt.f32 	%p28, %f105, %f106;
	selp.f32 	%f113, %f106, %f105, %p28;
	setp.lt.f32 	%p29, %f107, %f108;
	selp.f32 	%f114, %f108, %f107, %p29;
	setp.lt.f32 	%p30, %f109, %f110;
	selp.f32 	%f115, %f110, %f109, %p30;
	setp.lt.f32 	%p31, %f111, %f112;
	selp.f32 	%f116, %f112, %f111, %p31;
	setp.lt.f32 	%p32, %f113, %f114;
	selp.f32 	%f117, %f114, %f113, %p32;
	setp.lt.f32 	%p33, %f115, %f116;
	selp.f32 	%f118, %f116, %f115, %p33;
	setp.lt.f32 	%p34, %f117, %f118;
	selp.f32 	%f119, %f118, %f117, %p34;
	setp.lt.f32 	%p35, %f119, %f104;
	selp.f32 	%f443, %f104, %f119, %p35;
	sub.s32 	%r102, %r67, %r400;
	setp.lt.s32 	%p36, %r102, 4096;
	@%p36 bra 	$L__BB5_68;
	add.s32 	%r400, %r400, 4096;
	setp.le.s32 	%p37, %r400, %r47;
	@%p37 bra 	$L__BB5_58;
$L__BB5_60:
	setp.le.s32 	%p38, %r67, %r400;
	@%p38 bra 	$L__BB5_68;
	sub.s32 	%r51, %r67, %r400;
	setp.ge.s32 	%p39, %r46, %r51;
	@%p39 bra 	$L__BB5_68;
	not.b32 	%r103, %r46;
	add.s32 	%r104, %r67, %r103;
	sub.s32 	%r52, %r104, %r400;
	and.b32  	%r105, %r52, 768;
	setp.eq.s32 	%p40, %r105, 768;
	mov.u32 	%r404, %r46;
	@%p40 bra 	$L__BB5_65;
	add.s32 	%r402, %r46, %r400;
	shr.u32 	%r106, %r52, 8;
	add.s32 	%r107, %r106, 1;
	and.b32  	%r108, %r107, 3;
	neg.s32 	%r401, %r108;
	mov.u32 	%r404, %r46;
$L__BB5_64:
	.pragma "nounroll";
	mul.wide.u32 	%rd54, %r402, 4;
	add.s64 	%rd53, %rd16, %rd54;
	// begin inline asm
	ld.global.nc.u32 %r109, [%rd53];
	// end inline asm
	mov.b32 	%f121, %r109;
	setp.lt.f32 	%p41, %f443, %f121;
	selp.f32 	%f443, %f121, %f443, %p41;
	add.s32 	%r404, %r404, 256;
	add.s32 	%r402, %r402, 256;
	add.s32 	%r401, %r401, 1;
	setp.ne.s32 	%p42, %r401, 0;
	@%p42 bra 	$L__BB5_64;
$L__BB5_65:
	setp.lt.u32 	%p43, %r52, 768;
	@%p43 bra 	$L__BB5_68;
	cvt.u64.u32 	%rd55, %r404;
	cvt.u64.u32 	%rd56, %r400;
	add.s64 	%rd57, %rd55, %rd56;
	shl.b64 	%rd58, %rd57, 2;
	add.s64 	%rd59, %rd58, %rd16;
	add.s64 	%rd124, %rd59, 2048;
	add.s32 	%r405, %r404, %r400;
$L__BB5_67:
	mul.wide.u32 	%rd64, %r405, 4;
	add.s64 	%rd60, %rd16, %rd64;
	// begin inline asm
	ld.global.nc.u32 %r110, [%rd60];
	// end inline asm
	mov.b32 	%f122, %r110;
	setp.lt.f32 	%p44, %f443, %f122;
	selp.f32 	%f123, %f122, %f443, %p44;
	add.s64 	%rd61, %rd124, -1024;
	// begin inline asm
	ld.global.nc.u32 %r111, [%rd61];
	// end inline asm
	mov.b32 	%f124, %r111;
	setp.lt.f32 	%p45, %f123, %f124;
	selp.f32 	%f125, %f124, %f123, %p45;
	// begin inline asm
	ld.global.nc.u32 %r112, [%rd124];
	// end inline asm
	mov.b32 	%f126, %r112;
	setp.lt.f32 	%p46, %f125, %f126;
	selp.f32 	%f127, %f126, %f125, %p46;
	add.s64 	%rd63, %rd124, 1024;
	// begin inline asm
	ld.global.nc.u32 %r113, [%rd63];
	// end inline asm
	mov.b32 	%f128, %r113;
	setp.lt.f32 	%p47, %f127, %f128;
	selp.f32 	%f443, %f128, %f127, %p47;
	add.s32 	%r404, %r404, 1024;
	add.s64 	%rd124, %rd124, 4096;
	add.s32 	%r405, %r405, 1024;
	setp.lt.s32 	%p48, %r404, %r51;
	@%p48 bra 	$L__BB5_67;
$L__BB5_68:
	// begin inline asm
	mov.u32 %r114, %laneid;
	// end inline asm
	mov.b32 	%r116, %f443;
	mov.b32 	%r117, 1;
	mov.b32 	%r138, 31;
	mov.b32 	%r139, -1;
	// begin inline asm
	shfl.sync.down.b32 %r115, %r116, %r117, %r138, %r139;
	// end inline asm
	mov.b32 	%f129, %r115;
	setp.gt.s32 	%p49, %r114, 30;
	setp.lt.f32 	%p50, %f443, %f129;
	selp.f32 	%f130, %f129, %f443, %p50;
	selp.f32 	%f131, %f443, %f130, %p49;
	mov.b32 	%r121, %f131;
	mov.b32 	%r122, 2;
	// begin inline asm
	shfl.sync.down.b32 %r120, %r121, %r122, %r138, %r139;
	// end inline asm
	mov.b32 	%f132, %r120;
	setp.gt.s32 	%p51, %r114, 29;
	setp.lt.f32 	%p52, %f131, %f132;
	selp.f32 	%f133, %f132, %f131, %p52;
	selp.f32 	%f134, %f131, %f133, %p51;
	mov.b32 	%r126, %f134;
	mov.b32 	%r127, 4;
	// begin inline asm
	shfl.sync.down.b32 %r125, %r126, %r127, %r138, %r139;
	// end inline asm
	mov.b32 	%f135, %r125;
	setp.gt.s32 	%p53, %r114, 27;
	setp.lt.f32 	%p54, %f134, %f135;
	selp.f32 	%f136, %f135, %f134, %p54;
	selp.f32 	%f137, %f134, %f136, %p53;
	mov.b32 	%r131, %f137;
	mov.b32 	%r132, 8;
	// begin inline asm
	shfl.sync.down.b32 %r130, %r131, %r132, %r138, %r139;
	// end inline asm
	mov.b32 	%f138, %r130;
	setp.gt.s32 	%p55, %r114, 23;
	setp.lt.f32 	%p56, %f137, %f138;
	selp.f32 	%f139, %f138, %f137, %p56;
	selp.f32 	%f140, %f137, %f139, %p55;
	mov.b32 	%r136, %f140;
	mov.b32 	%r137, 16;
	// begin inline asm
	shfl.sync.down.b32 %r135, %r136, %r137, %r138, %r139;
	// end inline asm
	mov.b32 	%f141, %r135;
	setp.gt.s32 	%p57, %r114, 15;
	setp.lt.f32 	%p58, %f140, %f141;
	selp.f32 	%f54, %f141, %f140, %p58;
	selp.f32 	%f444, %f140, %f54, %p57;
	setp.ne.s32 	%p59, %r114, 0;
	@%p59 bra 	$L__BB5_70;
	shr.u32 	%r140, %r46, 3;
	and.b32  	%r141, %r140, 124;
	mov.u32 	%r142, _ZZN3cub18CUB_300001_SM_10006detail6reduce28DeviceReduceSingleTileKernelINS2_10policy_hubIfjN4cuda3__47maximumIfEEE10Policy1000EPfSB_iS8_ffNS5_3std3__410__identityEEEvT0_T1_T2_T3_T4_T6_E12temp_storage;
	add.s32 	%r143, %r142, %r141;
	st.shared.f32 	[%r143+8], %f54;
$L__BB5_70:
	bar.sync 	0;
	setp.ne.s32 	%p60, %r46, 0;
	@%p60 bra 	$L__BB5_72;
	ld.shared.f32 	%f142, [_ZZN3cub18CUB_300001_SM_10006detail6reduce28DeviceReduceSingleTileKernelINS2_10policy_hubIfjN4cuda3__47maximumIfEEE10Policy1000EPfSB_iS8_ffNS5_3std3__410__identityEEEvT0_T1_T2_T3_T4_T6_E12temp_storage+12];
	setp.lt.f32 	%p61, %f444, %f142;
	selp.f32 	%f143, %f142, %f444, %p61;
	ld.shared.f32 	%f144, [_ZZN3cub18CUB_300001_SM_10006detail6reduce28DeviceReduceSingleTileKernelINS2_10policy_hubIfjN4cuda3__47maximumIfEEE10Policy1000EPfSB_iS8_ffNS5_3std3__410__identityEEEvT0_T1_T2_T3_T4_T6_E12temp_storage+16];
	setp.lt.f32 	%p62, %f143, %f144;
	selp.f32 	%f145, %f144, %f143, %p62;
	ld.shared.f32 	%f146, [_ZZN3cub18CUB_300001_SM_10006detail6reduce28DeviceReduceSingleTileKernelINS2_10policy_hubIfjN4cuda3__47maximumIfEEE10Policy1000EPfSB_iS8_ffNS5_3std3__410__identityEEEvT0_T1_T2_T3_T4_T6_E12temp_storage+20];
	setp.lt.f32 	%p63, %f145, %f146;
	selp.f32 	%f147, %f146, %f145, %p63;
	ld.shared.f32 	%f148, [_ZZN3cub18CUB_300001_SM_10006detail6reduce28DeviceReduceSingleTileKernelINS2_10policy_hubIfjN4cuda3__47maximumIfEEE10Policy1000EPfSB_iS8_ffNS5_3std3__410__identityEEEvT0_T1_T2_T3_T4_T6_E12temp_storage+24];
	setp.lt.f32 	%p64, %f147, %f148;
	selp.f32 	%f149, %f148, %f147, %p64;
	ld.shared.f32 	%f150, [_ZZN3cub18CUB_300001_SM_10006detail6reduce28DeviceReduceSingleTileKernelINS2_10policy_hubIfjN4cuda3__47maximumIfEEE10Policy1000EPfSB_iS8_ffNS5_3std3__410__identityEEEvT0_T1_T2_T3_T4_T6_E12temp_storage+28];
	setp.lt.f32 	%p65, %f149, %f150;
	selp.f32 	%f151, %f150, %f149, %p65;
	ld.shared.f32 	%f152, [_ZZN3cub18CUB_300001_SM_10006detail6reduce28DeviceReduceSingleTileKernelINS2_10policy_hubIfjN4cuda3__47maximumIfEEE10Policy1000EPfSB_iS8_ffNS5_3std3__410__identityEEEvT0_T1_T2_T3_T4_T6_E12temp_storage+32];
	setp.lt.f32 	%p66, %f151, %f152;
	selp.f32 	%f153, %f152, %f151, %p66;
	ld.shared.f32 	%f154, [_ZZN3cub18CUB_300001_SM_10006detail6reduce28DeviceReduceSingleTileKernelINS2_10policy_hubIfjN4cuda3__47maximumIfEEE10Policy1000EPfSB_iS8_ffNS5_3std3__410__identityEEEvT0_T1_T2_T3_T4_T6_E12temp_storage+36];
	setp.lt.f32 	%p67, %f153, %f154;
	selp.f32 	%f444, %f154, %f153, %p67;
$L__BB5_72:
	mov.u32 	%r379, %tid.x;
	setp.ne.s32 	%p249, %r379, 0;
	@%p249 bra 	$L__BB5_74;
	setp.lt.f32 	%p250, %f58, %f444;
	selp.f32 	%f417, %f444, %f58, %p250;
	st.global.f32 	[%rd1], %f417;
$L__BB5_74:
	ret;

}
	// .globl	_ZN3cub18CUB_300001_SM_10006detail6reduce28DeviceReduceSingleTileKernelINS2_10policy_hubIfyN4cuda3__47maximumIfEEE10Policy1000EN6thrust24THRUST_300001_SM_1000_NS6detail15normal_iteratorINSC_10device_ptrIfEEEEPfyS8_ffNS5_3std3__410__identityEEEvT0_T1_T2_T3_T4_T6_
.visible .entry _ZN3cub18CUB_300001_SM_10006detail6reduce28DeviceReduceSingleTileKernelINS2_10policy_hubIfyN4cuda3__47maximumIfEEE10Policy1000EN6thrust24THRUST_300001_SM_1000_NS6detail15normal_iteratorINSC_10device_ptrIfEEEEPfyS8_ffNS5_3std3__410__identityEEEvT0_T1_T2_T3_T4_T6_(
	.param .align 8 .b8 _ZN3cub18CUB_300001_SM_10006detail6reduce28DeviceReduceSingleTileKernelINS2_10policy_hubIfyN4cuda3__47maximumIfEEE10Policy1000EN6thrust24THRUST_300001_SM_1000_NS6detail15normal_iteratorINSC_10device_ptrIfEEEEPfyS8_ffNS5_3std3__410__identityEEEvT0_T1_T2_T3_T4_T6__param_0[8],
	.param .u64 .ptr .align 1 _ZN3cub18CUB_300001_SM_10006detail6reduce28DeviceReduceSingleTileKernelINS2_10policy_hubIfyN4cuda3__47maximumIfEEE10Policy1000EN6thrust24THRUST_300001_SM_1000_NS6detail15normal_iteratorINSC_10device_ptrIfEEEEPfyS8_ffNS5_3std3__410__identityEEEvT0_T1_T2_T3_T4_T6__param_1,
	.param .u64 _ZN3cub18CUB_300001_SM_10006detail6reduce28DeviceReduceSingleTileKernelINS2_10policy_hubIfyN4cuda3__47maximumIfEEE10Policy1000EN6thrust24THRUST_300001_SM_1000_NS6detail15normal_iteratorINSC_10device_ptrIfEEEEPfyS8_ffNS5_3std3__410__identityEEEvT0_T1_T2_T3_T4_T6__param_2,
	.param .align 1 .b8 _ZN3cub18CUB_300001_SM_10006detail6reduce28DeviceReduceSingleTileKernelINS2_10policy_hubIfyN4cuda3__47maximumIfEEE10Policy1000EN6thrust24THRUST_300001_SM_1000_NS6detail15normal_iteratorINSC_10device_ptrIfEEEEPfyS8_ffNS5_3std3__410__identityEEEvT0_T1_T2_T3_T4_T6__param_3[1],
	.param .f32 _ZN3cub18CUB_300001_SM_10006detail6reduce28DeviceReduceSingleTileKernelINS2_10policy_hubIfyN4cuda3__47maximumIfEEE10Policy1000EN6thrust24THRUST_300001_SM_1000_NS6detail15normal_iteratorINSC_10device_ptrIfEEEEPfyS8_ffNS5_3std3__410__identityEEEvT0_T1_T2_T3_T4_T6__param_4,
	.param .align 1 .b8 _ZN3cub18CUB_300001_SM_10006detail6reduce28DeviceReduceSingleTileKernelINS2_10policy_hubIfyN4cuda3__47maximumIfEEE10Policy1000EN6thrust24THRUST_300001_SM_1000_NS6detail15normal_iteratorINSC_10device_ptrIfEEEEPfyS8_ffNS5_3std3__410__identityEEEvT0_T1_T2_T3_T4_T6__param_5[1]
)
.maxntid 256
.minnctapersm 1
{
	.reg .pred 	%p<185>;
	.reg .b32 	%r<171>;
	.reg .b32 	%f<341>;
	.reg .b64 	%rd<56>;
	// demoted variable
	.shared .align 4 .b8 _ZZN3cub18CUB_300001_SM_10006detail6reduce28DeviceReduceSingleTileKernelINS2_10policy_hubIfyN4cuda3__47maximumIfEEE10Policy1000EN6thrust24THRUST_300001_SM_1000_NS6detail15normal_iteratorINSC_10device_ptrIfEEEEPfyS8_ffNS5_3std3__410__identityEEEvT0_T1_T2_T3_T4_T6_E12temp_storage[44];
	ld.param.u64 	%rd18, [_ZN3cub18CUB_300001_SM_10006detail6reduce28DeviceReduceSingleTileKernelINS2_10policy_hubIfyN4cuda3__47maximumIfEEE10Policy1000EN6thrust24THRUST_300001_SM_1000_NS6detail15normal_iteratorINSC_10device_ptrIfEEEEPfyS8_ffNS5_3std3__410__identityEEEvT0_T1_T2_T3_T4_T6__param_0];
	ld.param.u64 	%rd20, [_ZN3cub18CUB_300001_SM_10006detail6reduce28DeviceReduceSingleTileKernelINS2_10policy_hubIfyN4cuda3__47maximumIfEEE10Policy1000EN6thrust24THRUST_300001_SM_1000_NS6detail15normal_iteratorINSC_10device_ptrIfEEEEPfyS8_ffNS5_3std3__410__identityEEEvT0_T1_T2_T3_T4_T6__param_1];
	ld.param.u64 	%rd19, [_ZN3cub18CUB_300001_SM_10006detail6reduce28DeviceReduceSingleTileKernelINS2_10policy_hubIfyN4cuda3__47maximumIfEEE10Policy1000EN6thrust24THRUST_300001_SM_1000_NS6detail15normal_iteratorINSC_10device_ptrIfEEEEPfyS8_ffNS5_3std3__410__identityEEEvT0_T1_T2_T3_T4_T6__param_2];
	ld.param.f32 	%f42, [_ZN3cub18CUB_300001_SM_10006detail6reduce28DeviceReduceSingleTileKernelINS2_10policy_hubIfyN4cuda3__47maximumIfEEE10Policy1000EN6thrust24THRUST_300001_SM_1000_NS6detail15normal_iteratorINSC_10device_ptrIfEEEEPfyS8_ffNS5_3std3__410__identityEEEvT0_T1_T2_T3_T4_T6__param_4];
	cvta.to.global.u64 	%rd1, %rd20;
	setp.ne.s64 	%p1, %rd19, 0;
	@%p1 bra 	$L__BB6_3;
	mov.u32 	%r156, %tid.x;
	setp.ne.s32 	%p184, %r156, 0;
	@%p184 bra 	$L__BB6_51;
	st.global.f32 	[%rd1], %f42;
	bra.uni 	$L__BB6_51;
$L__BB6_3:
	cvta.to.global.u64 	%rd2, %rd18;
	setp.gt.u64 	%p2, %rd19, 4095;
	@%p2 bra 	$L__BB6_28;
	cvt.u32.u64 	%r1, %rd19;
	mov.u32 	%r2, %tid.x;
	setp.ge.u32 	%p96, %r2, %r1;
	mov.f32 	%f328, 0f00000000;
	mov.u32 	%r160, %r2;
	@%p96 bra 	$L__BB6_6;
	mul.wide.u32 	%rd41, %r2, 4;
	add.s64 	%rd42, %rd2, %rd41;
	ld.global.f32 	%f328, [%rd42];
	add.s32 	%r160, %r2, 256;
$L__BB6_6:
	setp.ge.u32 	%p97, %r160, %r1;
	@%p97 bra 	$L__BB6_19;
	not.b32 	%r83, %r160;
	add.s32 	%r84, %r83, %r1;
	shr.u32 	%r85, %r84, 8;
	add.s32 	%r5, %r85, 1;
	and.b32  	%r6, %r5, 15;
	setp.lt.u32 	%p98, %r84, 3840;
	@%p98 bra 	$L__BB6_10;
	and.b32  	%r86, %r5, 33554416;
	neg.s32 	%r158, %r86;
	mul.wide.u32 	%rd43, %r160, 4;
	add.s64 	%rd44, %rd43, %rd2;
	add.s64 	%rd51, %rd44, 8192;
$L__BB6_9:
	.pragma "nounroll";
	ld.global.f32 	%f189, [%rd51+-8192];
	setp.lt.f32 	%p99, %f328, %f189;
	selp.f32 	%f190, %f189, %f328, %p99;
	ld.global.f32 	%f191, [%rd51+-7168];
	setp.lt.f32 	%p100, %f190, %f191;
	selp.f32 	%f192, %f191, %f190, %p100;
	ld.global.f32 	%f193, [%rd51+-6144];
	setp.lt.f32 	%p101, %f192, %f193;
	selp.f32 	%f194, %f193, %f192, %p101;
	ld.global.f32 	%f195, [%rd51+-5120];
	setp.lt.f32 	%p102, %f194, %f195;
	selp.f32 	%f196, %f195, %f194, %p102;
	ld.global.f32 	%f197, [%rd51+-4096];
	setp.lt.f32 	%p103, %f196, %f197;
	selp.f32 	%f198, %f197, %f196, %p103;
	ld.global.f32 	%f199, [%rd51+-3072];
	setp.lt.f32 	%p104, %f198, %f199;
	selp.f32 	%f200, %f199, %f198, %p104;
	ld.global.f32 	%f201, [%rd51+-2048];
	setp.lt.f32 	%p105, %f200, %f201;
	selp.f32 	%f202, %f201, %f200, %p105;
	ld.global.f32 	%f203, [%rd51+-1024];
	setp.lt.f32 	%p106, %f202, %f203;
	selp.f32 	%f204, %f203, %f202, %p106;
	ld.global.f32 	%f205, [%rd51];
	setp.lt.f32 	%p107, %f204, %f205;
	selp.f32 	%f206, %f205, %f204, %p107;
	ld.global.f32 	%f207, [%rd51+1024];
	setp.lt.f32 	%p108, %f206, %f207;
	selp.f32 	%f208, %f207, %f206, %p108;
	ld.global.f32 	%f209, [%rd51+2048];
	setp.lt.f32 	%p109, %f208, %f209;
	selp.f32 	%f210, %f209, %f208, %p109;
	ld.global.f32 	%f211, [%rd51+3072];
	setp.lt.f32 	%p110, %f210, %f211;
	selp.f32 	%f212, %f211, %f210, %p110;
	ld.global.f32 	%f213, [%rd51+4096];
	setp.lt.f32 	%p111, %f212, %f213;
	selp.f32 	%f214, %f213, %f212, %p111;
	ld.global.f32 	%f215, [%rd51+5120];
	setp.lt.f32 	%p112, %f214, %f215;
	selp.f32 	%f216, %f215, %f214, %p112;
	ld.global.f32 	%f217, [%rd51+6144];
	setp.lt.f32 	%p113, %f216, %f217;
	selp.f32 	%f218, %f217, %f216, %p113;
	ld.global.f32 	%f219, [%rd51+7168];
	setp.lt.f32 	%p114, %f218, %f219;
	selp.f32 	%f328, %f219, %f218, %p114;
	add.s32 	%r160, %r160, 4096;
	add.s32 	%r158, %r158, 16;
	add.s64 	%rd51, %rd51, 16384;
	setp.ne.s32 	%p115, %r158, 0;
	@%p115 bra 	$L__BB6_9;
$L__BB6_10:
	setp.eq.s32 	%p116, %r6, 0;
	@%p116 bra 	$L__BB6_19;
	and.b32  	%r13, %r5, 7;
	setp.lt.u32 	%p117, %r6, 8;
	@%p117 bra 	$L__BB6_13;
	mul.wide.s32 	%rd45, %r160, 4;
	add.s64 	%rd46, %rd2, %rd45;
	ld.global.f32 	%f221, [%rd46];
	setp.lt.f32 	%p118, %f328, %f221;
	selp.f32 	%f222, %f221, %f328, %p118;
	ld.global.f32 	%f223, [%rd46+1024];
	setp.lt.f32 	%p119, %f222, %f223;
	selp.f32 	%f224, %f223, %f222, %p119;
	ld.global.f32 	%f225, [%rd46+2048];
	setp.lt.f32 	%p120, %f224, %f225;
	selp.f32 	%f226, %f225, %f224, %p120;
	ld.global.f32 	%f227, [%rd46+3072];
	setp.lt.f32 	%p121, %f226, %f227;
	selp.f32 	%f228, %f227, %f226, %p121;
	ld.global.f32 	%f229, [%rd46+4096];
	setp.lt.f32 	%p122, %f228, %f229;
	selp.f32 	%f230, %f229, %f228, %p122;
	ld.global.f32 	%f231, [%rd46+5120];
	setp.lt.f32 	%p123, %f230, %f231;
	selp.f32 	%f232, %f231, %f230, %p123;
	ld.global.f32 	%f233, [%rd46+6144];
	setp.lt.f32 	%p124, %f232, %f233;
	selp.f32 	%f234, %f233, %f232, %p124;
	ld.global.f32 	%f235, [%rd46+7168];
	setp.lt.f32 	%p125, %f234, %f235;
	selp.f32 	%f328, %f235, %f234, %p125;
	add.s32 	%r160, %r160, 2048;
$L__BB6_13:
	setp.eq.s32 	%p126, %r13, 0;
	@%p126 bra 	$L__BB6_19;
	and.b32  	%r16, %r5, 3;
	setp.lt.u32 	%p127, %r13, 4;
	@%p127 bra 	$L__BB6_16;
	mul.wide.s32 	%rd47, %r160, 4;
	add.s64 	%rd48, %rd2, %rd47;
	ld.global.f32 	%f237, [%rd48];
	setp.lt.f32 	%p128, %f328, %f237;
	selp.f32 	%f238, %f237, %f328, %p128;
	ld.global.f32 	%f239, [%rd48+1024];
	setp.lt.f32 	%p129, %f238, %f239;
	selp.f32 	%f240, %f239, %f238, %p129;
	ld.global.f32 	%f241, [%rd48+2048];
	setp.lt.f32 	%p130, %f240, %f241;
	selp.f32 	%f242, %f241, %f240, %p130;
	ld.global.f32 	%f243, [%rd48+3072];
	setp.lt.f32 	%p131, %f242, %f243;
	selp.f32 	%f328, %f243, %f242, %p131;
	add.s32 	%r160, %r160, 1024;
$L__BB6_16:
	setp.eq.s32 	%p132, %r16, 0;
	@%p132 bra 	$L__BB6_19;
	neg.s32 	%r163, %r16;
$L__BB6_18:
	.pragma "nounroll";
	mul.wide.s32 	%rd49, %r160, 4;
	add.s64 	%rd50, %rd2, %rd49;
	ld.global.f32 	%f244, [%rd50];
	setp.lt.f32 	%p133, %f328, %f244;
	selp.f32 	%f328, %f244, %f328, %p133;
	add.s32 	%r160, %r160, 256;
	add.s32 	%r163, %r163, 1;
	setp.ne.s32 	%p134, %r163, 0;
	@%p134 bra 	$L__BB6_18;
$L__BB6_19:
	setp.lt.u64 	%p135, %rd19, 256;
	@%p135 bra 	$L__BB6_24;
	// begin inline asm
	mov.u32 %r125, %laneid;
	// end inline asm
	mov.b32 	%r127, %f328;
	mov.b32 	%r128, 1;
	mov.b32 	%r149, 31;
	mov.b32 	%r150, -1;
	// begin inline asm
	shfl.sync.down.b32 %r126, %r127, %r128, %r149, %r150;
	// end inline asm
	mov.b32 	%f292, %r126;
	setp.gt.s32 	%p163, %r125, 30;
	setp.lt.f32 	%p164, %f328, %f292;
	selp.f32 	%f293, %f292, %f328, %p164;
	selp.f32 	%f294, %f328, %f293, %p163;
	mov.b32 	%r132, %f294;
	mov.b32 	%r133, 2;
	// begin inline asm
	shfl.sync.down.b32 %r131, %r132, %r133, %r149, %r150;
	// end inline asm
	mov.b32 	%f295, %r131;
	setp.gt.s32 	%p165, %r125, 29;
	setp.lt.f32 	%p166, %f294, %f295;
	selp.f32 	%f296, %f295, %f294, %p166;
	selp.f32 	%f297, %f294, %f296, %p165;
	mov.b32 	%r137, %f297;
	mov.b32 	%r138, 4;
	// begin inline asm
	shfl.sync.down.b32 %r136, %r137, %r138, %r149, %r150;
	// end inline asm
	mov.b32 	%f298, %r136;
	setp.gt.s32 	%p167, %r125, 27;
	setp.lt.f32 	%p168, %f297, %f298;
	selp.f32 	%f299, %f298, %f297, %p168;
	selp.f32 	%f300, %f297, %f299, %p167;
	mov.b32 	%r142, %f300;
	mov.b32 	%r143, 8;
	// begin inline asm
	shfl.sync.down.b32 %r141, %r142, %r143, %r149, %r150;
	// end inline asm
	mov.b32 	%f301, %r141;
	setp.gt.s32 	%p169, %r125, 23;
	setp.lt.f32 	%p170, %f300, %f301;
	selp.f32 	%f302, %f301, %f300, %p170;
	selp.f32 	%f303, %f300, %f302, %p169;
	mov.b32 	%r147, %f303;
	mov.b32 	%r148, 16;
	// begin inline asm
	shfl.sync.down.b32 %r146, %r147, %r148, %r149, %r150;
	// end inline asm
	mov.b32 	%f304, %r146;
	setp.gt.s32 	%p171, %r125, 15;
	setp.lt.f32 	%p172, %f303, %f304;
	selp.f32 	%f16, %f304, %f303, %p172;
	selp.f32 	%f340, %f303, %f16, %p171;
	setp.ne.s32 	%p173, %r125, 0;
	@%p173 bra 	$L__BB6_22;
	shr.u32 	%r151, %r2, 3;
	and.b32  	%r152, %r151, 124;
	mov.u32 	%r153, _ZZN3cub18CUB_300001_SM_10006detail6reduce28DeviceReduceSingleTileKernelINS2_10policy_hubIfyN4cuda3__47maximumIfEEE10Policy1000EN6thrust24THRUST_300001_SM_1000_NS6detail15normal_iteratorINSC_10device_ptrIfEEEEPfyS8_ffNS5_3std3__410__identityEEEvT0_T1_T2_T3_T4_T6_E12temp_storage;
	add.s32 	%r154, %r153, %r152;
	st.shared.f32 	[%r154+8], %f16;
$L__BB6_22:
	bar.sync 	0;
	setp.ne.s32 	%p174, %r2, 0;
	@%p174 bra 	$L__BB6_49;
	ld.shared.f32 	%f305, [_ZZN3cub18CUB_300001_SM_10006detail6reduce28DeviceReduceSingleTileKernelINS2_10policy_hubIfyN4cuda3__47maximumIfEEE10Policy1000EN6thrust24THRUST_300001_SM_1000_NS6detail15normal_iteratorINSC_10device_ptrIfEEEEPfyS8_ffNS5_3std3__410__identityEEEvT0_T1_T2_T3_T4_T6_E12temp_storage+12];
	setp.lt.f32 	%p175, %f340, %f305;
	selp.f32 	%f306, %f305, %f340, %p175;
	ld.shared.f32 	%f307, [_ZZN3cub18CUB_300001_SM_10006detail6reduce28DeviceReduceSingleTileKernelINS2_10policy_hubIfyN4cuda3__47maximumIfEEE10Policy1000EN6thrust24THRUST_300001_SM_1000_NS6detail15normal_iteratorINSC_10device_ptrIfEEEEPfyS8_ffNS5_3std3__410__identityEEEvT0_T1_T2_T3_T4_T6_E12temp_storage+16];
	setp.lt.f32 	%p176, %f306, %f307;
	selp.f32 	%f308, %f307, %f306, %p176;
	ld.shared.f32 	%f309, [_ZZN3cub18CUB_300001_SM_10006detail6reduce28DeviceReduceSingleTileKernelINS2_10policy_hubIfyN4cuda3__47maximumIfEEE10Policy1000EN6thrust24THRUST_300001_SM_1000_NS6detail15normal_iteratorINSC_10device_ptrIfEEEEPfyS8_ffNS5_3std3__410__identityEEEvT0_T1_T2_T3_T4_T6_E12temp_storage+20];
	setp.lt.f32 	%p177, %f308, %f309;
	selp.f32 	%f310, %f309, %f308, %p177;
	ld.shared.f32 	%f311, [_ZZN3cub18CUB_300001_SM_10006detail6reduce28DeviceReduceSingleTileKernelINS2_10policy_hubIfyN4cuda3__47maximumIfEEE10Policy1000EN6thrust24THRUST_300001_SM_1000_NS6detail15normal_iteratorINSC_10device_ptrIfEEEEPfyS8_ffNS5_3std3__410__identityEEEvT0_T1_T2_T3_T4_T6_E12temp_storage+24];
	setp.lt.f32 	%p178, %f310, %f311;
	selp.f32 	%f312, %f311, %f310, %p178;
	ld.shared.f32 	%f313, [_ZZN3cub18CUB_300001_SM_10006detail6reduce28DeviceReduceSingleTileKernelINS2_10policy_hubIfyN4cuda3__47maximumIfEEE10Policy1000EN6thrust24THRUST_300001_SM_1000_NS6detail15normal_iteratorINSC_10device_ptrIfEEEEPfyS8_ffNS5_3std3__410__identityEEEvT0_T1_T2_T3_T4_T6_E12temp_storage+28];
	setp.lt.f32 	%p179, %f312, %f313;
	selp.f32 	%f314, %f313, %f312, %p179;
	ld.shared.f32 	%f315, [_ZZN3cub18CUB_300001_SM_10006detail6reduce28DeviceReduceSingleTileKernelINS2_10policy_hubIfyN4cuda3__47maximumIfEEE10Policy1000EN6thrust24THRUST_300001_SM_1000_NS6detail15normal_iteratorINSC_10device_ptrIfEEEEPfyS8_ffNS5_3std3__410__identityEEEvT0_T1_T2_T3_T4_T6_E12temp_storage+32];
	setp.lt.f32 	%p180, %f314, %f315;
	selp.f32 	%f316, %f315, %f314, %p180;
	ld.shared.f32 	%f317, [_ZZN3cub18CUB_300001_SM_10006detail6reduce28DeviceReduceSingleTileKernelINS2_10policy_hubIfyN4cuda3__47maximumIfEEE10Policy1000EN6thrust24THRUST_300001_SM_1000_NS6detail15normal_iteratorINSC_10device_ptrIfEEEEPfyS8_ffNS5_3std3__410__identityEEEvT0_T1_T2_T3_T4_T6_E12temp_storage+36];
	setp.lt.f32 	%p181, %f316, %f317;
	selp.f32 	%f340, %f317, %f316, %p181;
	bra.uni 	$L__BB6_49;
$L__BB6_24:
	// begin inline asm
	mov.u32 %r87, %laneid;
	// end inline asm
	and.b32  	%r113, %r2, 992;
	add.s32 	%r114, %r113, 32;
	setp.gt.u32 	%p136, %r114, %r1;
	not.b32 	%r115, %r113;
	add.s32 	%r116, %r1, %r115;
	selp.b32 	%r111, %r116, 31, %p136;
	mov.b32 	%r89, %f328;
	mov.b32 	%r90, 1;
	mov.b32 	%r112, -1;
	// begin inline asm
	shfl.sync.down.b32 %r88, %r89, %r90, %r111, %r112;
	// end inline asm
	mov.b32 	%f245, %r88;
	setp.lt.s32 	%p137, %r87, %r111;
	setp.lt.f32 	%p138, %f328, %f245;
	selp.f32 	%f246, %f245, %f328, %p138;
	selp.f32 	%f247, %f246, %f328, %p137;
	mov.b32 	%r94, %f247;
	mov.b32 	%r95, 2;
	// begin inline asm
	shfl.sync.down.b32 %r93, %r94, %r95, %r111, %r112;
	// end inline asm
	mov.b32 	%f248, %r93;
	add.s32 	%r117, %r87, 2;
	setp.gt.s32 	%p139, %r117, %r111;
	setp.lt.f32 	%p140, %f247, %f248;
	selp.f32 	%f249, %f248, %f247, %p140;
	selp.f32 	%f250, %f247, %f249, %p139;
	mov.b32 	%r99, %f250;
	mov.b32 	%r100, 4;
	// begin inline asm
	shfl.sync.down.b32 %r98, %r99, %r100, %r111, %r112;
	// end inline asm
	mov.b32 	%f251, %r98;
	add.s32 	%r118, %r87, 4;
	setp.gt.s32 	%p141, %r118, %r111;
	setp.lt.f32 	%p142, %f250, %f251;
	selp.f32 	%f252, %f251, %f250, %p142;
	selp.f32 	%f253, %f250, %f252, %p141;
	mov.b32 	%r104, %f253;
	mov.b32 	%r105, 8;
	// begin inline asm
	shfl.sync.down.b32 %r103, %r104, %r105, %r111, %r112;
	// end inline asm
	mov.b32 	%f254, %r103;
	add.s32 	%r119, %r87, 8;
	setp.gt.s32 	%p143, %r119, %r111;
	setp.lt.f32 	%p144, %f253, %f254;
	selp.f32 	%f255, %f254, %f253, %p144;
	selp.f32 	%f256, %f253, %f255, %p143;
	mov.b32 	%r109, %f256;
	mov.b32 	%r110, 16;
	// begin inline asm
	shfl.sync.down.b32 %r108, %r109, %r110, %r111, %r112;
	// end inline asm
	mov.b32 	%f257, %r108;
	add.s32 	%r120, %r87, 16;
	setp.gt.s32 	%p145, %r120, %r111;
	setp.lt.f32 	%p146, %f256, %f257;
	selp.f32 	%f258, %f257, %f256, %p146;
	selp.f32 	%f340, %f256, %f258, %p145;
	setp.ne.s32 	%p147, %r87, 0;
	@%p147 bra 	$L__BB6_26;
	shr.u32 	%r121, %r2, 3;
	and.b32  	%r122, %r121, 124;
	mov.u32 	%r123, _ZZN3cub18CUB_300001_SM_10006detail6reduce28DeviceReduceSingleTileKernelINS2_10policy_hubIfyN4cuda3__47maximumIfEEE10Policy1000EN6thrust24THRUST_300001_SM_1000_NS6detail15normal_iteratorINSC_10device_ptrIfEEEEPfyS8_ffNS5_3std3__410__identityEEEvT0_T1_T2_T3_T4_T6_E12temp_storage;
	add.s32 	%r124, %r123, %r122;
	st.shared.f32 	[%r124+8], %f340;
$L__BB6_26:
	bar.sync 	0;
	setp.ne.s32 	%p148, %r2, 0;
	@%p148 bra 	$L__BB6_49;
	setp.gt.u64 	%p149, %rd19, 32;
	ld.shared.f32 	%f259, [_ZZN3cub18CUB_300001_SM_10006detail6reduce28DeviceReduceSingleTileKernelINS2_10policy_hubIfyN4cuda3__47maximumIfEEE10Policy1000EN6thrust24THRUST_300001_SM_1000_NS6detail15normal_iteratorINSC_10device_ptrIfEEEEPfyS8_ffNS5_3std3__410__identityEEEvT0_T1_T2_T3_T4_T6_E12temp_storage+12];
	setp.lt.f32 	%p150, %f340, %f259;
	selp.f32 	%f261, %f259, %f340, %p150;
	selp.f32 	%f262, %f261, %f340, %p149;
	setp.gt.u64 	%p151, %rd19, 64;
	ld.shared.f32 	%f264, [_ZZN3cub18CUB_300001_SM_10006detail6reduce28DeviceReduceSingleTileKernelINS2_10policy_hubIfyN4cuda3__47maximumIfEEE10Policy1000EN6thrust24THRUST_300001_SM_1000_NS6detail15normal_iteratorINSC_10device_ptrIfEEEEPfyS8_ffNS5_3std3__410__identityEEEvT0_T1_T2_T3_T4_T6_E12temp_storage+16];
	setp.lt.f32 	%p152, %f262, %f264;
	selp.f32 	%f266, %f264, %f262, %p152;
	selp.f32 	%f267, %f266, %f262, %p151;
	setp.gt.u64 	%p153, %rd19, 96;
	ld.shared.f32 	%f269, [_ZZN3cub18CUB_300001_SM_10006detail6reduce28DeviceReduceSingleTileKernelINS2_10policy_hubIfyN4cuda3__47maximumIfEEE10Policy1000EN6thrust24THRUST_300001_SM_1000_NS6detail15normal_iteratorINSC_10device_ptrIfEEEEPfyS8_ffNS5_3std3__410__identityEEEvT0_T1_T2_T3_T4_T6_E12temp_storage+20];
	setp.lt.f32 	%p154, %f267, %f269;
	selp.f32 	%f271, %f269, %f267, %p154;
	selp.f32 	%f272, %f271, %f267, %p153;
	setp.gt.u64 	%p155, %rd19, 128;
	ld.shared.f32 	%f274, [_ZZN3cub18CUB_300001_SM_10006detail6reduce28DeviceReduceSingleTileKernelINS2_10policy_hubIfyN4cuda3__47maximumIfEEE10Policy1000EN6thrust24THRUST_300001_SM_1000_NS6detail15normal_iteratorINSC_10device_ptrIfEEEEPfyS8_ffNS5_3std3__410__identityEEEvT0_T1_T2_T3_T4_T6_E12temp_storage+24];
	setp.lt.f32 	%p156, %f272, %f274;
	selp.f32 	%f276, %f274, %f272, %p156;
	selp.f32 	%f277, %f276, %f272, %p155;
	setp.gt.u64 	%p157, %rd19, 160;
	ld.shared.f32 	%f279, [_ZZN3cub18CUB_300001_SM_10006detail6reduce28DeviceReduceSingleTileKernelINS2_10policy_hubIfyN4cuda3__47maximumIfEEE10Policy1000EN6thrust24THRUST_300001_SM_1000_NS6detail15normal_iteratorINSC_10device_ptrIfEEEEPfyS8_ffNS5_3std3__410__identityEEEvT0_T1_T2_T3_T4_T6_E12temp_storage+28];
	setp.lt.f32 	%p158, %f277, %f279;
	selp.f32 	%f281, %f279, %f277, %p158;
	selp.f32 	%f282, %f281, %f277, %p157;
	setp.gt.u64 	%p159, %rd19, 192;
	ld.shared.f32 	%f284, [_ZZN3cub18CUB_300001_SM_10006detail6reduce28DeviceReduceSingleTileKernelINS2_10policy_hubIfyN4cuda3__47maximumIfEEE10Policy1000EN6thrust24THRUST_300001_SM_1000_NS6detail15normal_iteratorINSC_10device_ptrIfEEEEPfyS8_ffNS5_3std3__410__identityEEEvT0_T1_T2_T3_T4_T6_E12temp_storage+32];
	setp.lt.f32 	%p160, %f282, %f284;
	selp.f32 	%f286, %f284, %f282, %p160;
	selp.f32 	%f287, %f286, %f282, %p159;
	setp.gt.u64 	%p161, %rd19, 224;
	ld.shared.f32 	%f289, [_ZZN3cub18CUB_300001_SM_10006detail6reduce28DeviceReduceSingleTileKernelINS2_10policy_hubIfyN4cuda3__47maximumIfEEE10Policy1000EN6thrust24THRUST_300001_SM_1000_NS6detail15normal_iteratorINSC_10device_ptrIfEEEEPfyS8_ffNS5_3std3__410__identityEEEvT0_T1_T2_T3_T4_T6_E12temp_storage+36];
	setp.lt.f32 	%p162, %f287, %f289;
	selp.f32 	%f291, %f289, %f287, %p162;
	selp.f32 	%f340, %f291, %f287, %p161;
	bra.uni 	$L__BB6_49;
$L__BB6_28:
	mov.u32 	%r24, %tid.x;
	cvt.u64.u32 	%rd6, %r24;
	mul.wide.u32 	%rd22, %r24, 4;
	add.s64 	%rd7, %rd2, %rd22;
	ld.global.f32 	%f43, [%rd7];
	ld.global.f32 	%f44, [%rd7+1024];
	ld.global.f32 	%f45, [%rd7+2048];
	ld.global.f32 	%f46, [%rd7+3072];
	ld.global.f32 	%f47, [%rd7+4096];
	ld.global.f32 	%f48, [%rd7+5120];
	ld.global.f32 	%f49, [%rd7+6144];
	ld.global.f32 	%f50, [%rd7+7168];
	ld.global.f32 	%f51, [%rd7+8192];
	ld.global.f32 	%f52, [%rd7+9216];
	ld.global.f32 	%f53, [%rd7+10240];
	ld.global.f32 	%f54, [%rd7+11264];
	ld.global.f32 	%f55, [%rd7+12288];
	ld.global.f32 	%f56, [%rd7+13312];
	ld.global.f32 	%f57, [%rd7+14336];
	ld.global.f32 	%f58, [%rd7+15360];
	setp.lt.f32 	%p3, %f43, %f44;
	selp.f32 	%f59, %f44, %f43, %p3;
	setp.lt.f32 	%p4, %f45, %f46;
	selp.f32 	%f60, %f46, %f45, %p4;
	setp.lt.f32 	%p5, %f47, %f48;
	selp.f32 	%f61, %f48, %f47, %p5;
	setp.lt.f32 	%p6, %f49, %f50;
	selp.f32 	%f62, %f50, %f49, %p6;
	setp.lt.f32 	%p7, %f51, %f52;
	selp.f32 	%f63, %f52, %f51, %p7;
	setp.lt.f32 	%p8, %f53, %f54;
	selp.f32 	%f64, %f54, %f53, %p8;
	setp.lt.f32 	%p9, %f55, %f56;
	selp.f32 	%f65, %f56, %f55, %p9;
	setp.lt.f32 	%p10, %f57, %f58;
	selp.f32 	%f66, %f58, %f57, %p10;
	setp.lt.f32 	%p11, %f59, %f60;
	selp.f32 	%f67, %f60, %f59, %p11;
	setp.lt.f32 	%p12, %f61, %f62;
	selp.f32 	%f68, %f62, %f61, %p12;
	setp.lt.f32 	%p13, %f63, %f64;
	selp.f32 	%f69, %f64, %f63, %p13;
	setp.lt.f32 	%p14, %f65, %f66;
	selp.f32 	%f70, %f66, %f65, %p14;
	setp.lt.f32 	%p15, %f67, %f68;
	selp.f32 	%f71, %f68, %f67, %p15;
	setp.lt.f32 	%p16, %f69, %f70;
	selp.f32 	%f72, %f70, %f69, %p16;
	setp.lt.f32 	%p17, %f71, %f72;
	selp.f32 	%f339, %f72, %f71, %p17;
	add.s64 	%rd8, %rd19, -4096;
	setp.lt.u64 	%p18, %rd8, 4096;
	mov.b64 	%rd53, 4096;
	@%p18 bra 	$L__BB6_32;
	mov.b64 	%rd53, 4096;
$L__BB6_30:
	shl.b64 	%rd24, %rd53, 2;
	add.s64 	%rd25, %rd7, %rd24;
	ld.global.f32 	%f73, [%rd25];
	ld.global.f32 	%f74, [%rd25+1024];
	ld.global.f32 	%f75, [%rd25+2048];
	ld.global.f32 	%f76, [%rd25+3072];
	ld.global.f32 	%f77, [%rd25+4096];
	ld.global.f32 	%f78, [%rd25+5120];
	ld.global.f32 	%f79, [%rd25+6144];
	ld.global.f32 	%f80, [%rd25+7168];
	ld.global.f32 	%f81, [%rd25+8192];
	ld.global.f32 	%f82, [%rd25+9216];
	ld.global.f32 	%f83, [%rd25+10240];
	ld.global.f32 	%f84, [%rd25+11264];
	ld.global.f32 	%f85, [%rd25+12288];
	ld.global.f32 	%f86, [%rd25+13312];
	ld.global.f32 	%f87, [%rd25+14336];
	ld.global.f32 	%f88, [%rd25+15360];
	setp.lt.f32 	%p19, %f339, %f73;
	selp.f32 	%f89, %f73, %f339, %p19;
	setp.lt.f32 	%p20, %f74, %f75;
	selp.f32 	%f90, %f75, %f74, %p20;
	setp.lt.f32 	%p21, %f76, %f77;
	selp.f32 	%f91, %f77, %f76, %p21;
	setp.lt.f32 	%p22, %f78, %f79;
	selp.f32 	%f92, %f79, %f78, %p22;
	setp.lt.f32 	%p23, %f80, %f81;
	selp.f32 	%f93, %f81, %f80, %p23;
	setp.lt.f32 	%p24, %f82, %f83;
	selp.f32 	%f94, %f83, %f82, %p24;
	setp.lt.f32 	%p25, %f84, %f85;
	selp.f32 	%f95, %f85, %f84, %p25;
	setp.lt.f32 	%p26, %f86, %f87;
	selp.f32 	%f96, %f87, %f86, %p26;
	setp.lt.f32 	%p27, %f89, %f90;
	selp.f32 	%f97, %f90, %f89, %p27;
	setp.lt.f32 	%p28, %f91, %f92;
	selp.f32 	%f98, %f92, %f91, %p28;
	setp.lt.f32 	%p29, %f93, %f94;
	selp.f32 	%f99, %f94, %f93, %p29;
	setp.lt.f32 	%p30, %f95, %f96;
	selp.f32 	%f100, %f96, %f95, %p30;
	setp.lt.f32 	%p31, %f97, %f98;
	selp.f32 	%f101, %f98, %f97, %p31;
	setp.lt.f32 	%p32, %f99, %f100;
	selp.f32 	%f102, %f100, %f99, %p32;
	setp.lt.f32 	%p33, %f101, %f102;
	selp.f32 	%f103, %f102, %f101, %p33;
	setp.lt.f32 	%p34, %f103, %f88;
	selp.f32 	%f339, %f88, %f103, %p34;
	sub.s64 	%rd26, %rd19, %rd53;
	setp.lt.u64 	%p35, %rd26, 4096;
	@%p35 bra 	$L__BB6_45;
	add.s64 	%rd53, %rd53, 4096;
	setp.le.u64 	%p36, %rd53, %rd8;
	@%p36 bra 	$L__BB6_30;
$L__BB6_32:
	setp.le.u64 	%p37, %rd19, %rd53;
	cvt.u32.u64 	%r42, %rd53;
	cvt.u32.u64 	%r43, %rd19;
	sub.s32 	%r44, %r43, %r42;
	setp.ge.s32 	%p38, %r24, %r44;
	or.pred  	%p39, %p37, %p38;
	@%p39 bra 	$L__BB6_45;
	not.b32 	%r47, %r24;
	add.s32 	%r48, %r47, %r43;
	sub.s32 	%r50, %r48, %r42;
	shr.u32 	%r51, %r50, 8;
	add.s32 	%r25, %r51, 1;
	and.b32  	%r26, %r25, 15;
	setp.lt.u32 	%p40, %r50, 3840;
	mov.u32 	%r167, %r24;
	@%p40 bra 	$L__BB6_36;
	and.b32  	%r52, %r25, 33554416;
	neg.s32 	%r165, %r52;
	add.s64 	%rd27, %rd53, %rd6;
	shl.b64 	%rd28, %rd27, 2;
	add.s64 	%rd29, %rd28, %rd2;
	add.s64 	%rd54, %rd29, 8192;
	mov.u32 	%r167, %r24;
$L__BB6_35:
	.pragma "nounroll";
	ld.global.f32 	%f105, [%rd54+-8192];
	setp.lt.f32 	%p41, %f339, %f105;
	selp.f32 	%f106, %f105, %f339, %p41;
	ld.global.f32 	%f107, [%rd54+-7168];
	setp.lt.f32 	%p42, %f106, %f107;
	selp.f32 	%f108, %f107, %f106, %p42;
	ld.global.f32 	%f109, [%rd54+-6144];
	setp.lt.f32 	%p43, %f108, %f109;
	selp.f32 	%f110, %f109, %f108, %p43;
	ld.global.f32 	%f111, [%rd54+-5120];
	setp.lt.f32 	%p44, %f110, %f111;
	selp.f32 	%f112, %f111, %f110, %p44;
	ld.global.f32 	%f113, [%rd54+-4096];
	setp.lt.f32 	%p45, %f112, %f113;
	selp.f32 	%f114, %f113, %f112, %p45;
	ld.global.f32 	%f115, [%rd54+-3072];
	setp.lt.f32 	%p46, %f114, %f115;
	selp.f32 	%f116, %f115, %f114, %p46;
	ld.global.f32 	%f117, [%rd54+-2048];
	setp.lt.f32 	%p47, %f116, %f117;
	selp.f32 	%f118, %f117, %f116, %p47;
	ld.global.f32 	%f119, [%rd54+-1024];
	setp.lt.f32 	%p48, %f118, %f119;
	selp.f32 	%f120, %f119, %f118, %p48;
	ld.global.f32 	%f121, [%rd54];
	setp.lt.f32 	%p49, %f120, %f121;
	selp.f32 	%f122, %f121, %f120, %p49;
	ld.global.f32 	%f123, [%rd54+1024];
	setp.lt.f32 	%p50, %f122, %f123;
	selp.f32 	%f124, %f123, %f122, %p50;
	ld.global.f32 	%f125, [%rd54+2048];
	setp.lt.f32 	%p51, %f124, %f125;
	selp.f32 	%f126, %f125, %f124, %p51;
	ld.global.f32 	%f127, [%rd54+3072];
	setp.lt.f32 	%p52, %f126, %f127;
	selp.f32 	%f128, %f127, %f126, %p52;
	ld.global.f32 	%f129, [%rd54+4096];
	setp.lt.f32 	%p53, %f128, %f129;
	selp.f32 	%f130, %f129, %f128, %p53;
	ld.global.f32 	%f131, [%rd54+5120];
	setp.lt.f32 	%p54, %f130, %f131;
	selp.f32 	%f132, %f131, %f130, %p54;
	ld.global.f32 	%f133, [%rd54+6144];
	setp.lt.f32 	%p55, %f132, %f133;
	selp.f32 	%f134, %f133, %f132, %p55;
	ld.global.f32 	%f135, [%rd54+7168];
	setp.lt.f32 	%p56, %f134, %f135;
	selp.f32 	%f339, %f135, %f134, %p56;
	add.s32 	%r167, %r167, 4096;
	add.s32 	%r165, %r165, 16;
	add.s64 	%rd54, %rd54, 16384;
	setp.ne.s32 	%p57, %r165, 0;
	@%p57 bra 	$L__BB6_35;
$L__BB6_36:
	setp.eq.s32 	%p58, %r26, 0;
	@%p58 bra 	$L__BB6_45;
	and.b32  	%r33, %r25, 7;
	setp.lt.u32 	%p59, %r26, 8;
	@%p59 bra 	$L__BB6_39;
	cvt.u64.u32 	%rd30, %r167;
	add.s64 	%rd31, %rd53, %rd30;
	shl.b64 	%rd32, %rd31, 2;
	add.s64 	%rd33, %rd2, %rd32;
	ld.global.f32 	%f137, [%rd33];
	setp.lt.f32 	%p60, %f339, %f137;
	selp.f32 	%f138, %f137, %f339, %p60;
	ld.global.f32 	%f139, [%rd33+1024];
	setp.lt.f32 	%p61, %f138, %f139;
	selp.f32 	%f140, %f139, %f138, %p61;
	ld.global.f32 	%f141, [%rd33+2048];
	setp.lt.f32 	%p62, %f140, %f141;
	selp.f32 	%f142, %f141, %f140, %p62;
	ld.global.f32 	%f143, [%rd33+3072];
	setp.lt.f32 	%p63, %f142, %f143;
	selp.f32 	%f144, %f143, %f142, %p63;
	ld.global.f32 	%f145, [%rd33+4096];
	setp.lt.f32 	%p64, %f144, %f145;
	selp.f32 	%f146, %f145, %f144, %p64;
	ld.global.f32 	%f147, [%rd33+5120];
	setp.lt.f32 	%p65, %f146, %f147;
	selp.f32 	%f148, %f147, %f146, %p65;
	ld.global.f32 	%f149, [%rd33+6144];
	setp.lt.f32 	%p66, %f148, %f149;
	selp.f32 	%f150, %f149, %f148, %p66;
	ld.global.f32 	%f151, [%rd33+7168];
	setp.lt.f32 	%p67, %f150, %f151;
	selp.f32 	%f339, %f151, %f150, %p67;
	add.s32 	%r167, %r167, 2048;
$L__BB6_39:
	setp.eq.s32 	%p68, %r33, 0;
	@%p68 bra 	$L__BB6_45;
	and.b32  	%r36, %r25, 3;
	setp.lt.u32 	%p69, %r33, 4;
	@%p69 bra 	$L__BB6_42;
	cvt.u64.u32 	%rd34, %r167;
	add.s64 	%rd35, %rd53, %rd34;
	shl.b64 	%rd36, %rd35, 2;
	add.s64 	%rd37, %rd2, %rd36;
	ld.global.f32 	%f153, [%rd37];
	setp.lt.f32 	%p70, %f339, %f153;
	selp.f32 	%f154, %f153, %f339, %p70;
	ld.global.f32 	%f155, [%rd37+1024];
	setp.lt.f32 	%p71, %f154, %f155;
	selp.f32 	%f156, %f155, %f154, %p71;
	ld.global.f32 	%f157, [%rd37+2048];
	setp.lt.f32 	%p72, %f156, %f157;
	selp.f32 	%f158, %f157, %f156, %p72;
	ld.global.f32 	%f159, [%rd37+3072];
	setp.lt.f32 	%p73, %f158, %f159;
	selp.f32 	%f339, %f159, %f158, %p73;
	add.s32 	%r167, %r167, 1024;
$L__BB6_42:
	setp.eq.s32 	%p74, %r36, 0;
	@%p74 bra 	$L__BB6_45;
	cvt.u64.u32 	%rd38, %r167;
	add.s64 	%rd39, %rd53, %rd38;
	shl.b64 	%rd40, %rd39, 2;
	add.s64 	%rd55, %rd2, %rd40;
	neg.s32 	%r170, %r36;
$L__BB6_44:
	.pragma "nounroll";
	ld.global.f32 	%f160, [%rd55];
	setp.lt.f32 	%p75, %f339, %f160;
	selp.f32 	%f339, %f160, %f339, %p75;
	add.s64 	%rd55, %rd55, 1024;
	add.s32 	%r170, %r170, 1;
	setp.ne.s32 	%p76, %r170, 0;
	@%p76 bra 	$L__BB6_44;
$L__BB6_45:
	// begin inline asm
	mov.u32 %r53, %laneid;
	// end inline asm
	mov.b32 	%r55, %f339;
	mov.b32 	%r56, 1;
	mov.b32 	%r77, 31;
	mov.b32 	%r78, -1;
	// begin inline asm
	shfl.sync.down.b32 %r54, %r55, %r56, %r77, %r78;
	// end inline asm
	mov.b32 	%f161, %r54;
	setp.gt.s32 	%p77, %r53, 30;
	setp.lt.f32 	%p78, %f339, %f161;
	selp.f32 	%f162, %f161, %f339, %p78;
	selp.f32 	%f163, %f339, %f162, %p77;
	mov.b32 	%r60, %f163;
	mov.b32 	%r61, 2;
	// begin inline asm
	shfl.sync.down.b32 %r59, %r60, %r61, %r77, %r78;
	// end inline asm
	mov.b32 	%f164, %r59;
	setp.gt.s32 	%p79, %r53, 29;
	setp.lt.f32 	%p80, %f163, %f164;
	selp.f32 	%f165, %f164, %f163, %p80;
	selp.f32 	%f166, %f163, %f165, %p79;
	mov.b32 	%r65, %f166;
	mov.b32 	%r66, 4;
	// begin inline asm
	shfl.sync.down.b32 %r64, %r65, %r66, %r77, %r78;
	// end inline asm
	mov.b32 	%f167, %r64;
	setp.gt.s32 	%p81, %r53, 27;
	setp.lt.f32 	%p82, %f166, %f167;
	selp.f32 	%f168, %f167, %f166, %p82;
	selp.f32 	%f169, %f166, %f168, %p81;
	mov.b32 	%r70, %f169;
	mov.b32 	%r71, 8;
	// begin inline asm
	shfl.sync.down.b32 %r69, %r70, %r71, %r77, %r78;
	// end inline asm
	mov.b32 	%f170, %r69;
	setp.gt.s32 	%p83, %r53, 23;
	setp.lt.f32 	%p84, %f169, %f170;
	selp.f32 	%f171, %f170, %f169, %p84;
	selp.f32 	%f172, %f169, %f171, %p83;
	mov.b32 	%r75, %f172;
	mov.b32 	%r76, 16;
	// begin inline asm
	shfl.sync.down.b32 %r74, %r75, %r76, %r77, %r78;
	// end inline asm
	mov.b32 	%f173, %r74;
	setp.gt.s32 	%p85, %r53, 15;
	setp.lt.f32 	%p86, %f172, %f173;
	selp.f32 	%f38, %f173, %f172, %p86;
	selp.f32 	%f340, %f172, %f38, %p85;
	setp.ne.s32 	%p87, %r53, 0;
	@%p87 bra 	$L__BB6_47;
	shr.u32 	%r79, %r24, 3;
	and.b32  	%r80, %r79, 124;
	mov.u32 	%r81, _ZZN3cub18CUB_300001_SM_10006detail6reduce28DeviceReduceSingleTileKernelINS2_10policy_hubIfyN4cuda3__47maximumIfEEE10Policy1000EN6thrust24THRUST_300001_SM_1000_NS6detail15normal_iteratorINSC_10device_ptrIfEEEEPfyS8_ffNS5_3std3__410__identityEEEvT0_T1_T2_T3_T4_T6_E12temp_storage;
	add.s32 	%r82, %r81, %r80;
	st.shared.f32 	[%r82+8], %f38;
$L__BB6_47:
	bar.sync 	0;
	setp.ne.s32 	%p88, %r24, 0;
	@%p88 bra 	$L__BB6_49;
	ld.shared.f32 	%f174, [_ZZN3cub18CUB_300001_SM_10006detail6reduce28DeviceReduceSingleTileKernelINS2_10policy_hubIfyN4cuda3__47maximumIfEEE10Policy1000EN6thrust24THRUST_300001_SM_1000_NS6detail15normal_iteratorINSC_10device_ptrIfEEEEPfyS8_ffNS5_3std3__410__identityEEEvT0_T1_T2_T3_T4_T6_E12temp_storage+12];
	setp.lt.f32 	%p89, %f340, %f174;
	selp.f32 	%f175, %f174, %f340, %p89;
	ld.shared.f32 	%f176, [_ZZN3cub18CUB_300001_SM_10006detail6reduce28DeviceReduceSingleTileKernelINS2_10policy_hubIfyN4cuda3__47maximumIfEEE10Policy1000EN6thrust24THRUST_300001_SM_1000_NS6detail15normal_iteratorINSC_10device_ptrIfEEEEPfyS8_ffNS5_3std3__410__identityEEEvT0_T1_T2_T3_T4_T6_E12temp_storage+16];
	setp.lt.f32 	%p90, %f175, %f176;
	selp.f32 	%f177, %f176, %f175, %p90;
	ld.shared.f32 	%f178, [_ZZN3cub18CUB_300001_SM_10006detail6reduce28DeviceReduceSingleTileKernelINS2_10policy_hubIfyN4cuda3__47maximumIfEEE10Policy1000EN6thrust24THRUST_300001_SM_1000_NS6detail15normal_iteratorINSC_10device_ptrIfEEEEPfyS8_ffNS5_3std3__410__identityEEEvT0_T1_T2_T3_T4_T6_E12temp_storage+20];
	setp.lt.f32 	%p91, %f177, %f178;
	selp.f32 	%f179, %f178, %f177, %p91;
	ld.shared.f32 	%f180, [_ZZN3cub18CUB_300001_SM_10006detail6reduce28DeviceReduceSingleTileKernelINS2_10policy_hubIfyN4cuda3__47maximumIfEEE10Policy1000EN6thrust24THRUST_300001_SM_1000_NS6detail15normal_iteratorINSC_10device_ptrIfEEEEPfyS8_ffNS5_3std3__410__identityEEEvT0_T1_T2_T3_T4_T6_E12temp_storage+24];
	setp.lt.f32 	%p92, %f179, %f180;
	selp.f32 	%f181, %f180, %f179, %p92;
	ld.shared.f32 	%f182, [_ZZN3cub18CUB_300001_SM_10006detail6reduce28DeviceReduceSingleTileKernelINS2_10policy_hubIfyN4cuda3__47maximumIfEEE10Policy1000EN6thrust24THRUST_300001_SM_1000_NS6detail15normal_iteratorINSC_10device_ptrIfEEEEPfyS8_ffNS5_3std3__410__identityEEEvT0_T1_T2_T3_T4_T6_E12temp_storage+28];
	setp.lt.f32 	%p93, %f181, %f182;
	selp.f32 	%f183, %f182, %f181, %p93;
	ld.shared.f32 	%f184, [_ZZN3cub18CUB_300001_SM_10006detail6reduce28DeviceReduceSingleTileKernelINS2_10policy_hubIfyN4cuda3__47maximumIfEEE10Policy1000EN6thrust24THRUST_300001_SM_1000_NS6detail15normal_iteratorINSC_10device_ptrIfEEEEPfyS8_ffNS5_3std3__410__identityEEEvT0_T1_T2_T3_T4_T6_E12temp_storage+32];
	setp.lt.f32 	%p94, %f183, %f184;
	selp.f32 	%f185, %f184, %f183, %p94;
	ld.shared.f32 	%f186, [_ZZN3cub18CUB_300001_SM_10006detail6reduce28DeviceReduceSingleTileKernelINS2_10policy_hubIfyN4cuda3__47maximumIfEEE10Policy1000EN6thrust24THRUST_300001_SM_1000_NS6detail15normal_iteratorINSC_10device_ptrIfEEEEPfyS8_ffNS5_3std3__410__identityEEEvT0_T1_T2_T3_T4_T6_E12temp_storage+36];
	setp.lt.f32 	%p95, %f185, %f186;
	selp.f32 	%f340, %f186, %f185, %p95;
$L__BB6_49:
	mov.u32 	%r155, %tid.x;
	setp.ne.s32 	%p182, %r155, 0;
	@%p182 bra 	$L__BB6_51;
	setp.lt.f32 	%p183, %f42, %f340;
	selp.f32 	%f318, %f340, %f42, %p183;
	st.global.f32 	[%rd1], %f318;
$L__BB6_51:
	ret;

}
	// .globl	_ZN3cub18CUB_300001_SM_10006detail6reduce18DeviceReduceKernelINS2_10policy_hubIfyN4cuda3__47maximumIfEEE10Policy1000EN6thrust24THRUST_300001_SM_1000_NS6detail15normal_iteratorINSC_10device_ptrIfEEEEyS8_fNS5_3std3__410__identityEEEvT0_PT3_T1_NS0_13GridEvenShareISO_EET2_T4_
.visible .entry _ZN3cub18CUB_300001_SM_10006detail6reduce18DeviceReduceKernelINS2_10policy_hubIfyN4cuda3__47maximumIfEEE10Policy1000EN6thrust24THRUST_300001_SM_1000_NS6detail15normal_iteratorINSC_10device_ptrIfEEEEyS8_fNS5_3std3__410__identityEEEvT0_PT3_T1_NS0_13GridEvenShareISO_EET2_T4_(
	.param .align 8 .b8 _ZN3cub18CUB_300001_SM_10006detail6reduce18DeviceReduceKernelINS2_10policy_hubIfyN4cuda3__47maximumIfEEE10Policy1000EN6thrust24THRUST_300001_SM_1000_NS6detail15normal_iteratorINSC_10device_ptrIfEEEEyS8_fNS5_3std3__410__identityEEEvT0_PT3_T1_NS0_13GridEvenShareISO_EET2_T4__param_0[8],
	.param .u64 .ptr .align 1 _ZN3cub18CUB_300001_SM_10006detail6reduce18DeviceReduceKernelINS2_10policy_hubIfyN4cuda3__47maximumIfEEE10Policy1000EN6thrust24THRUST_300001_SM_1000_NS6detail15normal_iteratorINSC_10device_ptrIfEEEEyS8_fNS5_3std3__410__identityEEEvT0_PT3_T1_NS0_13GridEvenShareISO_EET2_T4__param_1,
	.param .u64 _ZN3cub18CUB_300001_SM_10006detail6reduce18DeviceReduceKernelINS2_10policy_hubIfyN4cuda3__47maximumIfEEE10Policy1000EN6thrust24THRUST_300001_SM_1000_NS6detail15normal_iteratorINSC_10device_ptrIfEEEEyS8_fNS5_3std3__410__identityEEEvT0_PT3_T1_NS0_13GridEvenShareISO_EET2_T4__param_2,
	.param .align 8 .b8 _ZN3cub18CUB_300001_SM_10006detail6reduce18DeviceReduceKernelINS2_10policy_hubIfyN4cuda3__47maximumIfEEE10Policy1000EN6thrust24THRUST_300001_SM_1000_NS6detail15normal_iteratorINSC_10device_ptrIfEEEEyS8_fNS5_3std3__410__identityEEEvT0_PT3_T1_NS0_13GridEvenShareISO_EET2_T4__param_3[72],
	.param .align 1 .b8 _ZN3cub18CUB_300001_SM_10006detail6reduce18DeviceReduceKernelINS2_10policy_hubIfyN4cuda3__47maximumIfEEE10Policy1000EN6thrust24THRUST_300001_SM_1000_NS6detail15normal_iteratorINSC_10device_ptrIfEEEEyS8_fNS5_3std3__410__identityEEEvT0_PT3_T1_NS0_13GridEvenShareISO_EET2_T4__param_4[1],
	.param .align 1 .b8 _ZN3cub18CUB_300001_SM_10006detail6reduce18DeviceReduceKernelINS2_10policy_hubIfyN4cuda3__47maximumIfEEE10Policy1000EN6thrust24THRUST_300001_SM_1000_NS6detail15normal_iteratorINSC_10device_ptrIfEEEEyS8_fNS5_3std3__410__identityEEEvT0_PT3_T1_NS0_13GridEvenShareISO_EET2_T4__param_5[1]
)
.maxntid 256
{
	.reg .pred 	%p<182>;
	.reg .b16 	%rs<4>;
	.reg .b32 	%r<206>;
	.reg .b32 	%f<337>;
	.reg .b64 	%rd<78>;
	// demoted variable
	.shared .align 4 .b8 _ZZN3cub18CUB_300001_SM_10006detail6reduce18DeviceReduceKernelINS2_10policy_hubIfyN4cuda3__47maximumIfEEE10Policy1000EN6thrust24THRUST_300001_SM_1000_NS6detail15normal_iteratorINSC_10device_ptrIfEEEEyS8_fNS5_3std3__410__identityEEEvT0_PT3_T1_NS0_13GridEvenShareISO_EET2_T4_E12temp_storage[44];
	ld.param.u64 	%rd1, [_ZN3cub18CUB_300001_SM_10006detail6reduce18DeviceReduceKernelINS2_10policy_hubIfyN4cuda3__47maximumIfEEE10Policy1000EN6thrust24THRUST_300001_SM_1000_NS6detail15normal_iteratorINSC_10device_ptrIfEEEEyS8_fNS5_3std3__410__identityEEEvT0_PT3_T1_NS0_13GridEvenShareISO_EET2_T4__param_3+32];
	ld.param.u32 	%r1, [_ZN3cub18CUB_300001_SM_10006detail6reduce18DeviceReduceKernelINS2_10policy_hubIfyN4cuda3__47maximumIfEEE10Policy1000EN6thrust24THRUST_300001_SM_1000_NS6detail15normal_iteratorINSC_10device_ptrIfEEEEyS8_fNS5_3std3__410__identityEEEvT0_PT3_T1_NS0_13GridEvenShareISO_EET2_T4__param_3+40];
	ld.param.u64 	%rd25, [_ZN3cub18CUB_300001_SM_10006detail6reduce18DeviceReduceKernelINS2_10policy_hubIfyN4cuda3__47maximumIfEEE10Policy1000EN6thrust24THRUST_300001_SM_1000_NS6detail15normal_iteratorINSC_10device_ptrIfEEEEyS8_fNS5_3std3__410__identityEEEvT0_PT3_T1_NS0_13GridEvenShareISO_EET2_T4__param_0];
	cvta.to.global.u64 	%rd2, %rd25;
	mov.u32 	%r2, %ctaid.x;
	shl.b32 	%r50, %r1, 12;
	cvt.s64.s32 	%rd3, %r50;
	shl.b32 	%r51, %r2, 12;
	cvt.u64.u32 	%rd4, %r51;
	sub.s64 	%rd5, %rd1, %rd4;
	setp.gt.u64 	%p1, %rd5, 4095;
	@%p1 bra 	$L__BB7_25;
	cvt.u32.u64 	%r112, %rd4;
	cvt.u32.u64 	%r3, %rd1;
	sub.s32 	%r4, %r3, %r112;
	mov.u32 	%r5, %tid.x;
	setp.ge.s32 	%p95, %r5, %r4;
	mov.f32 	%f325, 0f00000000;
	mov.u32 	%r193, %r5;
	@%p95 bra 	$L__BB7_3;
	add.s32 	%r114, %r112, %r5;
	mul.wide.u32 	%rd51, %r114, 4;
	add.s64 	%rd52, %rd2, %rd51;
	ld.global.f32 	%f325, [%rd52];
	add.s32 	%r193, %r5, 256;
$L__BB7_3:
	setp.ge.s32 	%p96, %r193, %r4;
	@%p96 bra 	$L__BB7_16;
	not.b32 	%r116, %r193;
	add.s32 	%r117, %r116, %r3;
	sub.s32 	%r118, %r117, %r112;
	shr.u32 	%r119, %r118, 8;
	add.s32 	%r8, %r119, 1;
	and.b32  	%r9, %r8, 15;
	setp.lt.u32 	%p97, %r118, 3840;
	@%p97 bra 	$L__BB7_7;
	and.b32  	%r120, %r8, 33554416;
	neg.s32 	%r191, %r120;
	mul.wide.u32 	%rd53, %r2, 16384;
	mul.wide.u32 	%rd54, %r193, 4;
	or.b64  	%rd55, %rd53, %rd54;
	add.s64 	%rd56, %rd55, %rd2;
	add.s64 	%rd72, %rd56, 8192;
$L__BB7_6:
	.pragma "nounroll";
	ld.global.f32 	%f187, [%rd72+-8192];
	setp.lt.f32 	%p98, %f325, %f187;
	selp.f32 	%f188, %f187, %f325, %p98;
	ld.global.f32 	%f189, [%rd72+-7168];
	setp.lt.f32 	%p99, %f188, %f189;
	selp.f32 	%f190, %f189, %f188, %p99;
	ld.global.f32 	%f191, [%rd72+-6144];
	setp.lt.f32 	%p100, %f190, %f191;
	selp.f32 	%f192, %f191, %f190, %p100;
	ld.global.f32 	%f193, [%rd72+-5120];
	setp.lt.f32 	%p101, %f192, %f193;
	selp.f32 	%f194, %f193, %f192, %p101;
	ld.global.f32 	%f195, [%rd72+-4096];
	setp.lt.f32 	%p102, %f194, %f195;
	selp.f32 	%f196, %f195, %f194, %p102;
	ld.global.f32 	%f197, [%rd72+-3072];
	setp.lt.f32 	%p103, %f196, %f197;
	selp.f32 	%f198, %f197, %f196, %p103;
	ld.global.f32 	%f199, [%rd72+-2048];
	setp.lt.f32 	%p104, %f198, %f199;
	selp.f32 	%f200, %f199, %f198, %p104;
	ld.global.f32 	%f201, [%rd72+-1024];
	setp.lt.f32 	%p105, %f200, %f201;
	selp.f32 	%f202, %f201, %f200, %p105;
	ld.global.f32 	%f203, [%rd72];
	setp.lt.f32 	%p106, %f202, %f203;
	selp.f32 	%f204, %f203, %f202, %p106;
	ld.global.f32 	%f205, [%rd72+1024];
	setp.lt.f32 	%p107, %f204, %f205;
	selp.f32 	%f206, %f205, %f204, %p107;
	ld.global.f32 	%f207, [%rd72+2048];
	setp.lt.f32 	%p108, %f206, %f207;
	selp.f32 	%f208, %f207, %f206, %p108;
	ld.global.f32 	%f209, [%rd72+3072];
	setp.lt.f32 	%p109, %f208, %f209;
	selp.f32 	%f210, %f209, %f208, %p109;
	ld.global.f32 	%f211, [%rd72+4096];
	setp.lt.f32 	%p110, %f210, %f211;
	selp.f32 	%f212, %f211, %f210, %p110;
	ld.global.f32 	%f213, [%rd72+5120];
	setp.lt.f32 	%p111, %f212, %f213;
	selp.f32 	%f214, %f213, %f212, %p111;
	ld.global.f32 	%f215, [%rd72+6144];
	setp.lt.f32 	%p112, %f214, %f215;
	selp.f32 	%f216, %f215, %f214, %p112;
	ld.global.f32 	%f217, [%rd72+7168];
	setp.lt.f32 	%p113, %f216, %f217;
	selp.f32 	%f325, %f217, %f216, %p113;
	add.s32 	%r193, %r193, 4096;
	add.s32 	%r191, %r191, 16;
	add.s64 	%rd72, %rd72, 16384;
	setp.ne.s32 	%p114, %r191, 0;
	@%p114 bra 	$L__BB7_6;
$L__BB7_7:
	setp.eq.s32 	%p115, %r9, 0;
	@%p115 bra 	$L__BB7_16;
	and.b32  	%r16, %r8, 7;
	setp.lt.u32 	%p116, %r9, 8;
	@%p116 bra 	$L__BB7_10;
	cvt.s64.s32 	%rd57, %r193;
	add.s64 	%rd58, %rd57, %rd4;
	shl.b64 	%rd59, %rd58, 2;
	add.s64 	%rd60, %rd2, %rd59;
	ld.global.f32 	%f219, [%rd60];
	setp.lt.f32 	%p117, %f325, %f219;
	selp.f32 	%f220, %f219, %f325, %p117;
	ld.global.f32 	%f221, [%rd60+1024];
	setp.lt.f32 	%p118, %f220, %f221;
	selp.f32 	%f222, %f221, %f220, %p118;
	ld.global.f32 	%f223, [%rd60+2048];
	setp.lt.f32 	%p119, %f222, %f223;
	selp.f32 	%f224, %f223, %f222, %p119;
	ld.global.f32 	%f225, [%rd60+3072];
	setp.lt.f32 	%p120, %f224, %f225;
	selp.f32 	%f226, %f225, %f224, %p120;
	ld.global.f32 	%f227, [%rd60+4096];
	setp.lt.f32 	%p121, %f226, %f227;
	selp.f32 	%f228, %f227, %f226, %p121;
	ld.global.f32 	%f229, [%rd60+5120];
	setp.lt.f32 	%p122, %f228, %f229;
	selp.f32 	%f230, %f229, %f228, %p122;
	ld.global.f32 	%f231, [%rd60+6144];
	setp.lt.f32 	%p123, %f230, %f231;
	selp.f32 	%f232, %f231, %f230, %p123;
	ld.global.f32 	%f233, [%rd60+7168];
	setp.lt.f32 	%p124, %f232, %f233;
	selp.f32 	%f325, %f233, %f232, %p124;
	add.s32 	%r193, %r193, 2048;
$L__BB7_10:
	setp.eq.s32 	%p125, %r16, 0;
	@%p125 bra 	$L__BB7_16;
	and.b32  	%r19, %r8, 3;
	setp.lt.u32 	%p126, %r16, 4;
	@%p126 bra 	$L__BB7_13;
	cvt.s64.s32 	%rd61, %r193;
	add.s64 	%rd62, %rd61, %rd4;
	shl.b64 	%rd63, %rd62, 2;
	add.s64 	%rd64, %rd2, %rd63;
	ld.global.f32 	%f235, [%rd64];
	setp.lt.f32 	%p127, %f325, %f235;
	selp.f32 	%f236, %f235, %f325, %p127;
	ld.global.f32 	%f237, [%rd64+1024];
	setp.lt.f32 	%p128, %f236, %f237;
	selp.f32 	%f238, %f237, %f236, %p128;
	ld.global.f32 	%f239, [%rd64+2048];
	setp.lt.f32 	%p129, %f238, %f239;
	selp.f32 	%f240, %f239, %f238, %p129;
	ld.global.f32 	%f241, [%rd64+3072];
	setp.lt.f32 	%p130, %f240, %f241;
	selp.f32 	%f325, %f241, %f240, %p130;
	add.s32 	%r193, %r193, 1024;
$L__BB7_13:
	setp.eq.s32 	%p131, %r19, 0;
	@%p131 bra 	$L__BB7_16;
	mul.wide.u32 	%rd65, %r2, 16384;
	add.s64 	%rd9, %rd2, %rd65;
	neg.s32 	%r196, %r19;
$L__BB7_15:
	.pragma "nounroll";
	mul.wide.s32 	%rd66, %r193, 4;
	add.s64 	%rd67, %rd9, %rd66;
	ld.global.f32 	%f242, [%rd67];
	setp.lt.f32 	%p132, %f325, %f242;
	selp.f32 	%f325, %f242, %f325, %p132;
	add.s32 	%r193, %r193, 256;
	add.s32 	%r196, %r196, 1;
	setp.ne.s32 	%p133, %r196, 0;
	@%p133 bra 	$L__BB7_15;
$L__BB7_16:
	setp.lt.s32 	%p134, %r4, 256;
	@%p134 bra 	$L__BB7_21;
	// begin inline asm
	mov.u32 %r159, %laneid;
	// end inline asm
	mov.b32 	%r161, %f325;
	mov.b32 	%r162, 1;
	mov.b32 	%r183, 31;
	mov.b32 	%r184, -1;
	// begin inline asm
	shfl.sync.down.b32 %r160, %r161, %r162, %r183, %r184;
	// end inline asm
	mov.b32 	%f290, %r160;
	setp.gt.s32 	%p162, %r159, 30;
	setp.lt.f32 	%p163, %f325, %f290;
	selp.f32 	%f291, %f290, %f325, %p163;
	selp.f32 	%f292, %f325, %f291, %p162;
	mov.b32 	%r166, %f292;
	mov.b32 	%r167, 2;
	// begin inline asm
	shfl.sync.down.b32 %r165, %r166, %r167, %r183, %r184;
	// end inline asm
	mov.b32 	%f293, %r165;
	setp.gt.s32 	%p164, %r159, 29;
	setp.lt.f32 	%p165, %f292, %f293;
	selp.f32 	%f294, %f293, %f292, %p165;
	selp.f32 	%f295, %f292, %f294, %p164;
	mov.b32 	%r171, %f295;
	mov.b32 	%r172, 4;
	// begin inline asm
	shfl.sync.down.b32 %r170, %r171, %r172, %r183, %r184;
	// end inline asm
	mov.b32 	%f296, %r170;
	setp.gt.s32 	%p166, %r159, 27;
	setp.lt.f32 	%p167, %f295, %f296;
	selp.f32 	%f297, %f296, %f295, %p167;
	selp.f32 	%f298, %f295, %f297, %p166;
	mov.b32 	%r176, %f298;
	mov.b32 	%r177, 8;
	// begin inline asm
	shfl.sync.down.b32 %r175, %r176, %r177, %r183, %r184;
	// end inline asm
	mov.b32 	%f299, %r175;
	setp.gt.s32 	%p168, %r159, 23;
	setp.lt.f32 	%p169, %f298, %f299;
	selp.f32 	%f300, %f299, %f298, %p169;
	selp.f32 	%f301, %f298, %f300, %p168;
	mov.b32 	%r181, %f301;
	mov.b32 	%r182, 16;
	// begin inline asm
	shfl.sync.down.b32 %r180, %r181, %r182, %r183, %r184;
	// end inline asm
	mov.b32 	%f302, %r180;
	setp.gt.s32 	%p170, %r159, 15;
	setp.lt.f32 	%p171, %f301, %f302;
	selp.f32 	%f16, %f302, %f301, %p171;
	selp.f32 	%f336, %f301, %f16, %p170;
	setp.ne.s32 	%p172, %r159, 0;
	@%p172 bra 	$L__BB7_19;
	shr.u32 	%r185, %r5, 3;
	and.b32  	%r186, %r185, 124;
	mov.u32 	%r187, _ZZN3cub18CUB_300001_SM_10006detail6reduce18DeviceReduceKernelINS2_10policy_hubIfyN4cuda3__47maximumIfEEE10Policy1000EN6thrust24THRUST_300001_SM_1000_NS6detail15normal_iteratorINSC_10device_ptrIfEEEEyS8_fNS5_3std3__410__identityEEEvT0_PT3_T1_NS0_13GridEvenShareISO_EET2_T4_E12temp_storage;
	add.s32 	%r188, %r187, %r186;
	st.shared.f32 	[%r188+8], %f16;
$L__BB7_19:
	bar.sync 	0;
	setp.ne.s32 	%p173, %r5, 0;
	@%p173 bra 	$L__BB7_46;
	ld.shared.f32 	%f303, [_ZZN3cub18CUB_300001_SM_10006detail6reduce18DeviceReduceKernelINS2_10policy_hubIfyN4cuda3__47maximumIfEEE10Policy1000EN6thrust24THRUST_300001_SM_1000_NS6detail15normal_iteratorINSC_10device_ptrIfEEEEyS8_fNS5_3std3__410__identityEEEvT0_PT3_T1_NS0_13GridEvenShareISO_EET2_T4_E12temp_storage+12];
	setp.lt.f32 	%p174, %f336, %f303;
	selp.f32 	%f304, %f303, %f336, %p174;
	ld.shared.f32 	%f305, [_ZZN3cub18CUB_300001_SM_10006detail6reduce18DeviceReduceKernelINS2_10policy_hubIfyN4cuda3__47maximumIfEEE10Policy1000EN6thrust24THRUST_300001_SM_1000_NS6detail15normal_iteratorINSC_10device_ptrIfEEEEyS8_fNS5_3std3__410__identityEEEvT0_PT3_T1_NS0_13GridEvenShareISO_EET2_T4_E12temp_storage+16];
	setp.lt.f32 	%p175, %f304, %f305;
	selp.f32 	%f306, %f305, %f304, %p175;
	ld.shared.f32 	%f307, [_ZZN3cub18CUB_300001_SM_10006detail6reduce18DeviceReduceKernelINS2_10policy_hubIfyN4cuda3__47maximumIfEEE10Policy1000EN6thrust24THRUST_300001_SM_1000_NS6detail15normal_iteratorINSC_10device_ptrIfEEEEyS8_fNS5_3std3__410__identityEEEvT0_PT3_T1_NS0_13GridEvenShareISO_EET2_T4_E12temp_storage+20];
	setp.lt.f32 	%p176, %f306, %f307;
	selp.f32 	%f308, %f307, %f306, %p176;
	ld.shared.f32 	%f309, [_ZZN3cub18CUB_300001_SM_10006detail6reduce18DeviceReduceKernelINS2_10policy_hubIfyN4cuda3__47maximumIfEEE10Policy1000EN6thrust24THRUST_300001_SM_1000_NS6detail15normal_iteratorINSC_10device_ptrIfEEEEyS8_fNS5_3std3__410__identityEEEvT0_PT3_T1_NS0_13GridEvenShareISO_EET2_T4_E12temp_storage+24];
	setp.lt.f32 	%p177, %f308, %f309;
	selp.f32 	%f310, %f309, %f308, %p177;
	ld.shared.f32 	%f311, [_ZZN3cub18CUB_300001_SM_10006detail6reduce18DeviceReduceKernelINS2_10policy_hubIfyN4cuda3__47maximumIfEEE10Policy1000EN6thrust24THRUST_300001_SM_1000_NS6detail15normal_iteratorINSC_10device_ptrIfEEEEyS8_fNS5_3std3__410__identityEEEvT0_PT3_T1_NS0_13GridEvenShareISO_EET2_T4_E12temp_storage+28];
	setp.lt.f32 	%p178, %f310, %f311;
	selp.f32 	%f312, %f311, %f310, %p178;
	ld.shared.f32 	%f313, [_ZZN3cub18CUB_300001_SM_10006detail6reduce18DeviceReduceKernelINS2_10policy_hubIfyN4cuda3__47maximumIfEEE10Policy1000EN6thrust24THRUST_300001_SM_1000_NS6detail15normal_iteratorINSC_10device_ptrIfEEEEyS8_fNS5_3std3__410__identityEEEvT0_PT3_T1_NS0_13GridEvenShareISO_EET2_T4_E12temp_storage+32];
	setp.lt.f32 	%p179, %f312, %f313;
	selp.f32 	%f314, %f313, %f312, %p179;
	ld.shared.f32 	%f315, [_ZZN3cub18CUB_300001_SM_10006detail6reduce18DeviceReduceKernelINS2_10policy_hubIfyN4cuda3__47maximumIfEEE10Policy1000EN6thrust24THRUST_300001_SM_1000_NS6detail15normal_iteratorINSC_10device_ptrIfEEEEyS8_fNS5_3std3__410__identityEEEvT0_PT3_T1_NS0_13GridEvenShareISO_EET2_T4_E12temp_storage+36];
	setp.lt.f32 	%p180, %f314, %f315;
	selp.f32 	%f336, %f315, %f314, %p180;
	bra.uni 	$L__BB7_46;
$L__BB7_21:
	// begin inline asm
	mov.u32 %r121, %laneid;
	// end inline asm
	and.b32  	%r147, %r5, 992;
	add.s32 	%r148, %r147, 32;
	setp.gt.s32 	%p135, %r148, %r4;
	not.b32 	%r149, %r147;
	add.s32 	%r150, %r4, %r149;
	selp.b32 	%r145, %r150, 31, %p135;
	mov.b32 	%r123, %f325;
	mov.b32 	%r124, 1;
	mov.b32 	%r146, -1;
	// begin inline asm
	shfl.sync.down.b32 %r122, %r123, %r124, %r145, %r146;
	// end inline asm
	mov.b32 	%f243, %r122;
	setp.lt.s32 	%p136, %r121, %r145;
	setp.lt.f32 	%p137, %f325, %f243;
	selp.f32 	%f244, %f243, %f325, %p137;
	selp.f32 	%f245, %f244, %f325, %p136;
	mov.b32 	%r128, %f245;
	mov.b32 	%r129, 2;
	// begin inline asm
	shfl.sync.down.b32 %r127, %r128, %r129, %r145, %r146;
	// end inline asm
	mov.b32 	%f246, %r127;
	add.s32 	%r151, %r121, 2;
	setp.gt.s32 	%p138, %r151, %r145;
	setp.lt.f32 	%p139, %f245, %f246;
	selp.f32 	%f247, %f246, %f245, %p139;
	selp.f32 	%f248, %f245, %f247, %p138;
	mov.b32 	%r133, %f248;
	mov.b32 	%r134, 4;
	// begin inline asm
	shfl.sync.down.b32 %r132, %r133, %r134, %r145, %r146;
	// end inline asm
	mov.b32 	%f249, %r132;
	add.s32 	%r152, %r121, 4;
	setp.gt.s32 	%p140, %r152, %r145;
	setp.lt.f32 	%p141, %f248, %f249;
	selp.f32 	%f250, %f249, %f248, %p141;
	selp.f32 	%f251, %f248, %f250, %p140;
	mov.b32 	%r138, %f251;
	mov.b32 	%r139, 8;
	// begin inline asm
	shfl.sync.down.b32 %r137, %r138, %r139, %r145, %r146;
	// end inline asm
	mov.b32 	%f252, %r137;
	add.s32 	%r153, %r121, 8;
	setp.gt.s32 	%p142, %r153, %r145;
	setp.lt.f32 	%p143, %f251, %f252;
	selp.f32 	%f253, %f252, %f251, %p143;
	selp.f32 	%f254, %f251, %f253, %p142;
	mov.b32 	%r143, %f254;
	mov.b32 	%r144, 16;
	// begin inline asm
	shfl.sync.down.b32 %r142, %r143, %r144, %r145, %r146;
	// end inline asm
	mov.b32 	%f255, %r142;
	add.s32 	%r154, %r121, 16;
	setp.gt.s32 	%p144, %r154, %r145;
	setp.lt.f32 	%p145, %f254, %f255;
	selp.f32 	%f256, %f255, %f254, %p145;
	selp.f32 	%f336, %f254, %f256, %p144;
	setp.ne.s32 	%p146, %r121, 0;
	@%p146 bra 	$L__BB7_23;
	shr.u32 	%r155, %r5, 3;
	and.b32  	%r156, %r155, 124;
	mov.u32 	%r157, _ZZN3cub18CUB_300001_SM_10006detail6reduce18DeviceReduceKernelINS2_10policy_hubIfyN4cuda3__47maximumIfEEE10Policy1000EN6thrust24THRUST_300001_SM_1000_NS6detail15normal_iteratorINSC_10device_ptrIfEEEEyS8_fNS5_3std3__410__identityEEEvT0_PT3_T1_NS0_13GridEvenShareISO_EET2_T4_E12temp_storage;
	add.s32 	%r158, %r157, %r156;
	st.shared.f32 	[%r158+8], %f336;
$L__BB7_23:
	bar.sync 	0;
	setp.ne.s32 	%p147, %r5, 0;
	@%p147 bra 	$L__BB7_46;
	setp.gt.s32 	%p148, %r4, 32;
	ld.shared.f32 	%f257, [_ZZN3cub18CUB_300001_SM_10006detail6reduce18DeviceReduceKernelINS2_10policy_hubIfyN4cuda3__47maximumIfEEE10Policy1000EN6thrust24THRUST_300001_SM_1000_NS6detail15normal_iteratorINSC_10device_ptrIfEEEEyS8_fNS5_3std3__410__identityEEEvT0_PT3_T1_NS0_13GridEvenShareISO_EET2_T4_E12temp_storage+12];
	setp.lt.f32 	%p149, %f336, %f257;
	selp.f32 	%f259, %f257, %f336, %p149;
	selp.f32 	%f260, %f259, %f336, %p148;
	setp.gt.s32 	%p150, %r4, 64;
	ld.shared.f32 	%f262, [_ZZN3cub18CUB_300001_SM_10006detail6reduce18DeviceReduceKernelINS2_10policy_hubIfyN4cuda3__47maximumIfEEE10Policy1000EN6thrust24THRUST_300001_SM_1000_NS6detail15normal_iteratorINSC_10device_ptrIfEEEEyS8_fNS5_3std3__410__identityEEEvT0_PT3_T1_NS0_13GridEvenShareISO_EET2_T4_E12temp_storage+16];
	setp.lt.f32 	%p151, %f260, %f262;
	selp.f32 	%f264, %f262, %f260, %p151;
	selp.f32 	%f265, %f264, %f260, %p150;
	setp.gt.s32 	%p152, %r4, 96;
	ld.shared.f32 	%f267, [_ZZN3cub18CUB_300001_SM_10006detail6reduce18DeviceReduceKernelINS2_10policy_hubIfyN4cuda3__47maximumIfEEE10Policy1000EN6thrust24THRUST_300001_SM_1000_NS6detail15normal_iteratorINSC_10device_ptrIfEEEEyS8_fNS5_3std3__410__identityEEEvT0_PT3_T1_NS0_13GridEvenShareISO_EET2_T4_E12temp_storage+20];
	setp.lt.f32 	%p153, %f265, %f267;
	selp.f32 	%f269, %f267, %f265, %p153;
	selp.f32 	%f270, %f269, %f265, %p152;
	setp.gt.s32 	%p154, %r4, 128;
	ld.shared.f32 	%f272, [_ZZN3cub18CUB_300001_SM_10006detail6reduce18DeviceReduceKernelINS2_10policy_hubIfyN4cuda3__47maximumIfEEE10Policy1000EN6thrust24THRUST_300001_SM_1000_NS6detail15normal_iteratorINSC_10device_ptrIfEEEEyS8_fNS5_3std3__410__identityEEEvT0_PT3_T1_NS0_13GridEvenShareISO_EET2_T4_E12temp_storage+24];
	setp.lt.f32 	%p155, %f270, %f272;
	selp.f32 	%f274, %f272, %f270, %p155;
	selp.f32 	%f275, %f274, %f270, %p154;
	setp.gt.s32 	%p156, %r4, 160;
	ld.shared.f32 	%f277, [_ZZN3cub18CUB_300001_SM_10006detail6reduce18DeviceReduceKernelINS2_10policy_hubIfyN4cuda3__47maximumIfEEE10Policy1000EN6thrust24THRUST_300001_SM_1000_NS6detail15normal_iteratorINSC_10device_ptrIfEEEEyS8_fNS5_3std3__410__identityEEEvT0_PT3_T1_NS0_13GridEvenShareISO_EET2_T4_E12temp_storage+28];
	setp.lt.f32 	%p157, %f275, %f277;
	selp.f32 	%f279, %f277, %f275, %p157;
	selp.f32 	%f280, %f279, %f275, %p156;
	setp.gt.s32 	%p158, %r4, 192;
	ld.shared.f32 	%f282, [_ZZN3cub18CUB_300001_SM_10006detail6reduce18DeviceReduceKernelINS2_10policy_hubIfyN4cuda3__47maximumIfEEE10Policy1000EN6thrust24THRUST_300001_SM_1000_NS6detail15normal_iteratorINSC_10device_ptrIfEEEEyS8_fNS5_3std3__410__identityEEEvT0_PT3_T1_NS0_13GridEvenShareISO_EET2_T4_E12temp_storage+32];
	setp.lt.f32 	%p159, %f280, %f282;
	selp.f32 	%f284, %f282, %f280, %p159;
	selp.f32 	%f285, %f284, %f280, %p158;
	setp.gt.s32 	%p160, %r4, 224;
	ld.shared.f32 	%f287, [_ZZN3cub18CUB_300001_SM_10006detail6reduce18DeviceReduceKernelINS2_10policy_hubIfyN4cuda3__47maximumIfEEE10Policy1000EN6thrust24THRUST_300001_SM_1000_NS6detail15normal_iteratorINSC_10device_ptrIfEEEEyS8_fNS5_3std3__410__identityEEEvT0_PT3_T1_NS0_13GridEvenShareISO_EET2_T4_E12temp_storage+36];
	setp.lt.f32 	%p161, %f285, %f287;
	selp.f32 	%f289, %f287, %f285, %p161;
	selp.f32 	%f336, %f289, %f285, %p160;
	bra.uni 	$L__BB7_46;
$L__BB7_25:
	cvt.u32.u64 	%r52, %rd4;
	mov.u32 	%r27, %tid.x;
	add.s32 	%r53, %r27, %r52;
	mul.wide.u32 	%rd26, %r53, 4;
	add.s64 	%rd27, %rd2, %rd26;
	ld.global.f32 	%f41, [%rd27];
	ld.global.f32 	%f42, [%rd27+1024];
	ld.global.f32 	%f43, [%rd27+2048];
	ld.global.f32 	%f44, [%rd27+3072];
	ld.global.f32 	%f45, [%rd27+4096];
	ld.global.f32 	%f46, [%rd27+5120];
	ld.global.f32 	%f47, [%rd27+6144];
	ld.global.f32 	%f48, [%rd27+7168];
	ld.global.f32 	%f49, [%rd27+8192];
	ld.global.f32 	%f50, [%rd27+9216];
	ld.global.f32 	%f51, [%rd27+10240];
	ld.global.f32 	%f52, [%rd27+11264];
	ld.global.f32 	%f53, [%rd27+12288];
	ld.global.f32 	%f54, [%rd27+13312];
	ld.global.f32 	%f55, [%rd27+14336];
	ld.global.f32 	%f56, [%rd27+15360];
	setp.lt.f32 	%p2, %f41, %f42;
	selp.f32 	%f57, %f42, %f41, %p2;
	setp.lt.f32 	%p3, %f43, %f44;
	selp.f32 	%f58, %f44, %f43, %p3;
	setp.lt.f32 	%p4, %f45, %f46;
	selp.f32 	%f59, %f46, %f45, %p4;
	setp.lt.f32 	%p5, %f47, %f48;
	selp.f32 	%f60, %f48, %f47, %p5;
	setp.lt.f32 	%p6, %f49, %f50;
	selp.f32 	%f61, %f50, %f49, %p6;
	setp.lt.f32 	%p7, %f51, %f52;
	selp.f32 	%f62, %f52, %f51, %p7;
	setp.lt.f32 	%p8, %f53, %f54;
	selp.f32 	%f63, %f54, %f53, %p8;
	setp.lt.f32 	%p9, %f55, %f56;
	selp.f32 	%f64, %f56, %f55, %p9;
	setp.lt.f32 	%p10, %f57, %f58;
	selp.f32 	%f65, %f58, %f57, %p10;
	setp.lt.f32 	%p11, %f59, %f60;
	selp.f32 	%f66, %f60, %f59, %p11;
	setp.lt.f32 	%p12, %f61, %f62;
	selp.f32 	%f67, %f62, %f61, %p12;
	setp.lt.f32 	%p13, %f63, %f64;
	selp.f32 	%f68, %f64, %f63, %p13;
	setp.lt.f32 	%p14, %f65, %f66;
	selp.f32 	%f69, %f66, %f65, %p14;
	setp.lt.f32 	%p15, %f67, %f68;
	selp.f32 	%f70, %f68, %f67, %p15;
	setp.lt.f32 	%p16, %f69, %f70;
	selp.f32 	%f335, %f70, %f69, %p16;
	setp.lt.u64 	%p17, %rd5, %rd3;
	@%p17 bra 	$L__BB7_42;
	cvt.u32.u64 	%r55, %rd3;
	cvt.u64.u32 	%rd28, %r27;
	add.s64 	%rd74, %rd4, %rd3;
	cvt.u32.u64 	%r28, %rd1;
	not.b32 	%r57, %r27;
	add.s32 	%r58, %r57, %r28;
	sub.s32 	%r59, %r58, %r55;
	sub.s32 	%r198, %r59, %r52;
	add.s64 	%rd29, %rd74, %rd28;
	shl.b64 	%rd30, %rd29, 2;
	add.s64 	%rd31, %rd30, %rd2;
	add.s64 	%rd73, %rd31, 8192;
	mov.b32 	%r199, 0;
	shl.b32 	%r60, %r1, 12;
	mov.u64 	%rd75, %rd4;
$L__BB7_27:
	cvt.s64.s32 	%rd15, %r60;
	add.s64 	%rd75, %rd75, %rd15;
	add.s64 	%rd32, %rd1, -4096;
	setp.gt.u64 	%p18, %rd75, %rd32;
	@%p18 bra 	$L__BB7_29;
	shl.b32 	%r61, %r1, 12;
	cvt.s64.s32 	%rd33, %r61;
	cvt.u64.u32 	%rd34, %r27;
	add.s64 	%rd35, %rd75, %rd34;
	shl.b64 	%rd36, %rd35, 2;
	add.s64 	%rd37, %rd2, %rd36;
	ld.global.f32 	%f71, [%rd37];
	ld.global.f32 	%f72, [%rd37+1024];
	ld.global.f32 	%f73, [%rd37+2048];
	ld.global.f32 	%f74, [%rd37+3072];
	ld.global.f32 	%f75, [%rd37+4096];
	ld.global.f32 	%f76, [%rd37+5120];
	ld.global.f32 	%f77, [%rd37+6144];
	ld.global.f32 	%f78, [%rd37+7168];
	ld.global.f32 	%f79, [%rd37+8192];
	ld.global.f32 	%f80, [%rd37+9216];
	ld.global.f32 	%f81, [%rd37+10240];
	ld.global.f32 	%f82, [%rd37+11264];
	ld.global.f32 	%f83, [%rd37+12288];
	ld.global.f32 	%f84, [%rd37+13312];
	ld.global.f32 	%f85, [%rd37+14336];
	ld.global.f32 	%f86, [%rd37+15360];
	setp.lt.f32 	%p19, %f335, %f71;
	selp.f32 	%f87, %f71, %f335, %p19;
	setp.lt.f32 	%p20, %f72, %f73;
	selp.f32 	%f88, %f73, %f72, %p20;
	setp.lt.f32 	%p21, %f74, %f75;
	selp.f32 	%f89, %f75, %f74, %p21;
	setp.lt.f32 	%p22, %f76, %f77;
	selp.f32 	%f90, %f77, %f76, %p22;
	setp.lt.f32 	%p23, %f78, %f79;
	selp.f32 	%f91, %f79, %f78, %p23;
	setp.lt.f32 	%p24, %f80, %f81;
	selp.f32 	%f92, %f81, %f80, %p24;
	setp.lt.f32 	%p25, %f82, %f83;
	selp.f32 	%f93, %f83, %f82, %p25;
	setp.lt.f32 	%p26, %f84, %f85;
	selp.f32 	%f94, %f85, %f84, %p26;
	setp.lt.f32 	%p27, %f87, %f88;
	selp.f32 	%f95, %f88, %f87, %p27;
	setp.lt.f32 	%p28, %f89, %f90;
	selp.f32 	%f96, %f90, %f89, %p28;
	setp.lt.f32 	%p29, %f91, %f92;
	selp.f32 	%f97, %f92, %f91, %p29;
	setp.lt.f32 	%p30, %f93, %f94;
	selp.f32 	%f98, %f94, %f93, %p30;
	setp.lt.f32 	%p31, %f95, %f96;
	selp.f32 	%f99, %f96, %f95, %p31;
	setp.lt.f32 	%p32, %f97, %f98;
	selp.f32 	%f100, %f98, %f97, %p32;
	setp.lt.f32 	%p33, %f99, %f100;
	selp.f32 	%f101, %f100, %f99, %p33;
	setp.lt.f32 	%p34, %f101, %f86;
	selp.f32 	%f335, %f86, %f101, %p34;
	sub.s64 	%rd38, %rd1, %rd75;
	setp.lt.u64 	%p35, %rd38, %rd33;
	add.s32 	%r199, %r199, 1;
	add.s64 	%rd74, %rd74, %rd33;
	sub.s32 	%r198, %r198, %r61;
	mul.wide.s32 	%rd39, %r61, 4;
	add.s64 	%rd73, %rd73, %rd39;
	@%p35 bra 	$L__BB7_42;
	bra.uni 	$L__BB7_27;
$L__BB7_29:
	setp.le.u64 	%p36, %rd1, %rd75;
	cvt.u32.u64 	%r62, %rd75;
	cvt.u32.u64 	%r63, %rd1;
	sub.s32 	%r64, %r63, %r62;
	setp.ge.s32 	%p37, %r27, %r64;
	or.pred  	%p38, %p36, %p37;
	@%p38 bra 	$L__BB7_42;
	cvt.u32.u64 	%r66, %rd15;
	cvt.u32.u64 	%r67, %rd4;
	not.b32 	%r68, %r27;
	add.s32 	%r69, %r68, %r28;
	add.s32 	%r70, %r66, %r67;
	sub.s32 	%r71, %r69, %r70;
	mul.lo.s32 	%r72, %r1, %r199;
	shl.b32 	%r73, %r72, 12;
	sub.s32 	%r74, %r71, %r73;
	shr.u32 	%r75, %r74, 8;
	add.s32 	%r34, %r75, 1;
	and.b32  	%r35, %r34, 15;
	setp.lt.u32 	%p39, %r74, 3840;
	mov.u32 	%r202, %r27;
	@%p39 bra 	$L__BB7_33;
	shr.u32 	%r76, %r198, 8;
	add.s32 	%r77, %r76, 1;
	and.b32  	%r78, %r77, 33554416;
	neg.s32 	%r200, %r78;
	mov.u32 	%r202, %r27;
$L__BB7_32:
	.pragma "nounroll";
	ld.global.f32 	%f103, [%rd73+-8192];
	setp.lt.f32 	%p40, %f335, %f103;
	selp.f32 	%f104, %f103, %f335, %p40;
	ld.global.f32 	%f105, [%rd73+-7168];
	setp.lt.f32 	%p41, %f104, %f105;
	selp.f32 	%f106, %f105, %f104, %p41;
	ld.global.f32 	%f107, [%rd73+-6144];
	setp.lt.f32 	%p42, %f106, %f107;
	selp.f32 	%f108, %f107, %f106, %p42;
	ld.global.f32 	%f109, [%rd73+-5120];
	setp.lt.f32 	%p43, %f108, %f109;
	selp.f32 	%f110, %f109, %f108, %p43;
	ld.global.f32 	%f111, [%rd73+-4096];
	setp.lt.f32 	%p44, %f110, %f111;
	selp.f32 	%f112, %f111, %f110, %p44;
	ld.global.f32 	%f113, [%rd73+-3072];
	setp.lt.f32 	%p45, %f112, %f113;
	selp.f32 	%f114, %f113, %f112, %p45;
	ld.global.f32 	%f115, [%rd73+-2048];
	setp.lt.f32 	%p46, %f114, %f115;
	selp.f32 	%f116, %f115, %f114, %p46;
	ld.global.f32 	%f117, [%rd73+-1024];
	setp.lt.f32 	%p47, %f116, %f117;
	selp.f32 	%f118, %f117, %f116, %p47;
	ld.global.f32 	%f119, [%rd73];
	setp.lt.f32 	%p48, %f118, %f119;
	selp.f32 	%f120, %f119, %f118, %p48;
	ld.global.f32 	%f121, [%rd73+1024];
	setp.lt.f32 	%p49, %f120, %f121;
	selp.f32 	%f122, %f121, %f120, %p49;
	ld.global.f32 	%f123, [%rd73+2048];
	setp.lt.f32 	%p50, %f122, %f123;
	selp.f32 	%f124, %f123, %f122, %p50;
	ld.global.f32 	%f125, [%rd73+3072];
	setp.lt.f32 	%p51, %f124, %f125;
	selp.f32 	%f126, %f125, %f124, %p51;
	ld.global.f32 	%f127, [%rd73+4096];
	setp.lt.f32 	%p52, %f126, %f127;
	selp.f32 	%f128, %f127, %f126, %p52;
	ld.global.f32 	%f129, [%rd73+5120];
	setp.lt.f32 	%p53, %f128, %f129;
	selp.f32 	%f130, %f129, %f128, %p53;
	ld.global.f32 	%f131, [%rd73+6144];
	setp.lt.f32 	%p54, %f130, %f131;
	selp.f32 	%f132, %f131, %f130, %p54;
	ld.global.f32 	%f133, [%rd73+7168];
	setp.lt.f32 	%p55, %f132, %f133;
	selp.f32 	%f335, %f133, %f132, %p55;
	add.s32 	%r202, %r202, 4096;
	add.s32 	%r200, %r200, 16;
	add.s64 	%rd73, %rd73, 16384;
	setp.ne.s32 	%p56, %r200, 0;
	@%p56 bra 	$L__BB7_32;
$L__BB7_33:
	setp.eq.s32 	%p57, %r35, 0;
	@%p57 bra 	$L__BB7_42;
	and.b32  	%r42, %r34, 7;
	setp.lt.u32 	%p58, %r35, 8;
	@%p58 bra 	$L__BB7_36;
	cvt.u64.u32 	%rd40, %r202;
	add.s64 	%rd41, %rd75, %rd40;
	shl.b64 	%rd42, %rd41, 2;
	add.s64 	%rd43, %rd2, %rd42;
	ld.global.f32 	%f135, [%rd43];
	setp.lt.f32 	%p59, %f335, %f135;
	selp.f32 	%f136, %f135, %f335, %p59;
	ld.global.f32 	%f137, [%rd43+1024];
	setp.lt.f32 	%p60, %f136, %f137;
	selp.f32 	%f138, %f137, %f136, %p60;
	ld.global.f32 	%f139, [%rd43+2048];
	setp.lt.f32 	%p61, %f138, %f139;
	selp.f32 	%f140, %f139, %f138, %p61;
	ld.global.f32 	%f141, [%rd43+3072];
	setp.lt.f32 	%p62, %f140, %f141;
	selp.f32 	%f142, %f141, %f140, %p62;
	ld.global.f32 	%f143, [%rd43+4096];
	setp.lt.f32 	%p63, %f142, %f143;
	selp.f32 	%f144, %f143, %f142, %p63;
	ld.global.f32 	%f145, [%rd43+5120];
	setp.lt.f32 	%p64, %f144, %f145;
	selp.f32 	%f146, %f145, %f144, %p64;
	ld.global.f32 	%f147, [%rd43+6144];
	setp.lt.f32 	%p65, %f146, %f147;
	selp.f32 	%f148, %f147, %f146, %p65;
	ld.global.f32 	%f149, [%rd43+7168];
	setp.lt.f32 	%p66, %f148, %f149;
	selp.f32 	%f335, %f149, %f148, %p66;
	add.s32 	%r202, %r202, 2048;
$L__BB7_36:
	setp.eq.s32 	%p67, %r42, 0;
	@%p67 bra 	$L__BB7_42;
	setp.lt.u32 	%p68, %r42, 4;
	@%p68 bra 	$L__BB7_39;
	cvt.u64.u32 	%rd44, %r202;
	add.s64 	%rd45, %rd75, %rd44;
	shl.b64 	%rd46, %rd45, 2;
	add.s64 	%rd47, %rd2, %rd46;
	ld.global.f32 	%f151, [%rd47];
	setp.lt.f32 	%p69, %f335, %f151;
	selp.f32 	%f152, %f151, %f335, %p69;
	ld.global.f32 	%f153, [%rd47+1024];
	setp.lt.f32 	%p70, %f152, %f153;
	selp.f32 	%f154, %f153, %f152, %p70;
	ld.global.f32 	%f155, [%rd47+2048];
	setp.lt.f32 	%p71, %f154, %f155;
	selp.f32 	%f156, %f155, %f154, %p71;
	ld.global.f32 	%f157, [%rd47+3072];
	setp.lt.f32 	%p72, %f156, %f157;
	selp.f32 	%f335, %f157, %f156, %p72;
	add.s32 	%r202, %r202, 1024;
$L__BB7_39:
	and.b32  	%r79, %r34, 3;
	setp.eq.s32 	%p73, %r79, 0;
	@%p73 bra 	$L__BB7_42;
	cvt.u64.u32 	%rd48, %r202;
	add.s64 	%rd49, %rd48, %rd74;
	shl.b64 	%rd50, %rd49, 2;
	add.s64 	%rd77, %rd2, %rd50;
	cvt.u16.u32 	%rs1, %r198;
	shr.u16 	%rs2, %rs1, 8;
	add.s16 	%rs3, %rs2, 1;
	cvt.u32.u16 	%r80, %rs3;
	and.b32  	%r81, %r80, 3;
	neg.s32 	%r205, %r81;
$L__BB7_41:
	.pragma "nounroll";
	ld.global.f32 	%f158, [%rd77];
	setp.lt.f32 	%p74, %f335, %f158;
	selp.f32 	%f335, %f158, %f335, %p74;
	add.s64 	%rd77, %rd77, 1024;
	add.s32 	%r205, %r205, 1;
	setp.ne.s32 	%p75, %r205, 0;
	@%p75 bra 	$L__BB7_41;
$L__BB7_42:
	// begin inline asm
	mov.u32 %r82, %laneid;
	// end inline asm
	mov.b32 	%r84, %f335;
	mov.b32 	%r85, 1;
	mov.b32 	%r106, 31;
	mov.b32 	%r107, -1;
	// begin inline asm
	shfl.sync.down.b32 %r83, %r84, %r85, %r106, %r107;
	// end inline asm
	mov.b32 	%f159, %r83;
	setp.gt.s32 	%p76, %r82, 30;
	setp.lt.f32 	%p77, %f335, %f159;
	selp.f32 	%f160, %f159, %f335, %p77;
	selp.f32 	%f161, %f335, %f160, %p76;
	mov.b32 	%r89, %f161;
	mov.b32 	%r90, 2;
	// begin inline asm
	shfl.sync.down.b32 %r88, %r89, %r90, %r106, %r107;
	// end inline asm
	mov.b32 	%f162, %r88;
	setp.gt.s32 	%p78, %r82, 29;
	setp.lt.f32 	%p79, %f161, %f162;
	selp.f32 	%f163, %f162, %f161, %p79;
	selp.f32 	%f164, %f161, %f163, %p78;
	mov.b32 	%r94, %f164;
	mov.b32 	%r95, 4;
	// begin inline asm
	shfl.sync.down.b32 %r93, %r94, %r95, %r106, %r107;
	// end inline asm
	mov.b32 	%f165, %r93;
	setp.gt.s32 	%p80, %r82, 27;
	setp.lt.f32 	%p81, %f164, %f165;
	selp.f32 	%f166, %f165, %f164, %p81;
	selp.f32 	%f167, %f164, %f166, %p80;
	mov.b32 	%r99, %f167;
	mov.b32 	%r100, 8;
	// begin inline asm
	shfl.sync.down.b32 %r98, %r99, %r100, %r106, %r107;
	// end inline asm
	mov.b32 	%f168, %r98;
	setp.gt.s32 	%p82, %r82, 23;
	setp.lt.f32 	%p83, %f167, %f168;
	selp.f32 	%f169, %f168, %f167, %p83;
	selp.f32 	%f170, %f167, %f169, %p82;
	mov.b32 	%r104, %f170;
	mov.b32 	%r105, 16;
	// begin inline asm
	shfl.sync.down.b32 %r103, %r104, %r105, %r106, %r107;
	// end inline asm
	mov.b32 	%f171, %r103;
	setp.gt.s32 	%p84, %r82, 15;
	setp.lt.f32 	%p85, %f170, %f171;
	selp.f32 	%f37, %f171, %f170, %p85;
	selp.f32 	%f336, %f170, %f37, %p84;
	setp.ne.s32 	%p86, %r82, 0;
	@%p86 bra 	$L__BB7_44;
	shr.u32 	%r108, %r27, 3;
	and.b32  	%r109, %r108, 124;
	mov.u32 	%r110, _ZZN3cub18CUB_300001_SM_10006detail6reduce18DeviceReduceKernelINS2_10policy_hubIfyN4cuda3__47maximumIfEEE10Policy1000EN6thrust24THRUST_300001_SM_1000_NS6detail15normal_iteratorINSC_10device_ptrIfEEEEyS8_fNS5_3std3__410__identityEEEvT0_PT3_T1_NS0_13GridEvenShareISO_EET2_T4_E12temp_storage;
	add.s32 	%r111, %r110, %r109;
	st.shared.f32 	[%r111+8], %f37;
$L__BB7_44:
	bar.sync 	0;
	setp.ne.s32 	%p87, %r27, 0;
	@%p87 bra 	$L__BB7_46;
	ld.shared.f32 	%f172, [_ZZN3cub18CUB_300001_SM_10006detail6reduce18DeviceReduceKernelINS2_10policy_hubIfyN4cuda3__47maximumIfEEE10Policy1000EN6thrust24THRUST_300001_SM_1000_NS6detail15normal_iteratorINSC_10device_ptrIfEEEEyS8_fNS5_3std3__410__identityEEEvT0_PT3_T1_NS0_13GridEvenShareISO_EET2_T4_E12temp_storage+12];
	setp.lt.f32 	%p88, %f336, %f172;
	selp.f32 	%f173, %f172, %f336, %p88;
	ld.shared.f32 	%f174, [_ZZN3cub18CUB_300001_SM_10006detail6reduce18DeviceReduceKernelINS2_10policy_hubIfyN4cuda3__47maximumIfEEE10Policy1000EN6thrust24THRUST_300001_SM_1000_NS6detail15normal_iteratorINSC_10device_ptrIfEEEEyS8_fNS5_3std3__410__identityEEEvT0_PT3_T1_NS0_13GridEvenShareISO_EET2_T4_E12temp_storage+16];
	setp.lt.f32 	%p89, %f173, %f174;
	selp.f32 	%f175, %f174, %f173, %p89;
	ld.shared.f32 	%f176, [_ZZN3cub18CUB_300001_SM_10006detail6reduce18DeviceReduceKernelINS2_10policy_hubIfyN4cuda3__47maximumIfEEE10Policy1000EN6thrust24THRUST_300001_SM_1000_NS6detail15normal_iteratorINSC_10device_ptrIfEEEEyS8_fNS5_3std3__410__identityEEEvT0_PT3_T1_NS0_13GridEvenShareISO_EET2_T4_E12temp_storage+20];
	setp.lt.f32 	%p90, %f175, %f176;
	selp.f32 	%f177, %f176, %f175, %p90;
	ld.shared.f32 	%f178, [_ZZN3cub18CUB_300001_SM_10006detail6reduce18DeviceReduceKernelINS2_10policy_hubIfyN4cuda3__47maximumIfEEE10Policy1000EN6thrust24THRUST_300001_SM_1000_NS6detail15normal_iteratorINSC_10device_ptrIfEEEEyS8_fNS5_3std3__410__identityEEEvT0_PT3_T1_NS0_13GridEvenShareISO_EET2_T4_E12temp_storage+24];
	setp.lt.f32 	%p91, %f177, %f178;
	selp.f32 	%f179, %f178, %f177, %p91;
	ld.shared.f32 	%f180, [_ZZN3cub18CUB_300001_SM_10006detail6reduce18DeviceReduceKernelINS2_10policy_hubIfyN4cuda3__47maximumIfEEE10Policy1000EN6thrust24THRUST_300001_SM_1000_NS6detail15normal_iteratorINSC_10device_ptrIfEEEEyS8_fNS5_3std3__410__identityEEEvT0_PT3_T1_NS0_13GridEvenShareISO_EET2_T4_E12temp_storage+28];
	setp.lt.f32 	%p92, %f179, %f180;
	selp.f32 	%f181, %f180, %f179, %p92;
	ld.shared.f32 	%f182, [_ZZN3cub18CUB_300001_SM_10006detail6reduce18DeviceReduceKernelINS2_10policy_hubIfyN4cuda3__47maximumIfEEE10Policy1000EN6thrust24THRUST_300001_SM_1000_NS6detail15normal_iteratorINSC_10device_ptrIfEEEEyS8_fNS5_3std3__410__identityEEEvT0_PT3_T1_NS0_13GridEvenShareISO_EET2_T4_E12temp_storage+32];
	setp.lt.f32 	%p93, %f181, %f182;
	selp.f32 	%f183, %f182, %f181, %p93;
	ld.shared.f32 	%f184, [_ZZN3cub18CUB_300001_SM_10006detail6reduce18DeviceReduceKernelINS2_10policy_hubIfyN4cuda3__47maximumIfEEE10Policy1000EN6thrust24THRUST_300001_SM_1000_NS6detail15normal_iteratorINSC_10device_ptrIfEEEEyS8_fNS5_3std3__410__identityEEEvT0_PT3_T1_NS0_13GridEvenShareISO_EET2_T4_E12temp_storage+36];
	setp.lt.f32 	%p94, %f183, %f184;
	selp.f32 	%f336, %f184, %f183, %p94;
$L__BB7_46:
	mov.u32 	%r189, %tid.x;
	setp.ne.s32 	%p181, %r189, 0;
	@%p181 bra 	$L__BB7_48;
	ld.param.u64 	%rd71, [_ZN3cub18CUB_300001_SM_10006detail6reduce18DeviceReduceKernelINS2_10policy_hubIfyN4cuda3__47maximumIfEEE10Policy1000EN6thrust24THRUST_300001_SM_1000_NS6detail15normal_iteratorINSC_10device_ptrIfEEEEyS8_fNS5_3std3__410__identityEEEvT0_PT3_T1_NS0_13GridEvenShareISO_EET2_T4__param_1];
	cvta.to.global.u64 	%rd68, %rd71;
	mul.wide.u32 	%rd69, %r2, 4;
	add.s64 	%rd70, %rd68, %rd69;
	st.global.f32 	[%rd70], %f336;
$L__BB7_48:
	ret;

}
	// .globl	_ZN3cub18CUB_300001_SM_10006detail6reduce28DeviceReduceSingleTileKernelINS2_10policy_hubIfyN4cuda3__47maximumIfEEE10Policy1000EPfSB_iS8_ffNS5_3std3__410__identityEEEvT0_T1_T2_T3_T4_T6_
.visible .entry _ZN3cub18CUB_300001_SM_10006detail6reduce28DeviceReduceSingleTileKernelINS2_10policy_hubIfyN4cuda3__47maximumIfEEE10Policy1000EPfSB_iS8_ffNS5_3std3__410__identityEEEvT0_T1_T2_T3_T4_T6_(
	.param .u64 .ptr .align 1 _ZN3cub18CUB_300001_SM_10006detail6reduce28DeviceReduceSingleTileKernelINS2_10policy_hubIfyN4cuda3__47maximumIfEEE10Policy1000EPfSB_iS8_ffNS5_3std3__410__identityEEEvT0_T1_T2_T3_T4_T6__param_0,
	.param .u64 .ptr .align 1 _ZN3cub18CUB_300001_SM_10006detail6reduce28DeviceReduceSingleTileKernelINS2_10policy_hubIfyN4cuda3__47maximumIfEEE10Policy1000EPfSB_iS8_ffNS5_3std3__410__identityEEEvT0_T1_T2_T3_T4_T6__param_1,
	.param .u32 _ZN3cub18CUB_300001_SM_10006detail6reduce28DeviceReduceSingleTileKernelINS2_10policy_hubIfyN4cuda3__47maximumIfEEE10Policy1000EPfSB_iS8_ffNS5_3std3__410__identityEEEvT0_T1_T2_T3_T4_T6__param_2,
	.param .align 1 .b8 _ZN3cub18CUB_300001_SM_10006detail6reduce28DeviceReduceSingleTileKernelINS2_10policy_hubIfyN4cuda3__47maximumIfEEE10Policy1000EPfSB_iS8_ffNS5_3std3__410__identityEEEvT0_T1_T2_T3_T4_T6__param_3[1],
	.param .f32 _ZN3cub18CUB_300001_SM_10006detail6reduce28DeviceReduceSingleTileKernelINS2_10policy_hubIfyN4cuda3__47maximumIfEEE10Policy1000EPfSB_iS8_ffNS5_3std3__410__identityEEEvT0_T1_T2_T3_T4_T6__param_4,
	.param .align 1 .b8 _ZN3cub18CUB_300001_SM_10006detail6reduce28DeviceReduceSingleTileKernelINS2_10policy_hubIfyN4cuda3__47maximumIfEEE10Policy1000EPfSB_iS8_ffNS5_3std3__410__identityEEEvT0_T1_T2_T3_T4_T6__param_5[1]
)
.maxntid 256
.minnctapersm 1
{
	.reg .pred 	%p<252>;
	.reg .b32 	%r<407>;
	.reg .b32 	%f<445>;
	.reg .b64 	%rd<125>;
	// demoted variable
	.shared .align 4 .b8 _ZZN3cub18CUB_300001_SM_10006detail6reduce28DeviceReduceSingleTileKernelINS2_10policy_hubIfyN4cuda3__47maximumIfEEE10Policy1000EPfSB_iS8_ffNS5_3std3__410__identityEEEvT0_T1_T2_T3_T4_T6_E12temp_storage[44];
	ld.param.u64 	%rd16, [_ZN3cub18CUB_300001_SM_10006detail6reduce28DeviceReduceSingleTileKernelINS2_10policy_hubIfyN4cuda3__47maximumIfEEE10Policy1000EPfSB_iS8_ffNS5_3std3__410__identityEEEvT0_T1_T2_T3_T4_T6__param_0];
	ld.param.u64 	%rd17, [_ZN3cub18CUB_300001_SM_10006detail6reduce28DeviceReduceSingleTileKernelINS2_10policy_hubIfyN4cuda3__47maximumIfEEE10Policy1000EPfSB_iS8_ffNS5_3std3__410__identityEEEvT0_T1_T2_T3_T4_T6__param_1];
	ld.param.u32 	%r67, [_ZN3cub18CUB_300001_SM_10006detail6reduce28DeviceReduceSingleTileKernelINS2_10policy_hubIfyN4cuda3__47maximumIfEEE10Policy1000EPfSB_iS8_ffNS5_3std3__410__identityEEEvT0_T1_T2_T3_T4_T6__param_2];
	ld.param.f32 	%f58, [_ZN3cub18CUB_300001_SM_10006detail6reduce28DeviceReduceSingleTileKernelINS2_10policy_hubIfyN4cuda3__47maximumIfEEE10Policy1000EPfSB_iS8_ffNS5_3std3__410__identityEEEvT0_T1_T2_T3_T4_T6__param_4];
	cvta.to.global.u64 	%rd1, %rd17;
	setp.ne.s32 	%p1, %r67, 0;
	@%p1 bra 	$L__BB8_3;
	mov.u32 	%r380, %tid.x;
	setp.ne.s32 	%p251, %r380, 0;
	@%p251 bra 	$L__BB8_74;
	st.global.f32 	[%rd1], %f58;
	bra.uni 	$L__BB8_74;
$L__BB8_3:
	and.b64  	%rd18, %rd16, 15;
	setp.ne.s64 	%p2, %rd18, 0;
	@%p2 bra 	$L__BB8_38;
	setp.gt.s32 	%p126, %r67, 4095;
	@%p126 bra 	$L__BB8_22;
	mov.u32 	%r1, %tid.x;
	setp.ge.s32 	%p191, %r1, %r67;
	mov.f32 	%f423, 0f00000000;
	mov.u32 	%r384, %r1;
	@%p191 bra 	$L__BB8_7;
	mul.wide.u32 	%rd113, %r1, 4;
	add.s64 	%rd112, %rd16, %rd113;
	// begin inline asm
	ld.global.nc.u32 %r300, [%rd112];
	// end inline asm
	mov.b32 	%f423, %r300;
	add.s32 	%r384, %r1, 256;
$L__BB8_7:
	setp.ge.s32 	%p192, %r384, %r67;
	@%p192 bra 	$L__BB8_13;
	not.b32 	%r301, %r384;
	add.s32 	%r4, %r67, %r301;
	and.b32  	%r302, %r4, 768;
	setp.eq.s32 	%p193, %r302, 768;
	@%p193 bra 	$L__BB8_11;
	mul.wide.u32 	%rd114, %r384, 4;
	add.s64 	%rd121, %rd16, %rd114;
	shr.u32 	%r303, %r4, 8;
	add.s32 	%r304, %r303, 1;
	and.b32  	%r305, %r304, 3;
	neg.s32 	%r382, %r305;
$L__BB8_10:
	.pragma "nounroll";
	// begin inline asm
	ld.global.nc.u32 %r306, [%rd121];
	// end inline asm
	mov.b32 	%f336, %r306;
	setp.lt.f32 	%p194, %f423, %f336;
	selp.f32 	%f423, %f336, %f423, %p194;
	add.s32 	%r384, %r384, 256;
	add.s64 	%rd121, %rd121, 1024;
	add.s32 	%r382, %r382, 1;
	setp.ne.s32 	%p195, %r382, 0;
	@%p195 bra 	$L__BB8_10;
$L__BB8_11:
	setp.lt.u32 	%p196, %r4, 768;
	@%p196 bra 	$L__BB8_13;
$L__BB8_12:
	mul.wide.s32 	%rd120, %r384, 4;
	add.s64 	%rd116, %rd16, %rd120;
	// begin inline asm
	ld.global.nc.u32 %r307, [%rd116];
	// end inline asm
	mov.b32 	%f337, %r307;
	setp.lt.f32 	%p197, %f423, %f337;
	selp.f32 	%f338, %f337, %f423, %p197;
	add.s64 	%rd117, %rd116, 1024;
	// begin inline asm
	ld.global.nc.u32 %r308, [%rd117];
	// end inline asm
	mov.b32 	%f339, %r308;
	setp.lt.f32 	%p198, %f338, %f339;
	selp.f32 	%f340, %f339, %f338, %p198;
	add.s64 	%rd118, %rd116, 2048;
	// begin inline asm
	ld.global.nc.u32 %r309, [%rd118];
	// end inline asm
	mov.b32 	%f341, %r309;
	setp.lt.f32 	%p199, %f340, %f341;
	selp.f32 	%f342, %f341, %f340, %p199;
	add.s64 	%rd119, %rd116, 3072;
	// begin inline asm
	ld.global.nc.u32 %r310, [%rd119];
	// end inline asm
	mov.b32 	%f343, %r310;
	setp.lt.f32 	%p200, %f342, %f343;
	selp.f32 	%f423, %f343, %f342, %p200;
	add.s32 	%r384, %r384, 1024;
	setp.lt.s32 	%p201, %r384, %r67;
	@%p201 bra 	$L__BB8_12;
$L__BB8_13:
	setp.lt.s32 	%p202, %r67, 256;
	@%p202 bra 	$L__BB8_18;
	// begin inline asm
	mov.u32 %r349, %laneid;
	// end inline asm
	mov.b32 	%r351, %f423;
	mov.b32 	%r352, 1;
	mov.b32 	%r373, 31;
	mov.b32 	%r374, -1;
	// begin inline asm
	shfl.sync.down.b32 %r350, %r351, %r352, %r373, %r374;
	// end inline asm
	mov.b32 	%f391, %r350;
	setp.gt.s32 	%p230, %r349, 30;
	setp.lt.f32 	%p231, %f423, %f391;
	selp.f32 	%f392, %f391, %f423, %p231;
	selp.f32 	%f393, %f423, %f392, %p230;
	mov.b32 	%r356, %f393;
	mov.b32 	%r357, 2;
	// begin inline asm
	shfl.sync.down.b32 %r355, %r356, %r357, %r373, %r374;
	// end inline asm
	mov.b32 	%f394, %r355;
	setp.gt.s32 	%p232, %r349, 29;
	setp.lt.f32 	%p233, %f393, %f394;
	selp.f32 	%f395, %f394, %f393, %p233;
	selp.f32 	%f396, %f393, %f395, %p232;
	mov.b32 	%r361, %f396;
	mov.b32 	%r362, 4;
	// begin inline asm
	shfl.sync.down.b32 %r360, %r361, %r362, %r373, %r374;
	// end inline asm
	mov.b32 	%f397, %r360;
	setp.gt.s32 	%p234, %r349, 27;
	setp.lt.f32 	%p235, %f396, %f397;
	selp.f32 	%f398, %f397, %f396, %p235;
	selp.f32 	%f399, %f396, %f398, %p234;
	mov.b32 	%r366, %f399;
	mov.b32 	%r367, 8;
	// begin inline asm
	shfl.sync.down.b32 %r365, %r366, %r367, %r373, %r374;
	// end inline asm
	mov.b32 	%f400, %r365;
	setp.gt.s32 	%p236, %r349, 23;
	setp.lt.f32 	%p237, %f399, %f400;
	selp.f32 	%f401, %f400, %f399, %p237;
	selp.f32 	%f402, %f399, %f401, %p236;
	mov.b32 	%r371, %f402;
	mov.b32 	%r372, 16;
	// begin inline asm
	shfl.sync.down.b32 %r370, %r371, %r372, %r373, %r374;
	// end inline asm
	mov.b32 	%f403, %r370;
	setp.gt.s32 	%p238, %r349, 15;
	setp.lt.f32 	%p239, %f402, %f403;
	selp.f32 	%f10, %f403, %f402, %p239;
	selp.f32 	%f444, %f402, %f10, %p238;
	setp.ne.s32 	%p240, %r349, 0;
	@%p240 bra 	$L__BB8_16;
	shr.u32 	%r375, %r1, 3;
	and.b32  	%r376, %r375, 124;
	mov.u32 	%r377, _ZZN3cub18CUB_300001_SM_10006detail6reduce28DeviceReduceSingleTileKernelINS2_10policy_hubIfyN4cuda3__47maximumIfEEE10Policy1000EPfSB_iS8_ffNS5_3std3__410__identityEEEvT0_T1_T2_T3_T4_T6_E12temp_storage;
	add.s32 	%r378, %r377, %r376;
	st.shared.f32 	[%r378+8], %f10;
$L__BB8_16:
	bar.sync 	0;
	setp.ne.s32 	%p241, %r1, 0;
	@%p241 bra 	$L__BB8_72;
	ld.shared.f32 	%f404, [_ZZN3cub18CUB_300001_SM_10006detail6reduce28DeviceReduceSingleTileKernelINS2_10policy_hubIfyN4cuda3__47maximumIfEEE10Policy1000EPfSB_iS8_ffNS5_3std3__410__identityEEEvT0_T1_T2_T3_T4_T6_E12temp_storage+12];
	setp.lt.f32 	%p242, %f444, %f404;
	selp.f32 	%f405, %f404, %f444, %p242;
	ld.shared.f32 	%f406, [_ZZN3cub18CUB_300001_SM_10006detail6reduce28DeviceReduceSingleTileKernelINS2_10policy_hubIfyN4cuda3__47maximumIfEEE10Policy1000EPfSB_iS8_ffNS5_3std3__410__identityEEEvT0_T1_T2_T3_T4_T6_E12temp_storage+16];
	setp.lt.f32 	%p243, %f405, %f406;
	selp.f32 	%f407, %f406, %f405, %p243;
	ld.shared.f32 	%f408, [_ZZN3cub18CUB_300001_SM_10006detail6reduce28DeviceReduceSingleTileKernelINS2_10policy_hubIfyN4cuda3__47maximumIfEEE10Policy1000EPfSB_iS8_ffNS5_3std3__410__identityEEEvT0_T1_T2_T3_T4_T6_E12temp_storage+20];
	setp.lt.f32 	%p244, %f407, %f408;
	selp.f32 	%f409, %f408, %f407, %p244;
	ld.shared.f32 	%f410, [_ZZN3cub18CUB_300001_SM_10006detail6reduce28DeviceReduceSingleTileKernelINS2_10policy_hubIfyN4cuda3__47maximumIfEEE10Policy1000EPfSB_iS8_ffNS5_3std3__410__identityEEEvT0_T1_T2_T3_T4_T6_E12temp_storage+24];
	setp.lt.f32 	%p245, %f409, %f410;
	selp.f32 	%f411, %f410, %f409, %p245;
	ld.shared.f32 	%f412, [_ZZN3cub18CUB_300001_SM_10006detail6reduce28DeviceReduceSingleTileKernelINS2_10policy_hubIfyN4cuda3__47maximumIfEEE10Policy1000EPfSB_iS8_ffNS5_3std3__410__identityEEEvT0_T1_T2_T3_T4_T6_E12temp_storage+28];
	setp.lt.f32 	%p246, %f411, %f412;
	selp.f32 	%f413, %f412, %f411, %p246;
	ld.shared.f32 	%f414, [_ZZN3cub18CUB_300001_SM_10006detail6reduce28DeviceReduceSingleTileKernelINS2_10policy_hubIfyN4cuda3__47maximumIfEEE10Policy1000EPfSB_iS8_ffNS5_3std3__410__identityEEEvT0_T1_T2_T3_T4_T6_E12temp_storage+32];
	setp.lt.f32 	%p247, %f413, %f414;
	selp.f32 	%f415, %f414, %f413, %p247;
	ld.shared.f32 	%f416, [_ZZN3cub18CUB_300001_SM_10006detail6reduce28DeviceReduceSingleTileKernelINS2_10policy_hubIfyN4cuda3__47maximumIfEEE10Policy1000EPfSB_iS8_ffNS5_3std3__410__identityEEEvT0_T1_T2_T3_T4_T6_E12temp_storage+36];
	setp.lt.f32 	%p248, %f415, %f416;
	selp.f32 	%f444, %f416, %f415, %p248;
	bra.uni 	$L__BB8_72;
$L__BB8_18:
	// begin inline asm
	mov.u32 %r311, %laneid;
	// end inline asm
	and.b32  	%r337, %r1, 992;
	add.s32 	%r338, %r337, 32;
	setp.gt.s32 	%p203, %r338, %r67;
	not.b32 	%r339, %r337;
	add.s32 	%r340, %r67, %r339;
	selp.b32 	%r335, %r340, 31, %p203;
	mov.b32 	%r313, %f423;
	mov.b32 	%r314, 1;
	mov.b32 	%r336, -1;
	// begin inline asm
	shfl.sync.down.b32 %r312, %r313, %r314, %r335, %r336;
	// end inline asm
	mov.b32 	%f344, %r312;
	setp.lt.s32 	%p204, %r311, %r335;
	setp.lt.f32 	%p205, %f423, %f344;
	selp.f32 	%f345, %f344, %f423, %p205;
	selp.f32 	%f346, %f345, %f423, %p204;
	mov.b32 	%r318, %f346;
	mov.b32 	%r319, 2;
	// begin inline asm
	shfl.sync.down.b32 %r317, %r318, %r319, %r335, %r336;
	// end inline asm
	mov.b32 	%f347, %r317;
	add.s32 	%r341, %r311, 2;
	setp.gt.s32 	%p206, %r341, %r335;
	setp.lt.f32 	%p207, %f346, %f347;
	selp.f32 	%f348, %f347, %f346, %p207;
	selp.f32 	%f349, %f346, %f348, %p206;
	mov.b32 	%r323, %f349;
	mov.b32 	%r324, 4;
	// begin inline asm
	shfl.sync.down.b32 %r322, %r323, %r324, %r335, %r336;
	// end inline asm
	mov.b32 	%f350, %r322;
	add.s32 	%r342, %r311, 4;
	setp.gt.s32 	%p208, %r342, %r335;
	setp.lt.f32 	%p209, %f349, %f350;
	selp.f32 	%f351, %f350, %f349, %p209;
	selp.f32 	%f352, %f349, %f351, %p208;
	mov.b32 	%r328, %f352;
	mov.b32 	%r329, 8;
	// begin inline asm
	shfl.sync.down.b32 %r327, %r328, %r329, %r335, %r336;
	// end inline asm
	mov.b32 	%f353, %r327;
	add.s32 	%r343, %r311, 8;
	setp.gt.s32 	%p210, %r343, %r335;
	setp.lt.f32 	%p211, %f352, %f353;
	selp.f32 	%f354, %f353, %f352, %p211;
	selp.f32 	%f355, %f352, %f354, %p210;
	mov.b32 	%r333, %f355;
	mov.b32 	%r334, 16;
	// begin inline asm
	shfl.sync.down.b32 %r332, %r333, %r334, %r335, %r336;
	// end inline asm
	mov.b32 	%f356, %r332;
	add.s32 	%r344, %r311, 16;
	setp.gt.s32 	%p212, %r344, %r335;
	setp.lt.f32 	%p213, %f355, %f356;
	selp.f32 	%f357, %f356, %f355, %p213;
	selp.f32 	%f444, %f355, %f357, %p212;
	setp.ne.s32 	%p214, %r311, 0;
	@%p214 bra 	$L__BB8_20;
	shr.u32 	%r345, %r1, 3;
	and.b32  	%r346, %r345, 124;
	mov.u32 	%r347, _ZZN3cub18CUB_300001_SM_10006detail6reduce28DeviceReduceSingleTileKernelINS2_10policy_hubIfyN4cuda3__47maximumIfEEE10Policy1000EPfSB_iS8_ffNS5_3std3__410__identityEEEvT0_T1_T2_T3_T4_T6_E12temp_storage;
	add.s32 	%r348, %r347, %r346;
	st.shared.f32 	[%r348+8], %f444;
$L__BB8_20:
	bar.sync 	0;
	setp.ne.s32 	%p215, %r1, 0;
	@%p215 bra 	$L__BB8_72;
	setp.gt.s32 	%p216, %r67, 32;
	ld.shared.f32 	%f358, [_ZZN3cub18CUB_300001_SM_10006detail6reduce28DeviceReduceSingleTileKernelINS2_10policy_hubIfyN4cuda3__47maximumIfEEE10Policy1000EPfSB_iS8_ffNS5_3std3__410__identityEEEvT0_T1_T2_T3_T4_T6_E12temp_storage+12];
	setp.lt.f32 	%p217, %f444, %f358;
	selp.f32 	%f360, %f358, %f444, %p217;
	selp.f32 	%f361, %f360, %f444, %p216;
	setp.gt.s32 	%p218, %r67, 64;
	ld.shared.f32 	%f363, [_ZZN3cub18CUB_300001_SM_10006detail6reduce28DeviceReduceSingleTileKernelINS2_10policy_hubIfyN4cuda3__47maximumIfEEE10Policy1000EPfSB_iS8_ffNS5_3std3__410__identityEEEvT0_T1_T2_T3_T4_T6_E12temp_storage+16];
	setp.lt.f32 	%p219, %f361, %f363;
	selp.f32 	%f365, %f363, %f361, %p219;
	selp.f32 	%f366, %f365, %f361, %p218;
	setp.gt.s32 	%p220, %r67, 96;
	ld.shared.f32 	%f368, [_ZZN3cub18CUB_300001_SM_10006detail6reduce28DeviceReduceSingleTileKernelINS2_10policy_hubIfyN4cuda3__47maximumIfEEE10Policy1000EPfSB_iS8_ffNS5_3std3__410__identityEEEvT0_T1_T2_T3_T4_T6_E12temp_storage+20];
	setp.lt.f32 	%p221, %f366, %f368;
	selp.f32 	%f370, %f368, %f366, %p221;
	selp.f32 	%f371, %f370, %f366, %p220;
	setp.gt.s32 	%p222, %r67, 128;
	ld.shared.f32 	%f373, [_ZZN3cub18CUB_300001_SM_10006detail6reduce28DeviceReduceSingleTileKernelINS2_10policy_hubIfyN4cuda3__47maximumIfEEE10Policy1000EPfSB_iS8_ffNS5_3std3__410__identityEEEvT0_T1_T2_T3_T4_T6_E12temp_storage+24];
	setp.lt.f32 	%p223, %f371, %f373;
	selp.f32 	%f375, %f373, %f371, %p223;
	selp.f32 	%f376, %f375, %f371, %p222;
	setp.gt.s32 	%p224, %r67, 160;
	ld.shared.f32 	%f378, [_ZZN3cub18CUB_300001_SM_10006detail6reduce28DeviceReduceSingleTileKernelINS2_10policy_hubIfyN4cuda3__47maximumIfEEE10Policy1000EPfSB_iS8_ffNS5_3std3__410__identityEEEvT0_T1_T2_T3_T4_T6_E12temp_storage+28];
	setp.lt.f32 	%p225, %f376, %f378;
	selp.f32 	%f380, %f378, %f376, %p225;
	selp.f32 	%f381, %f380, %f376, %p224;
	setp.gt.s32 	%p226, %r67, 192;
	ld.shared.f32 	%f383, [_ZZN3cub18CUB_300001_SM_10006detail6reduce28DeviceReduceSingleTileKernelINS2_10policy_hubIfyN4cuda3__47maximumIfEEE10Policy1000EPfSB_iS8_ffNS5_3std3__410__identityEEEvT0_T1_T2_T3_T4_T6_E12temp_storage+32];
	setp.lt.f32 	%p227, %f381, %f383;
	selp.f32 	%f385, %f383, %f381, %p227;
	selp.f32 	%f386, %f385, %f381, %p226;
	setp.gt.s32 	%p228, %r67, 224;
	ld.shared.f32 	%f388, [_ZZN3cub18CUB_300001_SM_10006detail6reduce28DeviceReduceSingleTileKernelINS2_10policy_hubIfyN4cuda3__47maximumIfEEE10Policy1000EPfSB_iS8_ffNS5_3std3__410__identityEEEvT0_T1_T2_T3_T4_T6_E12temp_storage+36];
	setp.lt.f32 	%p229, %f386, %f388;
	selp.f32 	%f390, %f388, %f386, %p229;
	selp.f32 	%f444, %f390, %f386, %p228;
	bra.uni 	$L__BB8_72;
$L__BB8_22:
	mov.u32 	%r13, %tid.x;
	shl.b32 	%r224, %r13, 2;
	mul.wide.u32 	%rd86, %r224, 4;
	add.s64 	%rd76, %rd16, %rd86;
	// begin inline asm
	ld.global.nc.v2.u64 {%rd74, %rd75}, [%rd76];
	// end inline asm
	mov.b64 	{%r225, %r226}, %rd75;
	mov.b64 	{%r227, %r228}, %rd74;
	mov.b32 	%f238, %r228;
	mov.b32 	%f239, %r227;
	mov.b32 	%f240, %r226;
	mov.b32 	%f241, %r225;
	add.s64 	%rd79, %rd76, 4096;
	// begin inline asm
	ld.global.nc.v2.u64 {%rd77, %rd78}, [%rd79];
	// end inline asm
	mov.b64 	{%r229, %r230}, %rd78;
	mov.b64 	{%r231, %r232}, %rd77;
	mov.b32 	%f242, %r232;
	mov.b32 	%f243, %r231;
	mov.b32 	%f244, %r230;
	mov.b32 	%f245, %r229;
	add.s64 	%rd82, %rd76, 8192;
	// begin inline asm
	ld.global.nc.v2.u64 {%rd80, %rd81}, [%rd82];
	// end inline asm
	mov.b64 	{%r233, %r234}, %rd81;
	mov.b64 	{%r235, %r236}, %rd80;
	mov.b32 	%f246, %r236;
	mov.b32 	%f247, %r235;
	mov.b32 	%f248, %r234;
	mov.b32 	%f249, %r233;
	add.s64 	%rd85, %rd76, 12288;
	// begin inline asm
	ld.global.nc.v2.u64 {%rd83, %rd84}, [%rd85];
	// end inline asm
	mov.b64 	{%r237, %r238}, %rd84;
	mov.b64 	{%r239, %r240}, %rd83;
	mov.b32 	%f250, %r240;
	mov.b32 	%f251, %r239;
	mov.b32 	%f252, %r238;
	mov.b32 	%f253, %r237;
	setp.lt.f32 	%p127, %f239, %f238;
	selp.f32 	%f254, %f238, %f239, %p127;
	setp.lt.f32 	%p128, %f241, %f240;
	selp.f32 	%f255, %f240, %f241, %p128;
	setp.lt.f32 	%p129, %f243, %f242;
	selp.f32 	%f256, %f242, %f243, %p129;
	setp.lt.f32 	%p130, %f245, %f244;
	selp.f32 	%f257, %f244, %f245, %p130;
	setp.lt.f32 	%p131, %f247, %f246;
	selp.f32 	%f258, %f246, %f247, %p131;
	setp.lt.f32 	%p132, %f249, %f248;
	selp.f32 	%f259, %f248, %f249, %p132;
	setp.lt.f32 	%p133, %f251, %f250;
	selp.f32 	%f260, %f250, %f251, %p133;
	setp.lt.f32 	%p134, %f253, %f252;
	selp.f32 	%f261, %f252, %f253, %p134;
	setp.lt.f32 	%p135, %f254, %f255;
	selp.f32 	%f262, %f255, %f254, %p135;
	setp.lt.f32 	%p136, %f256, %f257;
	selp.f32 	%f263, %f257, %f256, %p136;
	setp.lt.f32 	%p137, %f258, %f259;
	selp.f32 	%f264, %f259, %f258, %p137;
	setp.lt.f32 	%p138, %f260, %f261;
	selp.f32 	%f265, %f261, %f260, %p138;
	setp.lt.f32 	%p139, %f262, %f263;
	selp.f32 	%f266, %f263, %f262, %p139;
	setp.lt.f32 	%p140, %f264, %f265;
	selp.f32 	%f267, %f265, %f264, %p140;
	setp.lt.f32 	%p141, %f266, %f267;
	selp.f32 	%f430, %f267, %f266, %p141;
	setp.lt.u32 	%p142, %r67, 8192;
	mov.b32 	%r387, 4096;
	@%p142 bra 	$L__BB8_26;
	add.s32 	%r14, %r67, -4096;
	mov.b32 	%r387, 4096;
$L__BB8_24:
	mul.wide.s32 	%rd99, %r387, 4;
	add.s64 	%rd89, %rd76, %rd99;
	// begin inline asm
	ld.global.nc.v2.u64 {%rd87, %rd88}, [%rd89];
	// end inline asm
	mov.b64 	{%r242, %r243}, %rd88;
	mov.b64 	{%r244, %r245}, %rd87;
	mov.b32 	%f268, %r245;
	mov.b32 	%f269, %r244;
	mov.b32 	%f270, %r243;
	mov.b32 	%f271, %r242;
	add.s64 	%rd92, %rd89, 4096;
	// begin inline asm
	ld.global.nc.v2.u64 {%rd90, %rd91}, [%rd92];
	// end inline asm
	mov.b64 	{%r246, %r247}, %rd91;
	mov.b64 	{%r248, %r249}, %rd90;
	mov.b32 	%f272, %r249;
	mov.b32 	%f273, %r248;
	mov.b32 	%f274, %r247;
	mov.b32 	%f275, %r246;
	add.s64 	%rd95, %rd89, 8192;
	// begin inline asm
	ld.global.nc.v2.u64 {%rd93, %rd94}, [%rd95];
	// end inline asm
	mov.b64 	{%r250, %r251}, %rd94;
	mov.b64 	{%r252, %r253}, %rd93;
	mov.b32 	%f276, %r253;
	mov.b32 	%f277, %r252;
	mov.b32 	%f278, %r251;
	mov.b32 	%f279, %r250;
	add.s64 	%rd98, %rd89, 12288;
	// begin inline asm
	ld.global.nc.v2.u64 {%rd96, %rd97}, [%rd98];
	// end inline asm
	mov.b64 	{%r254, %r255}, %rd97;
	mov.b64 	{%r256, %r257}, %rd96;
	mov.b32 	%f280, %r257;
	mov.b32 	%f281, %r256;
	mov.b32 	%f282, %r255;
	mov.b32 	%f283, %r254;
	setp.lt.f32 	%p143, %f430, %f269;
	selp.f32 	%f284, %f269, %f430, %p143;
	setp.lt.f32 	%p144, %f268, %f271;
	selp.f32 	%f285, %f271, %f268, %p144;
	setp.lt.f32 	%p145, %f270, %f273;
	selp.f32 	%f286, %f273, %f270, %p145;
	setp.lt.f32 	%p146, %f272, %f275;
	selp.f32 	%f287, %f275, %f272, %p146;
	setp.lt.f32 	%p147, %f274, %f277;
	selp.f32 	%f288, %f277, %f274, %p147;
	setp.lt.f32 	%p148, %f276, %f279;
	selp.f32 	%f289, %f279, %f276, %p148;
	setp.lt.f32 	%p149, %f278, %f281;
	selp.f32 	%f290, %f281, %f278, %p149;
	setp.lt.f32 	%p150, %f280, %f283;
	selp.f32 	%f291, %f283, %f280, %p150;
	setp.lt.f32 	%p151, %f284, %f285;
	selp.f32 	%f292, %f285, %f284, %p151;
	setp.lt.f32 	%p152, %f286, %f287;
	selp.f32 	%f293, %f287, %f286, %p152;
	setp.lt.f32 	%p153, %f288, %f289;
	selp.f32 	%f294, %f289, %f288, %p153;
	setp.lt.f32 	%p154, %f290, %f291;
	selp.f32 	%f295, %f291, %f290, %p154;
	setp.lt.f32 	%p155, %f292, %f293;
	selp.f32 	%f296, %f293, %f292, %p155;
	setp.lt.f32 	%p156, %f294, %f295;
	selp.f32 	%f297, %f295, %f294, %p156;
	setp.lt.f32 	%p157, %f296, %f297;
	selp.f32 	%f298, %f297, %f296, %p157;
	setp.lt.f32 	%p158, %f298, %f282;
	selp.f32 	%f430, %f282, %f298, %p158;
	sub.s32 	%r258, %r67, %r387;
	setp.lt.s32 	%p159, %r258, 4096;
	@%p159 bra 	$L__BB8_34;
	add.s32 	%r387, %r387, 4096;
	setp.le.s32 	%p160, %r387, %r14;
	@%p160 bra 	$L__BB8_24;
$L__BB8_26:
	setp.le.s32 	%p161, %r67, %r387;
	@%p161 bra 	$L__BB8_34;
	sub.s32 	%r18, %r67, %r387;
	setp.ge.s32 	%p162, %r13, %r18;
	@%p162 bra 	$L__BB8_34;
	not.b32 	%r259, %r13;
	add.s32 	%r260, %r67, %r259;
	sub.s32 	%r19, %r260, %r387;
	and.b32  	%r261, %r19, 768;
	setp.eq.s32 	%p163, %r261, 768;
	mov.u32 	%r391, %r13;
	@%p163 bra 	$L__BB8_31;
	add.s32 	%r389, %r13, %r387;
	shr.u32 	%r262, %r19, 8;
	add.s32 	%r263, %r262, 1;
	and.b32  	%r264, %r263, 3;
	neg.s32 	%r388, %r264;
	mov.u32 	%r391, %r13;
$L__BB8_30:
	.pragma "nounroll";
	mul.wide.u32 	%rd101, %r389, 4;
	add.s64 	%rd100, %rd16, %rd101;
	// begin inline asm
	ld.global.nc.u32 %r265, [%rd100];
	// end inline asm
	mov.b32 	%f300, %r265;
	setp.lt.f32 	%p164, %f430, %f300;
	selp.f32 	%f430, %f300, %f430, %p164;
	add.s32 	%r391, %r391, 256;
	add.s32 	%r389, %r389, 256;
	add.s32 	%r388, %r388, 1;
	setp.ne.s32 	%p165, %r388, 0;
	@%p165 bra 	$L__BB8_30;
$L__BB8_31:
	setp.lt.u32 	%p166, %r19, 768;
	@%p166 bra 	$L__BB8_34;
	cvt.u64.u32 	%rd102, %r391;
	cvt.u64.u32 	%rd103, %r387;
	add.s64 	%rd104, %rd102, %rd103;
	shl.b64 	%rd105, %rd104, 2;
	add.s64 	%rd106, %rd105, %rd16;
	add.s64 	%rd122, %rd106, 2048;
	add.s32 	%r392, %r391, %r387;
$L__BB8_33:
	mul.wide.u32 	%rd111, %r392, 4;
	add.s64 	%rd107, %rd16, %rd111;
	// begin inline asm
	ld.global.nc.u32 %r266, [%rd107];
	// end inline asm
	mov.b32 	%f301, %r266;
	setp.lt.f32 	%p167, %f430, %f301;
	selp.f32 	%f302, %f301, %f430, %p167;
	add.s64 	%rd108, %rd122, -1024;
	// begin inline asm
	ld.global.nc.u32 %r267, [%rd108];
	// end inline asm
	mov.b32 	%f303, %r267;
	setp.lt.f32 	%p168, %f302, %f303;
	selp.f32 	%f304, %f303, %f302, %p168;
	// begin inline asm
	ld.global.nc.u32 %r268, [%rd122];
	// end inline asm
	mov.b32 	%f305, %r268;
	setp.lt.f32 	%p169, %f304, %f305;
	selp.f32 	%f306, %f305, %f304, %p169;
	add.s64 	%rd110, %rd122, 1024;
	// begin inline asm
	ld.global.nc.u32 %r269, [%rd110];
	// end inline asm
	mov.b32 	%f307, %r269;
	setp.lt.f32 	%p170, %f306, %f307;
	selp.f32 	%f430, %f307, %f306, %p170;
	add.s32 	%r391, %r391, 1024;
	add.s64 	%rd122, %rd122, 4096;
	add.s32 	%r392, %r392, 1024;
	setp.lt.s32 	%p171, %r391, %r18;
	@%p171 bra 	$L__BB8_33;
$L__BB8_34:
	// begin inline asm
	mov.u32 %r270, %laneid;
	// end inline asm
	mov.b32 	%r272, %f430;
	mov.b32 	%r273, 1;
	mov.b32 	%r294, 31;
	mov.b32 	%r295, -1;
	// begin inline asm
	shfl.sync.down.b32 %r271, %r272, %r273, %r294, %r295;
	// end inline asm
	mov.b32 	%f308, %r271;
	setp.gt.s32 	%p172, %r270, 30;
	setp.lt.f32 	%p173, %f430, %f308;
	selp.f32 	%f309, %f308, %f430, %p173;
	selp.f32 	%f310, %f430, %f309, %p172;
	mov.b32 	%r277, %f310;
	mov.b32 	%r278, 2;
	// begin inline asm
	shfl.sync.down.b32 %r276, %r277, %r278, %r294, %r295;
	// end inline asm
	mov.b32 	%f311, %r276;
	setp.gt.s32 	%p174, %r270, 29;
	setp.lt.f32 	%p175, %f310, %f311;
	selp.f32 	%f312, %f311, %f310, %p175;
	selp.f32 	%f313, %f310, %f312, %p174;
	mov.b32 	%r282, %f313;
	mov.b32 	%r283, 4;
	// begin inline asm
	shfl.sync.down.b32 %r281, %r282, %r283, %r294, %r295;
	// end inline asm
	mov.b32 	%f314, %r281;
	setp.gt.s32 	%p176, %r270, 27;
	setp.lt.f32 	%p177, %f313, %f314;
	selp.f32 	%f315, %f314, %f313, %p177;
	selp.f32 	%f316, %f313, %f315, %p176;
	mov.b32 	%r287, %f316;
	mov.b32 	%r288, 8;
	// begin inline asm
	shfl.sync.down.b32 %r286, %r287, %r288, %r294, %r295;
	// end inline asm
	mov.b32 	%f317, %r286;
	setp.gt.s32 	%p178, %r270, 23;
	setp.lt.f32 	%p179, %f316, %f317;
	selp.f32 	%f318, %f317, %f316, %p179;
	selp.f32 	%f319, %f316, %f318, %p178;
	mov.b32 	%r292, %f319;
	mov.b32 	%r293, 16;
	// begin inline asm
	shfl.sync.down.b32 %r291, %r292, %r293, %r294, %r295;
	// end inline asm
	mov.b32 	%f320, %r291;
	setp.gt.s32 	%p180, %r270, 15;
	setp.lt.f32 	%p181, %f319, %f320;
	selp.f32 	%f26, %f320, %f319, %p181;
	selp.f32 	%f444, %f319, %f26, %p180;
	setp.ne.s32 	%p182, %r270, 0;
	@%p182 bra 	$L__BB8_36;
	shr.u32 	%r296, %r13, 3;
	and.b32  	%r297, %r296, 124;
	mov.u32 	%r298, _ZZN3cub18CUB_300001_SM_10006detail6reduce28DeviceReduceSingleTileKernelINS2_10policy_hubIfyN4cuda3__47maximumIfEEE10Policy1000EPfSB_iS8_ffNS5_3std3__410__identityEEEvT0_T1_T2_T3_T4_T6_E12temp_storage;
	add.s32 	%r299, %r298, %r297;
	st.shared.f32 	[%r299+8], %f26;
$L__BB8_36:
	bar.sync 	0;
	setp.ne.s32 	%p183, %r13, 0;
	@%p183 bra 	$L__BB8_72;
	ld.shared.f32 	%f321, [_ZZN3cub18CUB_300001_SM_10006detail6reduce28DeviceReduceSingleTileKernelINS2_10policy_hubIfyN4cuda3__47maximumIfEEE10Policy1000EPfSB_iS8_ffNS5_3std3__410__identityEEEvT0_T1_T2_T3_T4_T6_E12temp_storage+12];
	setp.lt.f32 	%p184, %f444, %f321;
	selp.f32 	%f322, %f321, %f444, %p184;
	ld.shared.f32 	%f323, [_ZZN3cub18CUB_300001_SM_10006detail6reduce28DeviceReduceSingleTileKernelINS2_10policy_hubIfyN4cuda3__47maximumIfEEE10Policy1000EPfSB_iS8_ffNS5_3std3__410__identityEEEvT0_T1_T2_T3_T4_T6_E12temp_storage+16];
	setp.lt.f32 	%p185, %f322, %f323;
	selp.f32 	%f324, %f323, %f322, %p185;
	ld.shared.f32 	%f325, [_ZZN3cub18CUB_300001_SM_10006detail6reduce28DeviceReduceSingleTileKernelINS2_10policy_hubIfyN4cuda3__47maximumIfEEE10Policy1000EPfSB_iS8_ffNS5_3std3__410__identityEEEvT0_T1_T2_T3_T4_T6_E12temp_storage+20];
	setp.lt.f32 	%p186, %f324, %f325;
	selp.f32 	%f326, %f325, %f324, %p186;
	ld.shared.f32 	%f327, [_ZZN3cub18CUB_300001_SM_10006detail6reduce28DeviceReduceSingleTileKernelINS2_10policy_hubIfyN4cuda3__47maximumIfEEE10Policy1000EPfSB_iS8_ffNS5_3std3__410__identityEEEvT0_T1_T2_T3_T4_T6_E12temp_storage+24];
	setp.lt.f32 	%p187, %f326, %f327;
	selp.f32 	%f328, %f327, %f326, %p187;
	ld.shared.f32 	%f329, [_ZZN3cub18CUB_300001_SM_10006detail6reduce28DeviceReduceSingleTileKernelINS2_10policy_hubIfyN4cuda3__47maximumIfEEE10Policy1000EPfSB_iS8_ffNS5_3std3__410__identityEEEvT0_T1_T2_T3_T4_T6_E12temp_storage+28];
	setp.lt.f32 	%p188, %f328, %f329;
	selp.f32 	%f330, %f329, %f328, %p188;
	ld.shared.f32 	%f331, [_ZZN3cub18CUB_300001_SM_10006detail6reduce28DeviceReduceSingleTileKernelINS2_10policy_hubIfyN4cuda3__47maximumIfEEE10Policy1000EPfSB_iS8_ffNS5_3std3__410__identityEEEvT0_T1_T2_T3_T4_T6_E12temp_storage+32];
	setp.lt.f32 	%p189, %f330, %f331;
	selp.f32 	%f332, %f331, %f330, %p189;
	ld.shared.f32 	%f333, [_ZZN3cub18CUB_300001_SM_10006detail6reduce28DeviceReduceSingleTileKernelINS2_10policy_hubIfyN4cuda3__47maximumIfEEE10Policy1000EPfSB_iS8_ffNS5_3std3__410__identityEEEvT0_T1_T2_T3_T4_T6_E12temp_storage+36];
	setp.lt.f32 	%p190, %f332, %f333;
	selp.f32 	%f444, %f333, %f332, %p190;
	bra.uni 	$L__BB8_72;
$L__BB8_38:
	setp.gt.s32 	%p3, %r67, 4095;
	@%p3 bra 	$L__BB8_56;
	mov.u32 	%r34, %tid.x;
	setp.ge.s32 	%p68, %r34, %r67;
	mov.f32 	%f436, 0f00000000;
	mov.u32 	%r397, %r34;
	@%p68 bra 	$L__BB8_41;
	mul.wide.u32 	%rd66, %r34, 4;
	add.s64 	%rd65, %rd16, %rd66;
	// begin inline asm
	ld.global.nc.u32 %r144, [%rd65];
	// end inline asm
	mov.b32 	%f436, %r144;
	add.s32 	%r397, %r34, 256;
$L__BB8_41:
	setp.ge.s32 	%p69, %r397, %r67;
	@%p69 bra 	$L__BB8_47;
	not.b32 	%r145, %r397;
	add.s32 	%r37, %r67, %r145;
	and.b32  	%r146, %r37, 768;
	setp.eq.s32 	%p70, %r146, 768;
	@%p70 bra 	$L__BB8_45;
	mul.wide.u32 	%rd67, %r397, 4;
	add.s64 	%rd123, %rd16, %rd67;
	shr.u32 	%r147, %r37, 8;
	add.s32 	%r148, %r147, 1;
	and.b32  	%r149, %r148, 3;
	neg.s32 	%r395, %r149;
$L__BB8_44:
	.pragma "nounroll";
	// begin inline asm
	ld.global.nc.u32 %r150, [%rd123];
	// end inline asm
	mov.b32 	%f157, %r150;
	setp.lt.f32 	%p71, %f436, %f157;
	selp.f32 	%f436, %f157, %f436, %p71;
	add.s32 	%r397, %r397, 256;
	add.s64 	%rd123, %rd123, 1024;
	add.s32 	%r395, %r395, 1;
	setp.ne.s32 	%p72, %r395, 0;
	@%p72 bra 	$L__BB8_44;
$L__BB8_45:
	setp.lt.u32 	%p73, %r37, 768;
	@%p73 bra 	$L__BB8_47;
$L__BB8_46:
	mul.wide.s32 	%rd73, %r397, 4;
	add.s64 	%rd69, %rd16, %rd73;
	// begin inline asm
	ld.global.nc.u32 %r151, [%rd69];
	// end inline asm
	mov.b32 	%f158, %r151;
	setp.lt.f32 	%p74, %f436, %f158;
	selp.f32 	%f159, %f158, %f436, %p74;
	add.s64 	%rd70, %rd69, 1024;
	// begin inline asm
	ld.global.nc.u32 %r152, [%rd70];
	// end inline asm
	mov.b32 	%f160, %r152;
	setp.lt.f32 	%p75, %f159, %f160;
	selp.f32 	%f161, %f160, %f159, %p75;
	add.s64 	%rd71, %rd69, 2048;
	// begin inline asm
	ld.global.nc.u32 %r153, [%rd71];
	// end inline asm
	mov.b32 	%f162, %r153;
	setp.lt.f32 	%p76, %f161, %f162;
	selp.f32 	%f163, %f162, %f161, %p76;
	add.s64 	%rd72, %rd69, 3072;
	// begin inline asm
	ld.global.nc.u32 %r154, [%rd72];
	// end inline asm
	mov.b32 	%f164, %r154;
	setp.lt.f32 	%p77, %f163, %f164;
	selp.f32 	%f436, %f164, %f163, %p77;
	add.s32 	%r397, %r397, 1024;
	setp.lt.s32 	%p78, %r397, %r67;
	@%p78 bra 	$L__BB8_46;
$L__BB8_47:
	setp.lt.s32 	%p79, %r67, 256;
	@%p79 bra 	$L__BB8_52;
	// begin inline asm
	mov.u32 %r193, %laneid;
	// end inline asm
	mov.b32 	%r195, %f436;
	mov.b32 	%r196, 1;
	mov.b32 	%r217, 31;
	mov.b32 	%r218, -1;
	// begin inline asm
	shfl.sync.down.b32 %r194, %r195, %r196, %r217, %r218;
	// end inline asm
	mov.b32 	%f212, %r194;
	setp.gt.s32 	%p107, %r193, 30;
	setp.lt.f32 	%p108, %f436, %f212;
	selp.f32 	%f213, %f212, %f436, %p108;
	selp.f32 	%f214, %f436, %f213, %p107;
	mov.b32 	%r200, %f214;
	mov.b32 	%r201, 2;
	// begin inline asm
	shfl.sync.down.b32 %r199, %r200, %r201, %r217, %r218;
	// end inline asm
	mov.b32 	%f215, %r199;
	setp.gt.s32 	%p109, %r193, 29;
	setp.lt.f32 	%p110, %f214, %f215;
	selp.f32 	%f216, %f215, %f214, %p110;
	selp.f32 	%f217, %f214, %f216, %p109;
	mov.b32 	%r205, %f217;
	mov.b32 	%r206, 4;
	// begin inline asm
	shfl.sync.down.b32 %r204, %r205, %r206, %r217, %r218;
	// end inline asm
	mov.b32 	%f218, %r204;
	setp.gt.s32 	%p111, %r193, 27;
	setp.lt.f32 	%p112, %f217, %f218;
	selp.f32 	%f219, %f218, %f217, %p112;
	selp.f32 	%f220, %f217, %f219, %p111;
	mov.b32 	%r210, %f220;
	mov.b32 	%r211, 8;
	// begin inline asm
	shfl.sync.down.b32 %r209, %r210, %r211, %r217, %r218;
	// end inline asm
	mov.b32 	%f221, %r209;
	setp.gt.s32 	%p113, %r193, 23;
	setp.lt.f32 	%p114, %f220, %f221;
	selp.f32 	%f222, %f221, %f220, %p114;
	selp.f32 	%f223, %f220, %f222, %p113;
	mov.b32 	%r215, %f223;
	mov.b32 	%r216, 16;
	// begin inline asm
	shfl.sync.down.b32 %r214, %r215, %r216, %r217, %r218;
	// end inline asm
	mov.b32 	%f224, %r214;
	setp.gt.s32 	%p115, %r193, 15;
	setp.lt.f32 	%p116, %f223, %f224;
	selp.f32 	%f38, %f224, %f223, %p116;
	selp.f32 	%f444, %f223, %f38, %p115;
	setp.ne.s32 	%p117, %r193, 0;
	@%p117 bra 	$L__BB8_50;
	shr.u32 	%r219, %r34, 3;
	and.b32  	%r220, %r219, 124;
	mov.u32 	%r221, _ZZN3cub18CUB_300001_SM_10006detail6reduce28DeviceReduceSingleTileKernelINS2_10policy_hubIfyN4cuda3__47maximumIfEEE10Policy1000EPfSB_iS8_ffNS5_3std3__410__identityEEEvT0_T1_T2_T3_T4_T6_E12temp_storage;
	add.s32 	%r222, %r221, %r220;
	st.shared.f32 	[%r222+8], %f38;
$L__BB8_50:
	bar.sync 	0;
	setp.ne.s32 	%p118, %r34, 0;
	@%p118 bra 	$L__BB8_72;
	ld.shared.f32 	%f225, [_ZZN3cub18CUB_300001_SM_10006detail6reduce28DeviceReduceSingleTileKernelINS2_10policy_hubIfyN4cuda3__47maximumIfEEE10Policy1000EPfSB_iS8_ffNS5_3std3__410__identityEEEvT0_T1_T2_T3_T4_T6_E12temp_storage+12];
	setp.lt.f32 	%p119, %f444, %f225;
	selp.f32 	%f226, %f225, %f444, %p119;
	ld.shared.f32 	%f227, [_ZZN3cub18CUB_300001_SM_10006detail6reduce28DeviceReduceSingleTileKernelINS2_10policy_hubIfyN4cuda3__47maximumIfEEE10Policy1000EPfSB_iS8_ffNS5_3std3__410__identityEEEvT0_T1_T2_T3_T4_T6_E12temp_storage+16];
	setp.lt.f32 	%p120, %f226, %f227;
	selp.f32 	%f228, %f227, %f226, %p120;
	ld.shared.f32 	%f229, [_ZZN3cub18CUB_300001_SM_10006detail6reduce28DeviceReduceSingleTileKernelINS2_10policy_hubIfyN4cuda3__47maximumIfEEE10Policy1000EPfSB_iS8_ffNS5_3std3__410__identityEEEvT0_T1_T2_T3_T4_T6_E12temp_storage+20];
	setp.lt.f32 	%p121, %f228, %f229;
	selp.f32 	%f230, %f229, %f228, %p121;
	ld.shared.f32 	%f231, [_ZZN3cub18CUB_300001_SM_10006detail6reduce28DeviceReduceSingleTileKernelINS2_10policy_hubIfyN4cuda3__47maximumIfEEE10Policy1000EPfSB_iS8_ffNS5_3std3__410__identityEEEvT0_T1_T2_T3_T4_T6_E12temp_storage+24];
	setp.lt.f32 	%p122, %f230, %f231;
	selp.f32 	%f232, %f231, %f230, %p122;
	ld.shared.f32 	%f233, [_ZZN3cub18CUB_300001_SM_10006detail6reduce28DeviceReduceSingleTileKernelINS2_10policy_hubIfyN4cuda3__47maximumIfEEE10Policy1000EPfSB_iS8_ffNS5_3std3__410__identityEEEvT0_T1_T2_T3_T4_T6_E12temp_storage+28];
	setp.lt.f32 	%p123, %f232, %f233;
	selp.f32 	%f234, %f233, %f232, %p123;
	ld.shared.f32 	%f235, [_ZZN3cub18CUB_300001_SM_10006detail6reduce28DeviceReduceSingleTileKernelINS2_10policy_hubIfyN4cuda3__47maximumIfEEE10Policy1000EPfSB_iS8_ffNS5_3std3__410__identityEEEvT0_T1_T2_T3_T4_T6_E12temp_storage+32];
	setp.lt.f32 	%p124, %f234, %f235;
	selp.f32 	%f236, %f235, %f234, %p124;
	ld.shared.f32 	%f237, [_ZZN3cub18CUB_300001_SM_10006detail6reduce28DeviceReduceSingleTileKernelINS2_10policy_hubIfyN4cuda3__47maximumIfEEE10Policy1000EPfSB_iS8_ffNS5_3std3__410__identityEEEvT0_T1_T2_T3_T4_T6_E12temp_storage+36];
	setp.lt.f32 	%p125, %f236, %f237;
	selp.f32 	%f444, %f237, %f236, %p125;
	bra.uni 	$L__BB8_72;
$L__BB8_52:
	// begin inline asm
	mov.u32 %r155, %laneid;
	// end inline asm
	and.b32  	%r181, %r34, 992;
	add.s32 	%r182, %r181, 32;
	setp.gt.s32 	%p80, %r182, %r67;
	not.b32 	%r183, %r181;
	add.s32 	%r184, %r67, %r183;
	selp.b32 	%r179, %r184, 31, %p80;
	mov.b32 	%r157, %f436;
	mov.b32 	%r158, 1;
	mov.b32 	%r180, -1;
	// begin inline asm
	shfl.sync.down.b32 %r156, %r157, %r158, %r179, %r180;
	// end inline asm
	mov.b32 	%f165, %r156;
	setp.lt.s32 	%p81, %r155, %r179;
	setp.lt.f32 	%p82, %f436, %f165;
	selp.f32 	%f166, %f165, %f436, %p82;
	selp.f32 	%f167, %f166, %f436, %p81;
	mov.b32 	%r162, %f167;
	mov.b32 	%r163, 2;
	// begin inline asm
	shfl.sync.down.b32 %r161, %r162, %r163, %r179, %r180;
	// end inline asm
	mov.b32 	%f168, %r161;
	add.s32 	%r185, %r155, 2;
	setp.gt.s32 	%p83, %r185, %r179;
	setp.lt.f32 	%p84, %f167, %f168;
	selp.f32 	%f169, %f168, %f167, %p84;
	selp.f32 	%f170, %f167, %f169, %p83;
	mov.b32 	%r167, %f170;
	mov.b32 	%r168, 4;
	// begin inline asm
	shfl.sync.down.b32 %r166, %r167, %r168, %r179, %r180;
	// end inline asm
	mov.b32 	%f171, %r166;
	add.s32 	%r186, %r155, 4;
	setp.gt.s32 	%p85, %r186, %r179;
	setp.lt.f32 	%p86, %f170, %f171;
	selp.f32 	%f172, %f171, %f170, %p86;
	selp.f32 	%f173, %f170, %f172, %p85;
	mov.b32 	%r172, %f173;
	mov.b32 	%r173, 8;
	// begin inline asm
	shfl.sync.down.b32 %r171, %r172, %r173, %r179, %r180;
	// end inline asm
	mov.b32 	%f174, %r171;
	add.s32 	%r187, %r155, 8;
	setp.gt.s32 	%p87, %r187, %r179;
	setp.lt.f32 	%p88, %f173, %f174;
	selp.f32 	%f175, %f174, %f173, %p88;
	selp.f32 	%f176, %f173, %f175, %p87;
	mov.b32 	%r177, %f176;
	mov.b32 	%r178, 16;
	// begin inline asm
	shfl.sync.down.b32 %r176, %r177, %r178, %r179, %r180;
	// end inline asm
	mov.b32 	%f177, %r176;
	add.s32 	%r188, %r155, 16;
	setp.gt.s32 	%p89, %r188, %r179;
	setp.lt.f32 	%p90, %f176, %f177;
	selp.f32 	%f178, %f177, %f176, %p90;
	selp.f32 	%f444, %f176, %f178, %p89;
	setp.ne.s32 	%p91, %r155, 0;
	@%p91 bra 	$L__BB8_54;
	shr.u32 	%r189, %r34, 3;
	and.b32  	%r190, %r189, 124;
	mov.u32 	%r191, _ZZN3cub18CUB_300001_SM_10006detail6reduce28DeviceReduceSingleTileKernelINS2_10policy_hubIfyN4cuda3__47maximumIfEEE10Policy1000EPfSB_iS8_ffNS5_3std3__410__identityEEEvT0_T1_T2_T3_T4_T6_E12temp_storage;
	add.s32 	%r192, %r191, %r190;
	st.shared.f32 	[%r192+8], %f444;
$L__BB8_54:
	bar.sync 	0;
	setp.ne.s32 	%p92, %r34, 0;
	@%p92 bra 	$L__BB8_72;
	setp.gt.s32 	%p93, %r67, 32;
	ld.shared.f32 	%f179, [_ZZN3cub18CUB_300001_SM_10006detail6reduce28DeviceReduceSingleTileKernelINS2_10policy_hubIfyN4cuda3__47maximumIfEEE10Policy1000EPfSB_iS8_ffNS5_3std3__410__identityEEEvT0_T1_T2_T3_T4_T6_E12temp_storage+12];
	setp.lt.f32 	%p94, %f444, %f179;
	selp.f32 	%f181, %f179, %f444, %p94;
	selp.f32 	%f182, %f181, %f444, %p93;
	setp.gt.s32 	%p95, %r67, 64;
	ld.shared.f32 	%f184, [_ZZN3cub18CUB_300001_SM_10006detail6reduce28DeviceReduceSingleTileKernelINS2_10policy_hubIfyN4cuda3__47maximumIfEEE10Policy1000EPfSB_iS8_ffNS5_3std3__410__identityEEEvT0_T1_T2_T3_T4_T6_E12temp_storage+16];
	setp.lt.f32 	%p96, %f182, %f184;
	selp.f32 	%f186, %f184, %f182, %p96;
	selp.f32 	%f187, %f186, %f182, %p95;
	setp.gt.s32 	%p97, %r67, 96;
	ld.shared.f32 	%f189, [_ZZN3cub18CUB_300001_SM_10006detail6reduce28DeviceReduceSingleTileKernelINS2_10policy_hubIfyN4cuda3__47maximumIfEEE10Policy1000EPfSB_iS8_ffNS5_3std3__410__identityEEEvT0_T1_T2_T3_T4_T6_E12temp_storage+20];
	setp.lt.f32 	%p98, %f187, %f189;
	selp.f32 	%f191, %f189, %f187, %p98;
	selp.f32 	%f192, %f191, %f187, %p97;
	setp.gt.s32 	%p99, %r67, 128;
	ld.shared.f32 	%f194, [_ZZN3cub18CUB_300001_SM_10006detail6reduce28DeviceReduceSingleTileKernelINS2_10policy_hubIfyN4cuda3__47maximumIfEEE10Policy1000EPfSB_iS8_ffNS5_3std3__410__identityEEEvT0_T1_T2_T3_T4_T6_E12temp_storage+24];
	setp.lt.f32 	%p100, %f192, %f194;
	selp.f32 	%f196, %f194, %f192, %p100;
	selp.f32 	%f197, %f196, %f192, %p99;
	setp.gt.s32 	%p101, %r67, 160;
	ld.shared.f32 	%f199, [_ZZN3cub18CUB_300001_SM_10006detail6reduce28DeviceReduceSingleTileKernelINS2_10policy_hubIfyN4cuda3__47maximumIfEEE10Policy1000EPfSB_iS8_ffNS5_3std3__410__identityEEEvT0_T1_T2_T3_T4_T6_E12temp_storage+28];
	setp.lt.f32 	%p102, %f197, %f199;
	selp.f32 	%f201, %f199, %f197, %p102;
	selp.f32 	%f202, %f201, %f197, %p101;
	setp.gt.s32 	%p103, %r67, 192;
	ld.shared.f32 	%f204, [_ZZN3cub18CUB_300001_SM_10006detail6reduce28DeviceReduceSingleTileKernelINS2_10policy_hubIfyN4cuda3__47maximumIfEEE10Policy1000EPfSB_iS8_ffNS5_3std3__410__identityEEEvT0_T1_T2_T3_T4_T6_E12temp_storage+32];
	setp.lt.f32 	%p104, %f202, %f204;
	selp.f32 	%f206, %f204, %f202, %p104;
	selp.f32 	%f207, %f206, %f202, %p103;
	setp.gt.s32 	%p105, %r67, 224;
	ld.shared.f32 	%f209, [_ZZN3cub18CUB_300001_SM_10006detail6reduce28DeviceReduceSingleTileKernelINS2_10policy_hubIfyN4cuda3__47maximumIfEEE10Policy1000EPfSB_iS8_ffNS5_3std3__410__identityEEEvT0_T1_T2_T3_T4_T6_E12temp_storage+36];
	setp.lt.f32 	%p106, %f207, %f209;
	selp.f32 	%f211, %f209, %f207, %p106;
	selp.f32 	%f444, %f211, %f207, %p105;
	bra.uni 	$L__BB8_72;
$L__BB8_56:
	mov.u32 	%r46, %tid.x;
	mul.wide.u32 	%rd35, %r46, 4;
	add.s64 	%rd19, %rd16, %rd35;
	// begin inline asm
	ld.global.nc.u32 %r68, [%rd19];
	// end inline asm
	mov.b32 	%f59, %r68;
	add.s64 	%rd20, %rd19, 1024;
	// begin inline asm
	ld.global.nc.u32 %r69, [%rd20];
	// end inline asm
	mov.b32 	%f60, %r69;
	add.s64 	%rd21, %rd19, 2048;
	// begin inline asm
	ld.global.nc.u32 %r70, [%rd21];
	// end inline asm
	mov.b32 	%f61, %r70;
	add.s64 	%rd22, %rd19, 3072;
	// begin inline asm
	ld.global.nc.u32 %r71, [%rd22];
	// end inline asm
	mov.b32 	%f62, %r71;
	add.s64 	%rd23, %rd19, 4096;
	// begin inline asm
	ld.global.nc.u32 %r72, [%rd23];
	// end inline asm
	mov.b32 	%f63, %r72;
	add.s64 	%rd24, %rd19, 5120;
	// begin inline asm
	ld.global.nc.u32 %r73, [%rd24];
	// end inline asm
	mov.b32 	%f64, %r73;
	add.s64 	%rd25, %rd19, 6144;
	// begin inline asm
	ld.global.nc.u32 %r74, [%rd25];
	// end inline asm
	mov.b32 	%f65, %r74;
	add.s64 	%rd26, %rd19, 7168;
	// begin inline asm
	ld.global.nc.u32 %r75, [%rd26];
	// end inline asm
	mov.b32 	%f66, %r75;
	add.s64 	%rd27, %rd19, 8192;
	// begin inline asm
	ld.global.nc.u32 %r76, [%rd27];
	// end inline asm
	mov.b32 	%f67, %r76;
	add.s64 	%rd28, %rd19, 9216;
	// begin inline asm
	ld.global.nc.u32 %r77, [%rd28];
	// end inline asm
	mov.b32 	%f68, %r77;
	add.s64 	%rd29, %rd19, 10240;
	// begin inline asm
	ld.global.nc.u32 %r78, [%rd29];
	// end inline asm
	mov.b32 	%f69, %r78;
	add.s64 	%rd30, %rd19, 11264;
	// begin inline asm
	ld.global.nc.u32 %r79, [%rd30];
	// end inline asm
	mov.b32 	%f70, %r79;
	add.s64 	%rd31, %rd19, 12288;
	// begin inline asm
	ld.global.nc.u32 %r80, [%rd31];
	// end inline asm
	mov.b32 	%f71, %r80;
	add.s64 	%rd32, %rd19, 13312;
	// begin inline asm
	ld.global.nc.u32 %r81, [%rd32];
	// end inline asm
	mov.b32 	%f72, %r81;
	add.s64 	%rd33, %rd19, 14336;
	// begin inline asm
	ld.global.nc.u32 %r82, [%rd33];
	// end inline asm
	mov.b32 	%f73, %r82;
	add.s64 	%rd34, %rd19, 15360;
	// begin inline asm
	ld.global.nc.u32 %r83, [%rd34];
	// end inline asm
	mov.b32 	%f74, %r83;
	setp.lt.f32 	%p4, %f59, %f60;
	selp.f32 	%f75, %f60, %f59, %p4;
	setp.lt.f32 	%p5, %f61, %f62;
	selp.f32 	%f76, %f62, %f61, %p5;
	setp.lt.f32 	%p6, %f63, %f64;
	selp.f32 	%f77, %f64, %f63, %p6;
	setp.lt.f32 	%p7, %f65, %f66;
	selp.f32 	%f78, %f66, %f65, %p7;
	setp.lt.f32 	%p8, %f67, %f68;
	selp.f32 	%f79, %f68, %f67, %p8;
	setp.lt.f32 	%p9, %f69, %f70;
	selp.f32 	%f80, %f70, %f69, %p9;
	setp.lt.f32 	%p10, %f71, %f72;
	selp.f32 	%f81, %f72, %f71, %p10;
	setp.lt.f32 	%p11, %f73, %f74;
	selp.f32 	%f82, %f74, %f73, %p11;
	setp.lt.f32 	%p12, %f75, %f76;
	selp.f32 	%f83, %f76, %f75, %p12;
	setp.lt.f32 	%p13, %f77, %f78;
	selp.f32 	%f84, %f78, %f77, %p13;
	setp.lt.f32 	%p14, %f79, %f80;
	selp.f32 	%f85, %f80, %f79, %p14;
	setp.lt.f32 	%p15, %f81, %f82;
	selp.f32 	%f86, %f82, %f81, %p15;
	setp.lt.f32 	%p16, %f83, %f84;
	selp.f32 	%f87, %f84, %f83, %p16;
	setp.lt.f32 	%p17, %f85, %f86;
	selp.f32 	%f88, %f86, %f85, %p17;
	setp.lt.f32 	%p18, %f87, %f88;
	selp.f32 	%f443, %f88, %f87, %p18;
	setp.lt.u32 	%p19, %r67, 8192;
	mov.b32 	%r400, 4096;
	@%p19 bra 	$L__BB8_60;
	add.s32 	%r47, %r67, -4096;
	mov.b32 	%r400, 4096;
$L__BB8_58:
	mul.wide.s32 	%rd52, %r400, 4;
	add.s64 	%rd36, %rd19, %rd52;
	// begin inline asm
	ld.global.nc.u32 %r86, [%rd36];
	// end inline asm
	mov.b32 	%f89, %r86;
	add.s64 	%rd37, %rd36, 1024;
	// begin inline asm
	ld.global.nc.u32 %r87, [%rd37];
	// end inline asm
	mov.b32 	%f90, %r87;
	add.s64 	%rd38, %rd36, 2048;
	// begin inline asm
	ld.global.nc.u32 %r88, [%rd38];
	// end inline asm
	mov.b32 	%f91, %r88;
	add.s64 	%rd39, %rd36, 3072;
	// begin inline asm
	ld.global.nc.u32 %r89, [%rd39];
	// end inline asm
	mov.b32 	%f92, %r89;
	add.s64 	%rd40, %rd36, 4096;
	// begin inline asm
	ld.global.nc.u32 %r90, [%rd40];
	// end inline asm
	mov.b32 	%f93, %r90;
	add.s64 	%rd41, %rd36, 5120;
	// begin inline asm
	ld.global.nc.u32 %r91, [%rd41];
	// end inline asm
	mov.b32 	%f94, %r91;
	add.s64 	%rd42, %rd36, 6144;
	// begin inline asm
	ld.global.nc.u32 %r92, [%rd42];
	// end inline asm
	mov.b32 	%f95, %r92;
	add.s64 	%rd43, %rd36, 7168;
	// begin inline asm
	ld.global.nc.u32 %r93, [%rd43];
	// end inline asm
	mov.b32 	%f96, %r93;
	add.s64 	%rd44, %rd36, 8192;
	// begin inline asm
	ld.global.nc.u32 %r94, [%rd44];
	// end inline asm
	mov.b32 	%f97, %r94;
	add.s64 	%rd45, %rd36, 9216;
	// begin inline asm
	ld.global.nc.u32 %r95, [%rd45];
	// end inline asm
	mov.b32 	%f98, %r95;
	add.s64 	%rd46, %rd36, 10240;
	// begin inline asm
	ld.global.nc.u32 %r96, [%rd46];
	// end inline asm
	mov.b32 	%f99, %r96;
	add.s64 	%rd47, %rd36, 11264;
	// begin inline asm
	ld.global.nc.u32 %r97, [%rd47];
	// end inline asm
	mov.b32 	%f100, %r97;
	add.s64 	%rd48, %rd36, 12288;
	// begin inline asm
	ld.global.nc.u32 %r98, [%rd48];
	// end inline asm
	mov.b32 	%f101, %r98;
	add.s64 	%rd49, %rd36, 13312;
	// begin inline asm
	ld.global.nc.u32 %r99, [%rd49];
	// end inline asm
	mov.b32 	%f102, %r99;
	add.s64 	%rd50, %rd36, 14336;
	// begin inline asm
	ld.global.nc.u32 %r100, [%rd50];
	// end inline asm
	mov.b32 	%f103, %r100;
	add.s64 	%rd51, %rd36, 15360;
	// begin inline asm
	ld.global.nc.u32 %r101, [%rd51];
	// end inline asm
	mov.b32 	%f104, %r101;
	setp.lt.f32 	%p20, %f443, %f89;
	selp.f32 	%f105, %f89, %f443, %p20;
	setp.lt.f32 	%p21, %f90, %f91;
	selp.f32 	%f106, %f91, %f90, %p21;
	setp.lt.f32 	%p22, %f92, %f93;
	selp.f32 	%f107, %f93, %f92, %p22;
	setp.lt.f32 	%p23, %f94, %f95;
	selp.f32 	%f108, %f95, %f94, %p23;
	setp.lt.f32 	%p24, %f96, %f97;
	selp.f32 	%f109, %f97, %f96, %p24;
	setp.lt.f32 	%p25, %f98, %f99;
	selp.f32 	%f110, %f99, %f98, %p25;
	setp.lt.f32 	%p26, %f100, %f101;
	selp.f32 	%f111, %f101, %f100, %p26;
	setp.lt.f32 	%p27, %f102, %f103;
	selp.f32 	%f112, %f103, %f102, %p27;
	setp.lt.f32 	%p28, %f105, %f106;
	selp.f32 	%f113, %f106, %f105, %p28;
	setp.lt.f32 	%p29, %f107, %f108;
	selp.f32 	%f114, %f108, %f107, %p29;
	setp.lt.f32 	%p30, %f109, %f110;
	selp.f32 	%f115, %f110, %f109, %p30;
	setp.lt.f32 	%p31, %f111, %f112;
	selp.f32 	%f116, %f112, %f111, %p31;
	setp.lt.f32 	%p32, %f113, %f114;
	selp.f32 	%f117, %f114, %f113, %p32;
	setp.lt.f32 	%p33, %f115, %f116;
	selp.f32 	%f118, %f116, %f115, %p33;
	setp.lt.f32 	%p34, %f117, %f118;
	selp.f32 	%f119, %f118, %f117, %p34;
	setp.lt.f32 	%p35, %f119, %f104;
	selp.f32 	%f443, %f104, %f119, %p35;
	sub.s32 	%r102, %r67, %r400;
	setp.lt.s32 	%p36, %r102, 4096;
	@%p36 bra 	$L__BB8_68;
	add.s32 	%r400, %r400, 4096;
	setp.le.s32 	%p37, %r400, %r47;
	@%p37 bra 	$L__BB8_58;
$L__BB8_60:
	setp.le.s32 	%p38, %r67, %r400;
	@%p38 bra 	$L__BB8_68;
	sub.s32 	%r51, %r67, %r400;
	setp.ge.s32 	%p39, %r46, %r51;
	@%p39 bra 	$L__BB8_68;
	not.b32 	%r103, %r46;
	add.s32 	%r104, %r67, %r103;
	sub.s32 	%r52, %r104, %r400;
	and.b32  	%r105, %r52, 768;
	setp.eq.s32 	%p40, %r105, 768;
	mov.u32 	%r404, %r46;
	@%p40 bra 	$L__BB8_65;
	add.s32 	%r402, %r46, %r400;
	shr.u32 	%r106, %r52, 8;
	add.s32 	%r107, %r106, 1;
	and.b32  	%r108, %r107, 3;
	neg.s32 	%r401, %r108;
	mov.u32 	%r404, %r46;
$L__BB8_64:
	.pragma "nounroll";
	mul.wide.u32 	%rd54, %r402, 4;
	add.s64 	%rd53, %rd16, %rd54;
	// begin inline asm
	ld.global.nc.u32 %r109, [%rd53];
	// end inline asm
	mov.b32 	%f121, %r109;
	setp.lt.f32 	%p41, %f443, %f121;
	selp.f32 	%f443, %f121, %f443, %p41;
	add.s32 	%r404, %r404, 256;
	add.s32 	%r402, %r402, 256;
	add.s32 	%r401, %r401, 1;
	setp.ne.s32 	%p42, %r401, 0;
	@%p42 bra 	$L__BB8_64;
$L__BB8_65:
	setp.lt.u32 	%p43, %r52, 768;
	@%p43 bra 	$L__BB8_68;
	cvt.u64.u32 	%rd55, %r404;
	cvt.u64.u32 	%rd56, %r400;
	add.s64 	%rd57, %rd55, %rd56;
	shl.b64 	%rd58, %rd57, 2;
	add.s64 	%rd59, %rd58, %rd16;
	add.s64 	%rd124, %rd59, 2048;
	add.s32 	%r405, %r404, %r400;
$L__BB8_67:
	mul.wide.u32 	%rd64, %r405, 4;
	add.s64 	%rd60, %rd16, %rd64;
	// begin inline asm
	ld.global.nc.u32 %r110, [%rd60];
	// end inline asm
	mov.b32 	%f122, %r110;
	setp.lt.f32 	%p44, %f443, %f122;
	selp.f32 	%f123, %f122, %f443, %p44;
	add.s64 	%rd61, %rd124, -1024;
	// begin inline asm
	ld.global.nc.u32 %r111, [%rd61];
	// end inline asm
	mov.b32 	%f124, %r111;
	setp.lt.f32 	%p45, %f123, %f124;
	selp.f32 	%f125, %f124, %f123, %p45;
	// begin inline asm
	ld.global.nc.u32 %r112, [%rd124];
	// end inline asm
	mov.b32 	%f126, %r112;
	setp.lt.f32 	%p46, %f125, %f126;
	selp.f32 	%f127, %f126, %f125, %p46;
	add.s64 	%rd63, %rd124, 1024;
	// begin inline asm
	ld.global.nc.u32 %r113, [%rd63];
	// end inline asm
	mov.b32 	%f128, %r113;
	setp.lt.f32 	%p47, %f127, %f128;
	selp.f32 	%f443, %f128, %f127, %p47;
	add.s32 	%r404, %r404, 1024;
	add.s64 	%rd124, %rd124, 4096;
	add.s32 	%r405, %r405, 1024;
	setp.lt.s32 	%p48, %r404, %r51;
	@%p48 bra 	$L__BB8_67;
$L__BB8_68:
	// begin inline asm
	mov.u32 %r114, %laneid;
	// end inline asm
	mov.b32 	%r116, %f443;
	mov.b32 	%r117, 1;
	mov.b32 	%r138, 31;
	mov.b32 	%r139, -1;
	// begin inline asm
	shfl.sync.down.b32 %r115, %r116, %r117, %r138, %r139;
	// end inline asm
	mov.b32 	%f129, %r115;
	setp.gt.s32 	%p49, %r114, 30;
	setp.lt.f32 	%p50, %f443, %f129;
	selp.f32 	%f130, %f129, %f443, %p50;
	selp.f32 	%f131, %f443, %f130, %p49;
	mov.b32 	%r121, %f131;
	mov.b32 	%r122, 2;
	// begin inline asm
	shfl.sync.down.b32 %r120, %r121, %r122, %r138, %r139;
	// end inline asm
	mov.b32 	%f132, %r120;
	setp.gt.s32 	%p51, %r114, 29;
	setp.lt.f32 	%p52, %f131, %f132;
	selp.f32 	%f133, %f132, %f131, %p52;
	selp.f32 	%f134, %f131, %f133, %p51;
	mov.b32 	%r126, %f134;
	mov.b32 	%r127, 4;
	// begin inline asm
	shfl.sync.down.b32 %r125, %r126, %r127, %r138, %r139;
	// end inline asm
	mov.b32 	%f135, %r125;
	setp.gt.s32 	%p53, %r114, 27;
	setp.lt.f32 	%p54, %f134, %f135;
	selp.f32 	%f136, %f135, %f134, %p54;
	selp.f32 	%f137, %f134, %f136, %p53;
	mov.b32 	%r131, %f137;
	mov.b32 	%r132, 8;
	// begin inline asm
	shfl.sync.down.b32 %r130, %r131, %r132, %r138, %r139;
	// end inline asm
	mov.b32 	%f138, %r130;
	setp.gt.s32 	%p55, %r114, 23;
	setp.lt.f32 	%p56, %f137, %f138;
	selp.f32 	%f139, %f138, %f137, %p56;
	selp.f32 	%f140, %f137, %f139, %p55;
	mov.b32 	%r136, %f140;
	mov.b32 	%r137, 16;
	// begin inline asm
	shfl.sync.down.b32 %r135, %r136, %r137, %r138, %r139;
	// end inline asm
	mov.b32 	%f141, %r135;
	setp.gt.s32 	%p57, %r114, 15;
	setp.lt.f32 	%p58, %f140, %f141;
	selp.f32 	%f54, %f141, %f140, %p58;
	selp.f32 	%f444, %f140, %f54, %p57;
	setp.ne.s32 	%p59, %r114, 0;
	@%p59 bra 	$L__BB8_70;
	shr.u32 	%r140, %r46, 3;
	and.b32  	%r141, %r140, 124;
	mov.u32 	%r142, _ZZN3cub18CUB_300001_SM_10006detail6reduce28DeviceReduceSingleTileKernelINS2_10policy_hubIfyN4cuda3__47maximumIfEEE10Policy1000EPfSB_iS8_ffNS5_3std3__410__identityEEEvT0_T1_T2_T3_T4_T6_E12temp_storage;
	add.s32 	%r143, %r142, %r141;
	st.shared.f32 	[%r143+8], %f54;
$L__BB8_70:
	bar.sync 	0;
	setp.ne.s32 	%p60, %r46, 0;
	@%p60 bra 	$L__BB8_72;
	ld.shared.f32 	%f142, [_ZZN3cub18CUB_300001_SM_10006detail6reduce28DeviceReduceSingleTileKernelINS2_10policy_hubIfyN4cuda3__47maximumIfEEE10Policy1000EPfSB_iS8_ffNS5_3std3__410__identityEEEvT0_T1_T2_T3_T4_T6_E12temp_storage+12];
	setp.lt.f32 	%p61, %f444, %f142;
	selp.f32 	%f143, %f142, %f444, %p61;
	ld.shared.f32 	%f144, [_ZZN3cub18CUB_300001_SM_10006detail6reduce28DeviceReduceSingleTileKernelINS2_10policy_hubIfyN4cuda3__47maximumIfEEE10Policy1000EPfSB_iS8_ffNS5_3std3__410__identityEEEvT0_T1_T2_T3_T4_T6_E12temp_storage+16];
	setp.lt.f32 	%p62, %f143, %f144;
	selp.f32 	%f145, %f144, %f143, %p62;
	ld.shared.f32 	%f146, [_ZZN3cub18CUB_300001_SM_10006detail6reduce28DeviceReduceSingleTileKernelINS2_10policy_hubIfyN4cuda3__47maximumIfEEE10Policy1000EPfSB_iS8_ffNS5_3std3__410__identityEEEvT0_T1_T2_T3_T4_T6_E12temp_storage+20];
	setp.lt.f32 	%p63, %f145, %f146;
	selp.f32 	%f147, %f146, %f145, %p63;
	ld.shared.f32 	%f148, [_ZZN3cub18CUB_300001_SM_10006detail6reduce28DeviceReduceSingleTileKernelINS2_10policy_hubIfyN4cuda3__47maximumIfEEE10Policy1000EPfSB_iS8_ffNS5_3std3__410__identityEEEvT0_T1_T2_T3_T4_T6_E12temp_storage+24];
	setp.lt.f32 	%p64, %f147, %f148;
	selp.f32 	%f149, %f148, %f147, %p64;
	ld.shared.f32 	%f150, [_ZZN3cub18CUB_300001_SM_10006detail6reduce28DeviceReduceSingleTileKernelINS2_10policy_hubIfyN4cuda3__47maximumIfEEE10Policy1000EPfSB_iS8_ffNS5_3std3__410__identityEEEvT0_T1_T2_T3_T4_T6_E12temp_storage+28];
	setp.lt.f32 	%p65, %f149, %f150;
	selp.f32 	%f151, %f150, %f149, %p65;
	ld.shared.f32 	%f152, [_ZZN3cub18CUB_300001_SM_10006detail6reduce28DeviceReduceSingleTileKernelINS2_10policy_hubIfyN4cuda3__47maximumIfEEE10Policy1000EPfSB_iS8_ffNS5_3std3__410__identityEEEvT0_T1_T2_T3_T4_T6_E12temp_storage+32];
	setp.lt.f32 	%p66, %f151, %f152;
	selp.f32 	%f153, %f152, %f151, %p66;
	ld.shared.f32 	%f154, [_ZZN3cub18CUB_300001_SM_10006detail6reduce28DeviceReduceSingleTileKernelINS2_10policy_hubIfyN4cuda3__47maximumIfEEE10Policy1000EPfSB_iS8_ffNS5_3std3__410__identityEEEvT0_T1_T2_T3_T4_T6_E12temp_storage+36];
	setp.lt.f32 	%p67, %f153, %f154;
	selp.f32 	%f444, %f154, %f153, %p67;
$L__BB8_72:
	mov.u32 	%r379, %tid.x;
	setp.ne.s32 	%p249, %r379, 0;
	@%p249 bra 	$L__BB8_74;
	setp.lt.f32 	%p250, %f58, %f444;
	selp.f32 	%f417, %f444, %f58, %p250;
	st.global.f32 	[%rd1], %f417;
$L__BB8_74:
	ret;

}


// ===== COMPILED SASS (sm_100) =====

	.target	sm_100

	.elftype	@"ET_EXEC"


//--------------------- .note.nv.tkinfo           --------------------------
	.section	.note.nv.tkinfo,"",@"SHT_NOTE"
	.sectionflags	@"SHF_NOTE_NV_TKINFO"
	.tkinfo
        /*0018*/ 	.word	0x00000002
        /*0030*/ 	.string	""
        /*0030*/ 	.string	"ptxas"
        /*0030*/ 	.string	"Cuda compilation tools, release 13.0, V13.0.88"
        /*0030*/ 	.string	"Build cuda_13.0.r13.0/compiler.36424714_0"
        /*0030*/ 	.string	"-arch sm_100 -m 64 "



//--------------------- .note.nv.cuinfo           --------------------------
	.section	.note.nv.cuinfo,"",@"SHT_NOTE"
	.sectionflags	@"SHF_NOTE_NV_CUINFO"
        /*0018*/ 	.short	0x0002
        /*001a*/ 	.short	0x0064
        /*001c*/ 	.short	0x0082
	.zero		2


//--------------------- .nv.info                  --------------------------
	.section	.nv.info,"",@"SHT_CUDA_INFO"
	.align	4


	//----- nvinfo : EIATTR_REGCOUNT
	.align		4
        /*0000*/ 	.byte	0x04, 0x2f
        /*0002*/ 	.short	(.L_44 - .L_43)
	.align		4
.L_43:
        /*0004*/ 	.word	index@(_Z13jacobi_kernelPfS_jjjf)
        /*0008*/ 	.word	0x00000012


	//----- nvinfo : EIATTR_FRAME_SIZE
	.align		4
.L_44:
        /*000c*/ 	.byte	0x04, 0x11
        /*000e*/ 	.short	(.L_46 - .L_45)
	.align		4
.L_45:
        /*0010*/ 	.word	index@(_Z13jacobi_kernelPfS_jjjf)
        /*0014*/ 	.word	0x00000000


	//----- nvinfo : EIATTR_REGCOUNT
	.align		4
.L_46:
        /*0018*/ 	.byte	0x04, 0x2f
        /*001a*/ 	.short	(.L_48 - .L_47)
	.align		4
.L_47:
        /*001c*/ 	.word	index@(_ZN3cub18CUB_300001_SM_10006detail11EmptyKernelIvEEvv)
        /*0020*/ 	.word	0x00000004


	//----- nvinfo : EIATTR_FRAME_SIZE
	.align		4
.L_48:
        /*0024*/ 	.byte	0x04, 0x11
        /*0026*/ 	.short	(.L_50 - .L_49)
	.align		4
.L_49:
        /*0028*/ 	.word	index@(_ZN3cub18CUB_300001_SM_10006detail11EmptyKernelIvEEvv)
        /*002c*/ 	.word	0x00000000


	//----- nvinfo : EIATTR_REGCOUNT
	.align		4
.L_50:
        /*0030*/ 	.byte	0x04, 0x2f
        /*0032*/ 	.short	(.L_52 - .L_51)
	.align		4
.L_51:
        /*0034*/ 	.word	index@(_ZN3cub18CUB_300001_SM_10006detail8for_each13static_kernelINS2_12policy_hub_t12policy_500_tEmN6thrust24THRUST_300001_SM_1000_NS8cuda_cub20__uninitialized_fill7functorINS7_10device_ptrIfEEfEEEEvT0_T1_)
        /*0038*/ 	.word	0x00000008


	//----- nvinfo : EIATTR_FRAME_SIZE
	.align		4
.L_52:
        /*003c*/ 	.byte	0x04, 0x11
        /*003e*/ 	.short	(.L_54 - .L_53)
	.align		4
.L_53:
        /*0040*/ 	.word	index@(_ZN3cub18CUB_300001_SM_10006detail8for_each13static_kernelINS2_12policy_hub_t12policy_500_tEmN6thrust24THRUST_300001_SM_1000_NS8cuda_cub20__uninitialized_fill7functorINS7_10device_ptrIfEEfEEEEvT0_T1_)
        /*0044*/ 	.word	0x00000000


	//----- nvinfo : EIATTR_REGCOUNT
	.align		4
.L_54:
        /*0048*/ 	.byte	0x04, 0x2f
        /*004a*/ 	.short	(.L_56 - .L_55)
	.align		4
.L_55:
        /*004c*/ 	.word	index@(_ZN3cub18CUB_300001_SM_10006detail6reduce28DeviceReduceSingleTileKernelINS2_10policy_hubIfjN4cuda3__47maximumIfEEE10Policy1000EN6thrust24THRUST_300001_SM_1000_NS6detail15normal_iteratorINSC_10device_ptrIfEEEEPfjS8_ffNS5_3std3__410__identityEEEvT0_T1_T2_T3_T4_T6_)
        /*0050*/ 	.word	0x00000020


	//----- nvinfo : EIATTR_FRAME_SIZE
	.align		4
.L_56:
        /*0054*/ 	.byte	0x04, 0x11
        /*0056*/ 	.short	(.L_58 - .L_57)
	.align		4
.L_57:
        /*0058*/ 	.word	index@(_ZN3cub18CUB_300001_SM_10006detail6reduce28DeviceReduceSingleTileKernelINS2_10policy_hubIfjN4cuda3__47maximumIfEEE10Policy1000EN6thrust24THRUST_300001_SM_1000_NS6detail15normal_iteratorINSC_10device_ptrIfEEEEPfjS8_ffNS5_3std3__410__identityEEEvT0_T1_T2_T3_T4_T6_)
        /*005c*/ 	.word	0x00000000


	//----- nvinfo : EIATTR_REGCOUNT
	.align		4
.L_58:
        /*0060*/ 	.byte	0x04, 0x2f
        /*0062*/ 	.short	(.L_60 - .L_59)
	.align		4
.L_59:
        /*0064*/ 	.word	index@(_ZN3cub18CUB_300001_SM_10006detail6reduce18DeviceReduceKernelINS2_10policy_hubIfjN4cuda3__47maximumIfEEE10Policy1000EN6thrust24THRUST_300001_SM_1000_NS6detail15normal_iteratorINSC_10device_ptrIfEEEEjS8_fNS5_3std3__410__identityEEEvT0_PT3_T1_NS0_13GridEvenShareISO_EET2_T4_)
        /*0068*/ 	.word	0x00000020


	//----- nvinfo : EIATTR_FRAME_SIZE
	.align		4
.L_60:
        /*006c*/ 	.byte	0x04, 0x11
        /*006e*/ 	.short	(.L_62 - .L_61)
	.align		4
.L_61:
        /*0070*/ 	.word	index@(_ZN3cub18CUB_300001_SM_10006detail6reduce18DeviceReduceKernelINS2_10policy_hubIfjN4cuda3__47maximumIfEEE10Policy1000EN6thrust24THRUST_300001_SM_1000_NS6detail15normal_iteratorINSC_10device_ptrIfEEEEjS8_fNS5_3std3__410__identityEEEvT0_PT3_T1_NS0_13GridEvenShareISO_EET2_T4_)
        /*0074*/ 	.word	0x00000000


	//----- nvinfo : EIATTR_REGCOUNT
	.align		4
.L_62:
        /*0078*/ 	.byte	0x04, 0x2f
        /*007a*/ 	.short	(.L_64 - .L_63)
	.align		4
.L_63:
        /*007c*/ 	.word	index@(_ZN3cub18CUB_300001_SM_10006detail6reduce28DeviceReduceSingleTileKernelINS2_10policy_hubIfjN4cuda3__47maximumIfEEE10Policy1000EPfSB_iS8_ffNS5_3std3__410__identityEEEvT0_T1_T2_T3_T4_T6_)
        /*0080*/ 	.word	0x0000001e


	//----- nvinfo : EIATTR_FRAME_SIZE
	.align		4
.L_64:
        /*0084*/ 	.byte	0x04, 0x11
        /*0086*/ 	.short	(.L_66 - .L_65)
	.align		4
.L_65:
        /*0088*/ 	.word	index@(_ZN3cub18CUB_300001_SM_10006detail6reduce28DeviceReduceSingleTileKernelINS2_10policy_hubIfjN4cuda3__47maximumIfEEE10Policy1000EPfSB_iS8_ffNS5_3std3__410__identityEEEvT0_T1_T2_T3_T4_T6_)
        /*008c*/ 	.word	0x00000000


	//----- nvinfo : EIATTR_REGCOUNT
	.align		4
.L_66:
        /*0090*/ 	.byte	0x04, 0x2f
        /*0092*/ 	.short	(.L_68 - .L_67)
	.align		4
.L_67:
        /*0094*/ 	.word	index@(_ZN3cub18CUB_300001_SM_10006detail6reduce28DeviceReduceSingleTileKernelINS2_10policy_hubIfyN4cuda3__47maximumIfEEE10Policy1000EN6thrust24THRUST_300001_SM_1000_NS6detail15normal_iteratorINSC_10device_ptrIfEEEEPfyS8_ffNS5_3std3__410__identityEEEvT0_T1_T2_T3_T4_T6_)
        /*0098*/ 	.word	0x00000020


	//----- nvinfo : EIATTR_FRAME_SIZE
	.align		4
.L_68:
        /*009c*/ 	.byte	0x04, 0x11
        /*009e*/ 	.short	(.L_70 - .L_69)
	.align		4
.L_69:
        /*00a0*/ 	.word	index@(_ZN3cub18CUB_300001_SM_10006detail6reduce28DeviceReduceSingleTileKernelINS2_10policy_hubIfyN4cuda3__47maximumIfEEE10Policy1000EN6thrust24THRUST_300001_SM_1000_NS6detail15normal_iteratorINSC_10device_ptrIfEEEEPfyS8_ffNS5_3std3__410__identityEEEvT0_T1_T2_T3_T4_T6_)
        /*00a4*/ 	.word	0x00000000


	//----- nvinfo : EIATTR_REGCOUNT
	.align		4
.L_70:
        /*00a8*/ 	.byte	0x04, 0x2f
        /*00aa*/ 	.short	(.L_72 - .L_71)
	.align		4
.L_71:
        /*00ac*/ 	.word	index@(_ZN3cub18CUB_300001_SM_10006detail6reduce18DeviceReduceKernelINS2_10policy_hubIfyN4cuda3__47maximumIfEEE10Policy1000EN6thrust24THRUST_300001_SM_1000_NS6detail15normal_iteratorINSC_10device_ptrIfEEEEyS8_fNS5_3std3__410__identityEEEvT0_PT3_T1_NS0_13GridEvenShareISO_EET2_T4_)
        /*00b0*/ 	.word	0x00000020


	//----- nvinfo : EIATTR_FRAME_SIZE
	.align		4
.L_72:
        /*00b4*/ 	.byte	0x04, 0x11
        /*00b6*/ 	.short	(.L_74 - .L_73)
	.align		4
.L_73:
        /*00b8*/ 	.word	index@(_ZN3cub18CUB_300001_SM_10006detail6reduce18DeviceReduceKernelINS2_10policy_hubIfyN4cuda3__47maximumIfEEE10Policy1000EN6thrust24THRUST_300001_SM_1000_NS6detail15normal_iteratorINSC_10device_ptrIfEEEEyS8_fNS5_3std3__410__identityEEEvT0_PT3_T1_NS0_13GridEvenShareISO_EET2_T4_)
        /*00bc*/ 	.word	0x00000000


	//----- nvinfo : EIATTR_REGCOUNT
	.align		4
.L_74:
        /*00c0*/ 	.byte	0x04, 0x2f
        /*00c2*/ 	.short	(.L_76 - .L_75)
	.align		4
.L_75:
        /*00c4*/ 	.word	index@(_ZN3cub18CUB_300001_SM_10006detail6reduce28DeviceReduceSingleTileKernelINS2_10policy_hubIfyN4cuda3__47maximumIfEEE10Policy1000EPfSB_iS8_ffNS5_3std3__410__identityEEEvT0_T1_T2_T3_T4_T6_)
        /*00c8*/ 	.word	0x0000001e


	//----- nvinfo : EIATTR_FRAME_SIZE
	.align		4
.L_76:
        /*00cc*/ 	.byte	0x04, 0x11
        /*00ce*/ 	.short	(.L_78 - .L_77)
	.align		4
.L_77:
        /*00d0*/ 	.word	index@(_ZN3cub18CUB_300001_SM_10006detail6reduce28DeviceReduceSingleTileKernelINS2_10policy_hubIfyN4cuda3__47maximumIfEEE10Policy1000EPfSB_iS8_ffNS5_3std3__410__identityEEEvT0_T1_T2_T3_T4_T6_)
        /*00d4*/ 	.word	0x00000000


	//----- nvinfo : EIATTR_MIN_STACK_SIZE
	.align		4
.L_78:
        /*00d8*/ 	.byte	0x04, 0x12
        /*00da*/ 	.short	(.L_80 - .L_79)
	.align		4
.L_79:
        /*00dc*/ 	.word	index@(_ZN3cub18CUB_300001_SM_10006detail6reduce28DeviceReduceSingleTileKernelINS2_10policy_hubIfyN4cuda3__47maximumIfEEE10Policy1000EPfSB_iS8_ffNS5_3std3__410__identityEEEvT0_T1_T2_T3_T4_T6_)
        /*00e0*/ 	.word	0x00000000


	//----- nvinfo : EIATTR_MIN_STACK_SIZE
	.align		4
.L_80:
        /*00e4*/ 	.byte	0x04, 0x12
        /*00e6*/ 	.short	(.L_82 - .L_81)
	.align		4
.L_81:
        /*00e8*/ 	.word	index@(_ZN3cub18CUB_300001_SM_10006detail6reduce18DeviceReduceKernelINS2_10policy_hubIfyN4cuda3__47maximumIfEEE10Policy1000EN6thrust24THRUST_300001_SM_1000_NS6detail15normal_iteratorINSC_10device_ptrIfEEEEyS8_fNS5_3std3__410__identityEEEvT0_PT3_T1_NS0_13GridEvenShareISO_EET2_T4_)
        /*00ec*/ 	.word	0x00000000


	//----- nvinfo : EIATTR_MIN_STACK_SIZE
	.align		4
.L_82:
        /*00f0*/ 	.byte	0x04, 0x12
        /*00f2*/ 	.short	(.L_84 - .L_83)
	.align		4
.L_83:
        /*00f4*/ 	.word	index@(_ZN3cub18CUB_300001_SM_10006detail6reduce28DeviceReduceSingleTileKernelINS2_10policy_hubIfyN4cuda3__47maximumIfEEE10Policy1000EN6thrust24THRUST_300001_SM_1000_NS6detail15normal_iteratorINSC_10device_ptrIfEEEEPfyS8_ffNS5_3std3__410__identityEEEvT0_T1_T2_T3_T4_T6_)
        /*00f8*/ 	.word	0x00000000


	//----- nvinfo : EIATTR_MIN_STACK_SIZE
	.align		4
.L_84:
        /*00fc*/ 	.byte	0x04, 0x12
        /*00fe*/ 	.short	(.L_86 - .L_85)
	.align		4
.L_85:
        /*0100*/ 	.word	index@(_ZN3cub18CUB_300001_SM_10006detail6reduce28DeviceReduceSingleTileKernelINS2_10policy_hubIfjN4cuda3__47maximumIfEEE10Policy1000EPfSB_iS8_ffNS5_3std3__410__identityEEEvT0_T1_T2_T3_T4_T6_)
        /*0104*/ 	.word	0x00000000


	//----- nvinfo : EIATTR_MIN_STACK_SIZE
	.align		4
.L_86:
        /*0108*/ 	.byte	0x04, 0x12
        /*010a*/ 	.short	(.L_88 - .L_87)
	.align		4
.L_87:
        /*010c*/ 	.word	index@(_ZN3cub18CUB_300001_SM_10006detail6reduce18DeviceReduceKernelINS2_10policy_hubIfjN4cuda3__47maximumIfEEE10Policy1000EN6thrust24THRUST_300001_SM_1000_NS6detail15normal_iteratorINSC_10device_ptrIfEEEEjS8_fNS5_3std3__410__identityEEEvT0_PT3_T1_NS0_13GridEvenShareISO_EET2_T4_)
        /*0110*/ 	.word	0x00000000


	//----- nvinfo : EIATTR_MIN_STACK_SIZE
	.align		4
.L_88:
        /*0114*/ 	.byte	0x04, 0x12
        /*0116*/ 	.short	(.L_90 - .L_89)
	.align		4
.L_89:
        /*0118*/ 	.word	index@(_ZN3cub18CUB_300001_SM_10006detail6reduce28DeviceReduceSingleTileKernelINS2_10policy_hubIfjN4cuda3__47maximumIfEEE10Policy1000EN6thrust24THRUST_300001_SM_1000_NS6detail15normal_iteratorINSC_10device_ptrIfEEEEPfjS8_ffNS5_3std3__410__identityEEEvT0_T1_T2_T3_T4_T6_)
        /*011c*/ 	.word	0x00000000


	//----- nvinfo : EIATTR_MIN_STACK_SIZE
	.align		4
.L_90:
        /*0120*/ 	.byte	0x04, 0x12
        /*0122*/ 	.short	(.L_92 - .L_91)
	.align		4
.L_91:
        /*0124*/ 	.word	index@(_ZN3cub18CUB_300001_SM_10006detail8for_each13static_kernelINS2_12policy_hub_t12policy_500_tEmN6thrust24THRUST_300001_SM_1000_NS8cuda_cub20__uninitialized_fill7functorINS7_10device_ptrIfEEfEEEEvT0_T1_)
        /*0128*/ 	.word	0x00000000


	//----- nvinfo : EIATTR_MIN_STACK_SIZE
	.align		4
.L_92:
        /*012c*/ 	.byte	0x04, 0x12
        /*012e*/ 	.short	(.L_94 - .L_93)
	.align		4
.L_93:
        /*0130*/ 	.word	index@(_ZN3cub18CUB_300001_SM_10006detail11EmptyKernelIvEEvv)
        /*0134*/ 	.word	0x00000000


	//----- nvinfo : EIATTR_MIN_STACK_SIZE
	.align		4
.L_94:
        /*0138*/ 	.byte	0x04, 0x12
        /*013a*/ 	.short	(.L_96 - .L_95)
	.align		4
.L_95:
        /*013c*/ 	.word	index@(_Z13jacobi_kernelPfS_jjjf)
        /*0140*/ 	.word	0x00000000
.L_96:


//--------------------- .nv.compat                --------------------------
	.section	.nv.compat,"",@"SHT_CUDA_COMPAT_INFO"
	.align	4
        /*0000*/ 	.byte	0x02, 0x09, 0x00, 0x00, 0x02, 0x02, 0x01, 0x00, 0x02, 0x05, 0x05, 0x00, 0x03, 0x07, 0x01, 0x01
        /*0010*/ 	.byte	0x02, 0x03, 0x00, 0x00, 0x02, 0x06, 0x01, 0x00, 0x04, 0x0b, 0x08, 0x00, 0x09, 0x00, 0x00, 0x00
        /*0020*/ 	.byte	0x00, 0x00, 0x00, 0x00


//--------------------- .nv.info._ZN3cub18CUB_300001_SM_10006detail6reduce28DeviceReduceSingleTileKernelINS2_10policy_hubIfyN4cuda3__47maximumIfEEE10Policy1000EPfSB_iS8_ffNS5_3std3__410__identityEEEvT0_T1_T2_T3_T4_T6_ --------------------------
	.section	.nv.info._ZN3cub18CUB_300001_SM_10006detail6reduce28DeviceReduceSingleTileKernelINS2_10policy_hubIfyN4cuda3__47maximumIfEEE10Policy1000EPfSB_iS8_ffNS5_3std3__410__identityEEEvT0_T1_T2_T3_T4_T6_,"",@"SHT_CUDA_INFO"
	.sectionflags	@""
	.align	4


	//----- nvinfo : EIATTR_CUDA_API_VERSION
	.align		4
        /*0000*/ 	.byte	0x04, 0x37
        /*0002*/ 	.short	(.L_98 - .L_97)
.L_97:
        /*0004*/ 	.word	0x00000082


	//----- nvinfo : EIATTR_KPARAM_INFO
	.align		4
.L_98:
        /*0008*/ 	.byte	0x04, 0x17
        /*000a*/ 	.short	(.L_100 - .L_99)
.L_99:
        /*000c*/ 	.word	0x00000000
        /*0010*/ 	.short	0x0005
        /*0012*/ 	.short	0x001c
        /*0014*/ 	.byte	0x00, 0xf0, 0x05, 0x00


	//----- nvinfo : EIATTR_KPARAM_INFO
	.align		4
.L_100:
        /*0018*/ 	.byte	0x04, 0x17
        /*001a*/ 	.short	(.L_102 - .L_101)
.L_101:
        /*001c*/ 	.word	0x00000000
        /*0020*/ 	.short	0x0004
        /*0022*/ 	.short	0x0018
        /*0024*/ 	.byte	0x00, 0xf0, 0x11, 0x00


	//----- nvinfo : EIATTR_KPARAM_INFO
	.align		4
.L_102:
        /*0028*/ 	.byte	0x04, 0x17
        /*002a*/ 	.short	(.L_104 - .L_103)
.L_103:
        /*002c*/ 	.word	0x00000000
        /*0030*/ 	.short	0x0003
        /*0032*/ 	.short	0x0014
        /*0034*/ 	.byte	0x00, 0xf0, 0x05, 0x00


	//----- nvinfo : EIATTR_KPARAM_INFO
	.align		4
.L_104:
        /*0038*/ 	.byte	0x04, 0x17
        /*003a*/ 	.short	(.L_106 - .L_105)
.L_105:
        /*003c*/ 	.word	0x00000000
        /*0040*/ 	.short	0x0002
        /*0042*/ 	.short	0x0010
        /*0044*/ 	.byte	0x00, 0xf0, 0x11, 0x00


	//----- nvinfo : EIATTR_KPARAM_INFO
	.align		4
.L_106:
        /*0048*/ 	.byte	0x04, 0x17
        /*004a*/ 	.short	(.L_108 - .L_107)
.L_107:
        /*004c*/ 	.word	0x00000000
        /*0050*/ 	.short	0x0001
        /*0052*/ 	.short	0x0008
        /*0054*/ 	.byte	0x00, 0xf5, 0x21, 0x00


	//----- nvinfo : EIATTR_KPARAM_INFO
	.align		4
.L_108:
        /*0058*/ 	.byte	0x04, 0x17
        /*005a*/ 	.short	(.L_110 - .L_109)
.L_109:
        /*005c*/ 	.word	0x00000000
        /*0060*/ 	.short	0x0000
        /*0062*/ 	.short	0x0000
        /*0064*/ 	.byte	0x00, 0xf5, 0x21, 0x00


	//----- nvinfo : EIATTR_SPARSE_MMA_MASK
	.align		4
.L_110:
        /*0068*/ 	.byte	0x03, 0x50
        /*006a*/ 	.short	0x0000


	//----- nvinfo : EIATTR_MAXREG_COUNT
	.align		4
        /*006c*/ 	.byte	0x03, 0x1b
        /*006e*/ 	.short	0x00ff


	//----- nvinfo : EIATTR_NUM_BARRIERS
	.align		4
        /*0070*/ 	.byte	0x02, 0x4c
        /*0072*/ 	.byte	0x01
	.zero		1


	//----- nvinfo : EIATTR_MERCURY_ISA_VERSION
	.align		4
        /*0074*/ 	.byte	0x03, 0x5f
        /*0076*/ 	.short	0x0101


	//----- nvinfo : EIATTR_COOP_GROUP_MASK_REGIDS
	.align		4
        /*0078*/ 	.byte	0x04, 0x29
        /*007a*/ 	.short	(.L_112 - .L_111)


	//   ....[0]....
.L_111:
        /*007c*/ 	.word	0xffffffff


	//   ....[1]....
        /*0080*/ 	.word	0xffffffff


	//   ....[2]....
        /*0084*/ 	.word	0xffffffff


	//   ....[3]....
        /*0088*/ 	.word	0xffffffff


	//   ....[4]....
        /*008c*/ 	.word	0xffffffff


	//   ....[5]....
        /*0090*/ 	.word	0xffffffff


	//   ....[6]....
        /*0094*/ 	.word	0xffffffff


	//   ....[7]....
        /*0098*/ 	.word	0xffffffff


	//   ....[8]....
        /*009c*/ 	.word	0xffffffff


	//   ....[9]....
        /*00a0*/ 	.word	0xffffffff


	//   ....[10]....
        /*00a4*/ 	.word	0xffffffff


	//   ....[11]....
        /*00a8*/ 	.word	0xffffffff


	//   ....[12]....
        /*00ac*/ 	.word	0xffffffff


	//   ....[13]....
        /*00b0*/ 	.word	0xffffffff


	//   ....[14]....
        /*00b4*/ 	.word	0xffffffff


	//   ....[15]....
        /*00b8*/ 	.word	0xffffffff


	//   ....[16]....
        /*00bc*/ 	.word	0xffffffff


	//   ....[17]....
        /*00c0*/ 	.word	0xffffffff


	//   ....[18]....
        /*00c4*/ 	.word	0xffffffff


	//   ....[19]....
        /*00c8*/ 	.word	0xffffffff


	//   ....[20]....
        /*00cc*/ 	.word	0xffffffff


	//   ....[21]....
        /*00d0*/ 	.word	0xffffffff


	//   ....[22]....
        /*00d4*/ 	.word	0xffffffff


	//   ....[23]....
        /*00d8*/ 	.word	0xffffffff


	//   ....[24]....
        /*00dc*/ 	.word	0xffffffff


	//   ....[25]....
        /*00e0*/ 	.word	0xffffffff


	//   ....[26]....
        /*00e4*/ 	.word	0xffffffff


	//   ....[27]....
        /*00e8*/ 	.word	0xffffffff


	//   ....[28]....
        /*00ec*/ 	.word	0xffffffff


	//   ....[29]....
        /*00f0*/ 	.word	0xffffffff


	//----- nvinfo : EIATTR_COOP_GROUP_INSTR_OFFSETS
	.align		4
.L_112:
        /*00f4*/ 	.byte	0x04, 0x28
        /*00f6*/ 	.short	(.L_114 - .L_113)


	//   ....[0]....
.L_113:
        /*00f8*/ 	.word	0x00000b50


	//   ....[1]....
        /*00fc*/ 	.word	0x00000bc0


	//   ....[2]....
        /*0100*/ 	.word	0x00000c40


	//   ....[3]....
        /*0104*/ 	.word	0x00000ca0


	//   ....[4]....
        /*0108*/ 	.word	0x00000ce0


	//   ....[5]....
        /*010c*/ 	.word	0x00000f20


	//   ....[6]....
        /*0110*/ 	.word	0x00000f90


	//   ....[7]....
        /*0114*/ 	.word	0x00000fe0


	//   ....[8]....
        /*0118*/ 	.word	0x00001040


	//   ....[9]....
        /*011c*/ 	.word	0x000010b0


	//   ....[10]....
        /*0120*/ 	.word	0x000022f0


	//   ....[11]....
        /*0124*/ 	.word	0x00002380


	//   ....[12]....
        /*0128*/ 	.word	0x000023e0


	//   ....[13]....
        /*012c*/ 	.word	0x00002430


	//   ....[14]....
        /*0130*/ 	.word	0x00002470


	//   ....[15]....
        /*0134*/ 	.word	0x00003080


	//   ....[16]....
        /*0138*/ 	.word	0x000030f0


	//   ....[17]....
        /*013c*/ 	.word	0x00003170


	//   ....[18]....
        /*0140*/ 	.word	0x000031d0


	//   ....[19]....
        /*0144*/ 	.word	0x00003210


	//   ....[20]....
        /*0148*/ 	.word	0x00003450


	//   ....[21]....
        /*014c*/ 	.word	0x000034c0


	//   ....[22]....
        /*0150*/ 	.word	0x00003510


	//   ....[23]....
        /*0154*/ 	.word	0x00003570


	//   ....[24]....
        /*0158*/ 	.word	0x000035f0


	//   ....[25]....
        /*015c*/ 	.word	0x000049a0


	//   ....[26]....
        /*0160*/ 	.word	0x00004a30


	//   ....[27]....
        /*0164*/ 	.word	0x00004a90


	//   ....[28]....
        /*0168*/ 	.word	0x00004ae0


	//   ....[29]....
        /*016c*/ 	.word	0x00004b20


	//----- nvinfo : EIATTR_VRC_CTA_INIT_COUNT
	.align		4
.L_114:
        /*0170*/ 	.byte	0x02, 0x4a
	.zero		1
	.zero		1


	//----- nvinfo : EIATTR_EXIT_INSTR_OFFSETS
	.align		4
        /*0174*/ 	.byte	0x04, 0x1c
        /*0176*/ 	.short	(.L_116 - .L_115)


	//   ....[0]....
.L_115:
        /*0178*/ 	.word	0x00000080


	//   ....[1]....
        /*017c*/ 	.word	0x000000c0


	//   ....[2]....
        /*0180*/ 	.word	0x00004cf0


	//   ....[3]....
        /*0184*/ 	.word	0x00004d50


	//----- nvinfo : EIATTR_MAX_THREADS
	.align		4
.L_116:
        /*0188*/ 	.byte	0x04, 0x05
        /*018a*/ 	.short	(.L_118 - .L_117)
.L_117:
        /*018c*/ 	.word	0x00000100
        /*0190*/ 	.word	0x00000001
        /*0194*/ 	.word	0x00000001


	//----- nvinfo : EIATTR_CRS_STACK_SIZE
	.align		4
.L_118:
        /*0198*/ 	.byte	0x04, 0x1e
        /*019a*/ 	.short	(.L_120 - .L_119)
.L_119:
        /*019c*/ 	.word	0x00000000


	//----- nvinfo : EIATTR_CBANK_PARAM_SIZE
	.align		4
.L_120:
        /*01a0*/ 	.byte	0x03, 0x19
        /*01a2*/ 	.short	0x001d


	//----- nvinfo : EIATTR_PARAM_CBANK
	.align		4
        /*01a4*/ 	.byte	0x04, 0x0a
        /*01a6*/ 	.short	(.L_122 - .L_121)
	.align		4
.L_121:
        /*01a8*/ 	.word	index@(.nv.constant0._ZN3cub18CUB_300001_SM_10006detail6reduce28DeviceReduceSingleTileKernelINS2_10policy_hubIfyN4cuda3__47maximumIfEEE10Policy1000EPfSB_iS8_ffNS5_3std3__410__identityEEEvT0_T1_T2_T3_T4_T6_)
        /*01ac*/ 	.short	0x0380
        /*01ae*/ 	.short	0x001d


	//----- nvinfo : EIATTR_SW_WAR
	.align		4
.L_122:
        /*01b0*/ 	.byte	0x04, 0x36
        /*01b2*/ 	.short	(.L_124 - .L_123)
.L_123:
        /*01b4*/ 	.word	0x00000008
.L_124:


//--------------------- .nv.info._ZN3cub18CUB_300001_SM_10006detail6reduce18DeviceReduceKernelINS2_10policy_hubIfyN4cuda3__47maximumIfEEE10Policy1000EN6thrust24THRUST_300001_SM_1000_NS6detail15normal_iteratorINSC_10device_ptrIfEEEEyS8_fNS5_3std3__410__identityEEEvT0_PT3_T1_NS0_13GridEvenShareISO_EET2_T4_ --------------------------
	.section	.nv.info._ZN3cub18CUB_300001_SM_10006detail6reduce18DeviceReduceKernelINS2_10policy_hubIfyN4cuda3__47maximumIfEEE10Policy1000EN6thrust24THRUST_300001_SM_1000_NS6detail15normal_iteratorINSC_10device_ptrIfEEEEyS8_fNS5_3std3__410__identityEEEvT0_PT3_T1_NS0_13GridEvenShareISO_EET2_T4_,"",@"SHT_CUDA_INFO"
	.sectionflags	@""
	.align	4


	//----- nvinfo : EIATTR_CUDA_API_VERSION
	.align		4
        /*0000*/ 	.byte	0x04, 0x37
        /*0002*/ 	.short	(.L_126 - .L_125)
.L_125:
        /*0004*/ 	.word	0x00000082


	//----- nvinfo : EIATTR_KPARAM_INFO
	.align		4
.L_126:
        /*0008*/ 	.byte	0x04, 0x17
        /*000a*/ 	.short	(.L_128 - .L_127)
.L_127:
        /*000c*/ 	.word	0x00000000
        /*0010*/ 	.short	0x0005
        /*0012*/ 	.short	0x0061
        /*0014*/ 	.byte	0x00, 0xf0, 0x05, 0x00


	//----- nvinfo : EIATTR_KPARAM_INFO
	.align		4
.L_128:
        /*0018*/ 	.byte	0x04, 0x17
        /*001a*/ 	.short	(.L_130 - .L_129)
.L_129:
        /*001c*/ 	.word	0x00000000
        /*0020*/ 	.short	0x0004
        /*0022*/ 	.short	0x0060
        /*0024*/ 	.byte	0x00, 0xf0, 0x05, 0x00


	//----- nvinfo : EIATTR_KPARAM_INFO
	.align		4
.L_130:
        /*0028*/ 	.byte	0x04, 0x17
        /*002a*/ 	.short	(.L_132 - .L_131)
.L_131:
        /*002c*/ 	.word	0x00000000
        /*0030*/ 	.short	0x0003
        /*0032*/ 	.short	0x0018
        /*0034*/ 	.byte	0x00, 0xf0, 0x21, 0x01


	//----- nvinfo : EIATTR_KPARAM_INFO
	.align		4
.L_132:
        /*0038*/ 	.byte	0x04, 0x17
        /*003a*/ 	.short	(.L_134 - .L_133)
.L_133:
        /*003c*/ 	.word	0x00000000
        /*0040*/ 	.short	0x0002
        /*0042*/ 	.short	0x0010
        /*0044*/ 	.byte	0x00, 0xf0, 0x21, 0x00


	//----- nvinfo : EIATTR_KPARAM_INFO
	.align		4
.L_134:
        /*0048*/ 	.byte	0x04, 0x17
        /*004a*/ 	.short	(.L_136 - .L_135)
.L_135:
        /*004c*/ 	.word	0x00000000
        /*0050*/ 	.short	0x0001
        /*0052*/ 	.short	0x0008
        /*0054*/ 	.byte	0x00, 0xf5, 0x21, 0x00


	//----- nvinfo : EIATTR_KPARAM_INFO
	.align		4
.L_136:
        /*0058*/ 	.byte	0x04, 0x17
        /*005a*/ 	.short	(.L_138 - .L_137)
.L_137:
        /*005c*/ 	.word	0x00000000
        /*0060*/ 	.short	0x0000
        /*0062*/ 	.short	0x0000
        /*0064*/ 	.byte	0x00, 0xf0, 0x21, 0x00


	//----- nvinfo : EIATTR_SPARSE_MMA_MASK
	.align		4
.L_138:
        /*0068*/ 	.byte	0x03, 0x50
        /*006a*/ 	.short	0x0000


	//----- nvinfo : EIATTR_MAXREG_COUNT
	.align		4
        /*006c*/ 	.byte	0x03, 0x1b
        /*006e*/ 	.short	0x00ff


	//----- nvinfo : EIATTR_NUM_BARRIERS
	.align		4
        /*0070*/ 	.byte	0x02, 0x4c
        /*0072*/ 	.byte	0x01
	.zero		1


	//----- nvinfo : EIATTR_MERCURY_ISA_VERSION
	.align		4
        /*0074*/ 	.byte	0x03, 0x5f
        /*0076*/ 	.short	0x0101


	//----- nvinfo : EIATTR_COOP_GROUP_MASK_REGIDS
	.align		4
        /*0078*/ 	.byte	0x04, 0x29
        /*007a*/ 	.short	(.L_140 - .L_139)


	//   ....[0]....
.L_139:
        /*007c*/ 	.word	0xffffffff


	//   ....[1]....
        /*0080*/ 	.word	0xffffffff


	//   ....[2]....
        /*0084*/ 	.word	0xffffffff


	//   ....[3]....
        /*0088*/ 	.word	0xffffffff


	//   ....[4]....
        /*008c*/ 	.word	0xffffffff


	//   ....[5]....
        /*0090*/ 	.word	0xffffffff


	//   ....[6]....
        /*0094*/ 	.word	0xffffffff


	//   ....[7]....
        /*0098*/ 	.word	0xffffffff


	//   ....[8]....
        /*009c*/ 	.word	0xffffffff


	//   ....[9]....
        /*00a0*/ 	.word	0xffffffff


	//   ....[10]....
        /*00a4*/ 	.word	0xffffffff


	//   ....[11]....
        /*00a8*/ 	.word	0xffffffff


	//   ....[12]....
        /*00ac*/ 	.word	0xffffffff


	//   ....[13]....
        /*00b0*/ 	.word	0xffffffff


	//   ....[14]....
        /*00b4*/ 	.word	0xffffffff


	//----- nvinfo : EIATTR_COOP_GROUP_INSTR_OFFSETS
	.align		4
.L_140:
        /*00b8*/ 	.byte	0x04, 0x28
        /*00ba*/ 	.short	(.L_142 - .L_141)


	//   ....[0]....
.L_141:
        /*00bc*/ 	.word	0x00000b80


	//   ....[1]....
        /*00c0*/ 	.word	0x00000bf0


	//   ....[2]....
        /*00c4*/ 	.word	0x00000c70


	//   ....[3]....
        /*00c8*/ 	.word	0x00000cd0


	//   ....[4]....
        /*00cc*/ 	.word	0x00000d10


	//   ....[5]....
        /*00d0*/ 	.word	0x00000f50


	//   ....[6]....
        /*00d4*/ 	.word	0x00000fc0


	//   ....[7]....
        /*00d8*/ 	.word	0x00001010


	//   ....[8]....
        /*00dc*/ 	.word	0x00001070


	//   ....[9]....
        /*00e0*/ 	.word	0x000010f0


	//   ....[10]....
        /*00e4*/ 	.word	0x00002730


	//   ....[11]....
        /*00e8*/ 	.word	0x000027c0


	//   ....[12]....
        /*00ec*/ 	.word	0x00002820


	//   ....[13]....
        /*00f0*/ 	.word	0x00002870


	//   ....[14]....
        /*00f4*/ 	.word	0x000028b0


	//----- nvinfo : EIATTR_VRC_CTA_INIT_COUNT
	.align		4
.L_142:
        /*00f8*/ 	.byte	0x02, 0x4a
	.zero		1
	.zero		1


	//----- nvinfo : EIATTR_EXIT_INSTR_OFFSETS
	.align		4
        /*00fc*/ 	.byte	0x04, 0x1c
        /*00fe*/ 	.short	(.L_144 - .L_143)


	//   ....[0]....
.L_143:
        /*0100*/ 	.word	0x00002a80


	//   ....[1]....
        /*0104*/ 	.word	0x00002ae0


	//----- nvinfo : EIATTR_MAX_THREADS
	.align		4
.L_144:
        /*0108*/ 	.byte	0x04, 0x05
        /*010a*/ 	.short	(.L_146 - .L_145)
.L_145:
        /*010c*/ 	.word	0x00000100
        /*0110*/ 	.word	0x00000001
        /*0114*/ 	.word	0x00000001


	//----- nvinfo : EIATTR_CRS_STACK_SIZE
	.align		4
.L_146:
        /*0118*/ 	.byte	0x04, 0x1e
        /*011a*/ 	.short	(.L_148 - .L_147)
.L_147:
        /*011c*/ 	.word	0x00000000


	//----- nvinfo : EIATTR_CBANK_PARAM_SIZE
	.align		4
.L_148:
        /*0120*/ 	.byte	0x03, 0x19
        /*0122*/ 	.short	0x0062


	//----- nvinfo : EIATTR_PARAM_CBANK
	.align		4
        /*0124*/ 	.byte	0x04, 0x0a
        /*0126*/ 	.short	(.L_150 - .L_149)
	.align		4
.L_149:
        /*0128*/ 	.word	index@(.nv.constant0._ZN3cub18CUB_300001_SM_10006detail6reduce18DeviceReduceKernelINS2_10policy_hubIfyN4cuda3__47maximumIfEEE10Policy1000EN6thrust24THRUST_300001_SM_1000_NS6detail15normal_iteratorINSC_10device_ptrIfEEEEyS8_fNS5_3std3__410__identityEEEvT0_PT3_T1_NS0_13GridEvenShareISO_EET2_T4_)
        /*012c*/ 	.short	0x0380
        /*012e*/ 	.short	0x0062


	//----- nvinfo : EIATTR_SW_WAR
	.align		4
.L_150:
        /*0130*/ 	.byte	0x04, 0x36
        /*0132*/ 	.short	(.L_152 - .L_151)
.L_151:
        /*0134*/ 	.word	0x00000008
.L_152:


//--------------------- .nv.info._ZN3cub18CUB_300001_SM_10006detail6reduce28DeviceReduceSingleTileKernelINS2_10policy_hubIfyN4cuda3__47maximumIfEEE10Policy1000EN6thrust24THRUST_300001_SM_1000_NS6detail15normal_iteratorINSC_10device_ptrIfEEEEPfyS8_ffNS5_3std3__410__identityEEEvT0_T1_T2_T3_T4_T6_ --------------------------
	.section	.nv.info._ZN3cub18CUB_300001_SM_10006detail6reduce28DeviceReduceSingleTileKernelINS2_10policy_hubIfyN4cuda3__47maximumIfEEE10Policy1000EN6thrust24THRUST_300001_SM_1000_NS6detail15normal_iteratorINSC_10device_ptrIfEEEEPfyS8_ffNS5_3std3__410__identityEEEvT0_T1_T2_T3_T4_T6_,"",@"SHT_CUDA_INFO"
	.sectionflags	@""
	.align	4


	//----- nvinfo : EIATTR_CUDA_API_VERSION
	.align		4
        /*0000*/ 	.byte	0x04, 0x37
        /*0002*/ 	.short	(.L_154 - .L_153)
.L_153:
        /*0004*/ 	.word	0x00000082


	//----- nvinfo : EIATTR_KPARAM_INFO
	.align		4
.L_154:
        /*0008*/ 	.byte	0x04, 0x17
        /*000a*/ 	.short	(.L_156 - .L_155)
.L_155:
        /*000c*/ 	.word	0x00000000
        /*0010*/ 	.short	0x0005
        /*0012*/ 	.short	0x0020
        /*0014*/ 	.byte	0x00, 0xf0, 0x05, 0x00


	//----- nvinfo : EIATTR_KPARAM_INFO
	.align		4
.L_156:
        /*0018*/ 	.byte	0x04, 0x17
        /*001a*/ 	.short	(.L_158 - .L_157)
.L_157:
        /*001c*/ 	.word	0x00000000
        /*0020*/ 	.short	0x0004
        /*0022*/ 	.short	0x001c
        /*0024*/ 	.byte	0x00, 0xf0, 0x11, 0x00


	//----- nvinfo : EIATTR_KPARAM_INFO
	.align		4
.L_158:
        /*0028*/ 	.byte	0x04, 0x17
        /*002a*/ 	.short	(.L_160 - .L_159)
.L_159:
        /*002c*/ 	.word	0x00000000
        /*0030*/ 	.short	0x0003
        /*0032*/ 	.short	0x0018
        /*0034*/ 	.byte	0x00, 0xf0, 0x05, 0x00


	//----- nvinfo : EIATTR_KPARAM_INFO
	.align		4
.L_160:
        /*0038*/ 	.byte	0x04, 0x17
        /*003a*/ 	.short	(.L_162 - .L_161)
.L_161:
        /*003c*/ 	.word	0x00000000
        /*0040*/ 	.short	0x0002
        /*0042*/ 	.short	0x0010
        /*0044*/ 	.byte	0x00, 0xf0, 0x21, 0x00


	//----- nvinfo : EIATTR_KPARAM_INFO
	.align		4
.L_162:
        /*0048*/ 	.byte	0x04, 0x17
        /*004a*/ 	.short	(.L_164 - .L_163)
.L_163:
        /*004c*/ 	.word	0x00000000
        /*0050*/ 	.short	0x0001
        /*0052*/ 	.short	0x0008
        /*0054*/ 	.byte	0x00, 0xf5, 0x21, 0x00


	//----- nvinfo : EIATTR_KPARAM_INFO
	.align		4
.L_164:
        /*0058*/ 	.byte	0x04, 0x17
        /*005a*/ 	.short	(.L_166 - .L_165)
.L_165:
        /*005c*/ 	.word	0x00000000
        /*0060*/ 	.short	0x0000
        /*0062*/ 	.short	0x0000
        /*0064*/ 	.byte	0x00, 0xf0, 0x21, 0x00


	//----- nvinfo : EIATTR_SPARSE_MMA_MASK
	.align		4
.L_166:
        /*0068*/ 	.byte	0x03, 0x50
        /*006a*/ 	.short	0x0000


	//----- nvinfo : EIATTR_MAXREG_COUNT
	.align		4
        /*006c*/ 	.byte	0x03, 0x1b
        /*006e*/ 	.short	0x00ff


	//----- nvinfo : EIATTR_NUM_BARRIERS
	.align		4
        /*0070*/ 	.byte	0x02, 0x4c
        /*0072*/ 	.byte	0x01
	.zero		1


	//----- nvinfo : EIATTR_MERCURY_ISA_VERSION
	.align		4
        /*0074*/ 	.byte	0x03, 0x5f
        /*0076*/ 	.short	0x0101


	//----- nvinfo : EIATTR_COOP_GROUP_MASK_REGIDS
	.align		4
        /*0078*/ 	.byte	0x04, 0x29
        /*007a*/ 	.short	(.L_168 - .L_167)


	//   ....[0]....
.L_167:
        /*007c*/ 	.word	0xffffffff


	//   ....[1]....
        /*0080*/ 	.word	0xffffffff


	//   ....[2]....
        /*0084*/ 	.word	0xffffffff


	//   ....[3]....
        /*0088*/ 	.word	0xffffffff


	//   ....[4]....
        /*008c*/ 	.word	0xffffffff


	//   ....[5]....
        /*0090*/ 	.word	0xffffffff


	//   ....[6]....
        /*0094*/ 	.word	0xffffffff


	//   ....[7]....
        /*0098*/ 	.word	0xffffffff


	//   ....[8]....
        /*009c*/ 	.word	0xffffffff


	//   ....[9]....
        /*00a0*/ 	.word	0xffffffff


	//   ....[10]....
        /*00a4*/ 	.word	0xffffffff


	//   ....[11]....
        /*00a8*/ 	.word	0xffffffff


	//   ....[12]....
        /*00ac*/ 	.word	0xffffffff


	//   ....[13]....
        /*00b0*/ 	.word	0xffffffff


	//   ....[14]....
        /*00b4*/ 	.word	0xffffffff


	//----- nvinfo : EIATTR_COOP_GROUP_INSTR_OFFSETS
	.align		4
.L_168:
        /*00b8*/ 	.byte	0x04, 0x28
        /*00ba*/ 	.short	(.L_170 - .L_169)


	//   ....[0]....
.L_169:
        /*00bc*/ 	.word	0x00000af0


	//   ....[1]....
        /*00c0*/ 	.word	0x00000b60


	//   ....[2]....
        /*00c4*/ 	.word	0x00000be0


	//   ....[3]....
        /*00c8*/ 	.word	0x00000c40


	//   ....[4]....
        /*00cc*/ 	.word	0x00000c70


	//   ....[5]....
        /*00d0*/ 	.word	0x00000ec0


	//   ....[6]....
        /*00d4*/ 	.word	0x00000f60


	//   ....[7]....
        /*00d8*/ 	.word	0x00000fc0


	//   ....[8]....
        /*00dc*/ 	.word	0x00001010


	//   ....[9]....
        /*00e0*/ 	.word	0x00001060


	//   ....[10]....
        /*00e4*/ 	.word	0x000024c0


	//   ....[11]....
        /*00e8*/ 	.word	0x00002550


	//   ....[12]....
        /*00ec*/ 	.word	0x000025b0


	//   ....[13]....
        /*00f0*/ 	.word	0x00002600


	//   ....[14]....
        /*00f4*/ 	.word	0x00002630


	//----- nvinfo : EIATTR_VRC_CTA_INIT_COUNT
	.align		4
.L_170:
        /*00f8*/ 	.byte	0x02, 0x4a
	.zero		1
	.zero		1


	//----- nvinfo : EIATTR_EXIT_INSTR_OFFSETS
	.align		4
        /*00fc*/ 	.byte	0x04, 0x1c
        /*00fe*/ 	.short	(.L_172 - .L_171)


	//   ....[0]....
.L_171:
        /*0100*/ 	.word	0x000000a0


	//   ....[1]....
        /*0104*/ 	.word	0x000000e0


	//   ....[2]....
        /*0108*/ 	.word	0x00002810


	//   ....[3]....
        /*010c*/ 	.word	0x00002870


	//----- nvinfo : EIATTR_MAX_THREADS
	.align		4
.L_172:
        /*0110*/ 	.byte	0x04, 0x05
        /*0112*/ 	.short	(.L_174 - .L_173)
.L_173:
        /*0114*/ 	.word	0x00000100
        /*0118*/ 	.word	0x00000001
        /*011c*/ 	.word	0x00000001


	//----- nvinfo : EIATTR_CRS_STACK_SIZE
	.align		4
.L_174:
        /*0120*/ 	.byte	0x04, 0x1e
        /*0122*/ 	.short	(.L_176 - .L_175)
.L_175:
        /*0124*/ 	.word	0x00000000


	//----- nvinfo : EIATTR_CBANK_PARAM_SIZE
	.align		4
.L_176:
        /*0128*/ 	.byte	0x03, 0x19
        /*012a*/ 	.short	0x0021


	//----- nvinfo : EIATTR_PARAM_CBANK
	.align		4
        /*012c*/ 	.byte	0x04, 0x0a
        /*012e*/ 	.short	(.L_178 - .L_177)
	.align		4
.L_177:
        /*0130*/ 	.word	index@(.nv.constant0._ZN3cub18CUB_300001_SM_10006detail6reduce28DeviceReduceSingleTileKernelINS2_10policy_hubIfyN4cuda3__47maximumIfEEE10Policy1000EN6thrust24THRUST_300001_SM_1000_NS6detail15normal_iteratorINSC_10device_ptrIfEEEEPfyS8_ffNS5_3std3__410__identityEEEvT0_T1_T2_T3_T4_T6_)
        /*0134*/ 	.short	0x0380
        /*0136*/ 	.short	0x0021


	//----- nvinfo : EIATTR_SW_WAR
	.align		4
.L_178:
        /*0138*/ 	.byte	0x04, 0x36
        /*013a*/ 	.short	(.L_180 - .L_179)
.L_179:
        /*013c*/ 	.word	0x00000008
.L_180:


//--------------------- .nv.info._ZN3cub18CUB_300001_SM_10006detail6reduce28DeviceReduceSingleTileKernelINS2_10policy_hubIfjN4cuda3__47maximumIfEEE10Policy1000EPfSB_iS8_ffNS5_3std3__410__identityEEEvT0_T1_T2_T3_T4_T6_ --------------------------
	.section	.nv.info._ZN3cub18CUB_300001_SM_10006detail6reduce28DeviceReduceSingleTileKernelINS2_10policy_hubIfjN4cuda3__47maximumIfEEE10Policy1000EPfSB_iS8_ffNS5_3std3__410__identityEEEvT0_T1_T2_T3_T4_T6_,"",@"SHT_CUDA_INFO"
	.sectionflags	@""
	.align	4


	//----- nvinfo : EIATTR_CUDA_API_VERSION
	.align		4
        /*0000*/ 	.byte	0x04, 0x37
        /*0002*/ 	.short	(.L_182 - .L_181)
.L_181:
        /*0004*/ 	.word	0x00000082


	//----- nvinfo : EIATTR_KPARAM_INFO
	.align		4
.L_182:
        /*0008*/ 	.byte	0x04, 0x17
        /*000a*/ 	.short	(.L_184 - .L_183)
.L_183:
        /*000c*/ 	.word	0x00000000
        /*0010*/ 	.short	0x0005
        /*0012*/ 	.short	0x001c
        /*0014*/ 	.byte	0x00, 0xf0, 0x05, 0x00


	//----- nvinfo : EIATTR_KPARAM_INFO
	.align		4
.L_184:
        /*0018*/ 	.byte	0x04, 0x17
        /*001a*/ 	.short	(.L_186 - .L_185)
.L_185:
        /*001c*/ 	.word	0x00000000
        /*0020*/ 	.short	0x0004
        /*0022*/ 	.short	0x0018
        /*0024*/ 	.byte	0x00, 0xf0, 0x11, 0x00


	//----- nvinfo : EIATTR_KPARAM_INFO
	.align		4
.L_186:
        /*0028*/ 	.byte	0x04, 0x17
        /*002a*/ 	.short	(.L_188 - .L_187)
.L_187:
        /*002c*/ 	.word	0x00000000
        /*0030*/ 	.short	0x0003
        /*0032*/ 	.short	0x0014
        /*0034*/ 	.byte	0x00, 0xf0, 0x05, 0x00


	//----- nvinfo : EIATTR_KPARAM_INFO
	.align		4
.L_188:
        /*0038*/ 	.byte	0x04, 0x17
        /*003a*/ 	.short	(.L_190 - .L_189)
.L_189:
        /*003c*/ 	.word	0x00000000
        /*0040*/ 	.short	0x0002
        /*0042*/ 	.short	0x0010
        /*0044*/ 	.byte	0x00, 0xf0, 0x11, 0x00


	//----- nvinfo : EIATTR_KPARAM_INFO
	.align		4
.L_190:
        /*0048*/ 	.byte	0x04, 0x17
        /*004a*/ 	.short	(.L_192 - .L_191)
.L_191:
        /*004c*/ 	.word	0x00000000
        /*0050*/ 	.short	0x0001
        /*0052*/ 	.short	0x0008
        /*0054*/ 	.byte	0x00, 0xf5, 0x21, 0x00


	//----- nvinfo : EIATTR_KPARAM_INFO
	.align		4
.L_192:
        /*0058*/ 	.byte	0x04, 0x17
        /*005a*/ 	.short	(.L_194 - .L_193)
.L_193:
        /*005c*/ 	.word	0x00000000
        /*0060*/ 	.short	0x0000
        /*0062*/ 	.short	0x0000
        /*0064*/ 	.byte	0x00, 0xf5, 0x21, 0x00


	//----- nvinfo : EIATTR_SPARSE_MMA_MASK
	.align		4
.L_194:
        /*0068*/ 	.byte	0x03, 0x50
        /*006a*/ 	.short	0x0000


	//----- nvinfo : EIATTR_MAXREG_COUNT
	.align		4
        /*006c*/ 	.byte	0x03, 0x1b
        /*006e*/ 	.short	0x00ff


	//----- nvinfo : EIATTR_NUM_BARRIERS
	.align		4
        /*0070*/ 	.byte	0x02, 0x4c
        /*0072*/ 	.byte	0x01
	.zero		1


	//----- nvinfo : EIATTR_MERCURY_ISA_VERSION
	.align		4
        /*0074*/ 	.byte	0x03, 0x5f
        /*0076*/ 	.short	0x0101


	//----- nvinfo : EIATTR_COOP_GROUP_MASK_REGIDS
	.align		4
        /*0078*/ 	.byte	0x04, 0x29
        /*007a*/ 	.short	(.L_196 - .L_195)


	//   ....[0]....
.L_195:
        /*007c*/ 	.word	0xffffffff


	//   ....[1]....
        /*0080*/ 	.word	0xffffffff


	//   ....[2]....
        /*0084*/ 	.word	0xffffffff


	//   ....[3]....
        /*0088*/ 	.word	0xffffffff


	//   ....[4]....
        /*008c*/ 	.word	0xffffffff


	//   ....[5]....
        /*0090*/ 	.word	0xffffffff


	//   ....[6]....
        /*0094*/ 	.word	0xffffffff


	//   ....[7]....
        /*0098*/ 	.word	0xffffffff


	//   ....[8]....
        /*009c*/ 	.word	0xffffffff


	//   ....[9]....
        /*00a0*/ 	.word	0xffffffff


	//   ....[10]....
        /*00a4*/ 	.word	0xffffffff


	//   ....[11]....
        /*00a8*/ 	.word	0xffffffff


	//   ....[12]....
        /*00ac*/ 	.word	0xffffffff


	//   ....[13]....
        /*00b0*/ 	.word	0xffffffff


	//   ....[14]....
        /*00b4*/ 	.word	0xffffffff


	//   ....[15]....
        /*00b8*/ 	.word	0xffffffff


	//   ....[16]....
        /*00bc*/ 	.word	0xffffffff


	//   ....[17]....
        /*00c0*/ 	.word	0xffffffff


	//   ....[18]....
        /*00c4*/ 	.word	0xffffffff


	//   ....[19]....
        /*00c8*/ 	.word	0xffffffff


	//   ....[20]....
        /*00cc*/ 	.word	0xffffffff


	//   ....[21]....
        /*00d0*/ 	.word	0xffffffff


	//   ....[22]....
        /*00d4*/ 	.word	0xffffffff


	//   ....[23]....
        /*00d8*/ 	.word	0xffffffff


	//   ....[24]....
        /*00dc*/ 	.word	0xffffffff


	//   ....[25]....
        /*00e0*/ 	.word	0xffffffff


	//   ....[26]....
        /*00e4*/ 	.word	0xffffffff


	//   ....[27]....
        /*00e8*/ 	.word	0xffffffff


	//   ....[28]....
        /*00ec*/ 	.word	0xffffffff


	//   ....[29]....
        /*00f0*/ 	.word	0xffffffff


	//----- nvinfo : EIATTR_COOP_GROUP_INSTR_OFFSETS
	.align		4
.L_196:
        /*00f4*/ 	.byte	0x04, 0x28
        /*00f6*/ 	.short	(.L_198 - .L_197)


	//   ....[0]....
.L_197:
        /*00f8*/ 	.word	0x00000b50


	//   ....[1]....
        /*00fc*/ 	.word	0x00000bc0


	//   ....[2]....
        /*0100*/ 	.word	0x00000c40


	//   ....[3]....
        /*0104*/ 	.word	0x00000ca0


	//   ....[4]....
        /*0108*/ 	.word	0x00000ce0


	//   ....[5]....
        /*010c*/ 	.word	0x00000f20


	//   ....[6]....
        /*0110*/ 	.word	0x00000f90


	//   ....[7]....
        /*0114*/ 	.word	0x00000fe0


	//   ....[8]....
        /*0118*/ 	.word	0x00001040


	//   ....[9]....
        /*011c*/ 	.word	0x000010b0


	//   ....[10]....
        /*0120*/ 	.word	0x000022f0


	//   ....[11]....
        /*0124*/ 	.word	0x00002380


	//   ....[12]....
        /*0128*/ 	.word	0x000023e0


	//   ....[13]....
        /*012c*/ 	.word	0x00002430


	//   ....[14]....
        /*0130*/ 	.word	0x00002470


	//   ....[15]....
        /*0134*/ 	.word	0x00003080


	//   ....[16]....
        /*0138*/ 	.word	0x000030f0


	//   ....[17]....
        /*013c*/ 	.word	0x00003170


	//   ....[18]....
        /*0140*/ 	.word	0x000031d0


	//   ....[19]....
        /*0144*/ 	.word	0x00003210


	//   ....[20]....
        /*0148*/ 	.word	0x00003450


	//   ....[21]....
        /*014c*/ 	.word	0x000034c0


	//   ....[22]....
        /*0150*/ 	.word	0x00003510


	//   ....[23]....
        /*0154*/ 	.word	0x00003570


	//   ....[24]....
        /*0158*/ 	.word	0x000035f0


	//   ....[25]....
        /*015c*/ 	.word	0x000049a0


	//   ....[26]....
        /*0160*/ 	.word	0x00004a30


	//   ....[27]....
        /*0164*/ 	.word	0x00004a90


	//   ....[28]....
        /*0168*/ 	.word	0x00004ae0


	//   ....[29]....
        /*016c*/ 	.word	0x00004b20


	//----- nvinfo : EIATTR_VRC_CTA_INIT_COUNT
	.align		4
.L_198:
        /*0170*/ 	.byte	0x02, 0x4a
	.zero		1
	.zero		1


	//----- nvinfo : EIATTR_EXIT_INSTR_OFFSETS
	.align		4
        /*0174*/ 	.byte	0x04, 0x1c
        /*0176*/ 	.short	(.L_200 - .L_199)


	//   ....[0]....
.L_199:
        /*0178*/ 	.word	0x00000080


	//   ....[1]....
        /*017c*/ 	.word	0x000000c0


	//   ....[2]....
        /*0180*/ 	.word	0x00004cf0


	//   ....[3]....
        /*0184*/ 	.word	0x00004d50


	//----- nvinfo : EIATTR_MAX_THREADS
	.align		4
.L_200:
        /*0188*/ 	.byte	0x04, 0x05
        /*018a*/ 	.short	(.L_202 - .L_201)
.L_201:
        /*018c*/ 	.word	0x00000100
        /*0190*/ 	.word	0x00000001
        /*0194*/ 	.word	0x00000001


	//----- nvinfo : EIATTR_CRS_STACK_SIZE
	.align		4
.L_202:
        /*0198*/ 	.byte	0x04, 0x1e
        /*019a*/ 	.short	(.L_204 - .L_203)
.L_203:
        /*019c*/ 	.word	0x00000000


	//----- nvinfo : EIATTR_CBANK_PARAM_SIZE
	.align		4
.L_204:
        /*01a0*/ 	.byte	0x03, 0x19
        /*01a2*/ 	.short	0x001d


	//----- nvinfo : EIATTR_PARAM_CBANK
	.align		4
        /*01a4*/ 	.byte	0x04, 0x0a
        /*01a6*/ 	.short	(.L_206 - .L_205)
	.align		4
.L_205:
        /*01a8*/ 	.word	index@(.nv.constant0._ZN3cub18CUB_300001_SM_10006detail6reduce28DeviceReduceSingleTileKernelINS2_10policy_hubIfjN4cuda3__47maximumIfEEE10Policy1000EPfSB_iS8_ffNS5_3std3__410__identityEEEvT0_T1_T2_T3_T4_T6_)
        /*01ac*/ 	.short	0x0380
        /*01ae*/ 	.short	0x001d


	//----- nvinfo : EIATTR_SW_WAR
	.align		4
.L_206:
        /*01b0*/ 	.byte	0x04, 0x36
        /*01b2*/ 	.short	(.L_208 - .L_207)
.L_207:
        /*01b4*/ 	.word	0x00000008
.L_208:


//--------------------- .nv.info._ZN3cub18CUB_300001_SM_10006detail6reduce18DeviceReduceKernelINS2_10policy_hubIfjN4cuda3__47maximumIfEEE10Policy1000EN6thrust24THRUST_300001_SM_1000_NS6detail15normal_iteratorINSC_10device_ptrIfEEEEjS8_fNS5_3std3__410__identityEEEvT0_PT3_T1_NS0_13GridEvenShareISO_EET2_T4_ --------------------------
	.section	.nv.info._ZN3cub18CUB_300001_SM_10006detail6reduce18DeviceReduceKernelINS2_10policy_hubIfjN4cuda3__47maximumIfEEE10Policy1000EN6thrust24THRUST_300001_SM_1000_NS6detail15normal_iteratorINSC_10device_ptrIfEEEEjS8_fNS5_3std3__410__identityEEEvT0_PT3_T1_NS0_13GridEvenShareISO_EET2_T4_,"",@"SHT_CUDA_INFO"
	.sectionflags	@""
	.align	4


	//----- nvinfo : EIATTR_CUDA_API_VERSION
	.align		4
        /*0000*/ 	.byte	0x04, 0x37
        /*0002*/ 	.short	(.L_210 - .L_209)
.L_209:
        /*0004*/ 	.word	0x00000082


	//----- nvinfo : EIATTR_KPARAM_INFO
	.align		4
.L_210:
        /*0008*/ 	.byte	0x04, 0x17
        /*000a*/ 	.short	(.L_212 - .L_211)
.L_211:
        /*000c*/ 	.word	0x00000000
        /*0010*/ 	.short	0x0005
        /*0012*/ 	.short	0x003d
        /*0014*/ 	.byte	0x00, 0xf0, 0x05, 0x00


	//----- nvinfo : EIATTR_KPARAM_INFO
	.align		4
.L_212:
        /*0018*/ 	.byte	0x04, 0x17
        /*001a*/ 	.short	(.L_214 - .L_213)
.L_213:
        /*001c*/ 	.word	0x00000000
        /*0020*/ 	.short	0x0004
        /*0022*/ 	.short	0x003c
        /*0024*/ 	.byte	0x00, 0xf0, 0x05, 0x00


	//----- nvinfo : EIATTR_KPARAM_INFO
	.align		4
.L_214:
        /*0028*/ 	.byte	0x04, 0x17
        /*002a*/ 	.short	(.L_216 - .L_215)
.L_215:
        /*002c*/ 	.word	0x00000000
        /*0030*/ 	.short	0x0003
        /*0032*/ 	.short	0x0014
        /*0034*/ 	.byte	0x00, 0xf0, 0xa1, 0x00


	//----- nvinfo : EIATTR_KPARAM_INFO
	.align		4
.L_216:
        /*0038*/ 	.byte	0x04, 0x17
        /*003a*/ 	.short	(.L_218 - .L_217)
.L_217:
        /*003c*/ 	.word	0x00000000
        /*0040*/ 	.short	0x0002
        /*0042*/ 	.short	0x0010
        /*0044*/ 	.byte	0x00, 0xf0, 0x11, 0x00


	//----- nvinfo : EIATTR_KPARAM_INFO
	.align		4
.L_218:
        /*0048*/ 	.byte	0x04, 0x17
        /*004a*/ 	.short	(.L_220 - .L_219)
.L_219:
        /*004c*/ 	.word	0x00000000
        /*0050*/ 	.short	0x0001
        /*0052*/ 	.short	0x0008
        /*0054*/ 	.byte	0x00, 0xf5, 0x21, 0x00


	//----- nvinfo : EIATTR_KPARAM_INFO
	.align		4
.L_220:
        /*0058*/ 	.byte	0x04, 0x17
        /*005a*/ 	.short	(.L_222 - .L_221)
.L_221:
        /*005c*/ 	.word	0x00000000
        /*0060*/ 	.short	0x0000
        /*0062*/ 	.short	0x0000
        /*0064*/ 	.byte	0x00, 0xf0, 0x21, 0x00


	//----- nvinfo : EIATTR_SPARSE_MMA_MASK
	.align		4
.L_222:
        /*0068*/ 	.byte	0x03, 0x50
        /*006a*/ 	.short	0x0000


	//----- nvinfo : EIATTR_MAXREG_COUNT
	.align		4
        /*006c*/ 	.byte	0x03, 0x1b
        /*006e*/ 	.short	0x00ff


	//----- nvinfo : EIATTR_NUM_BARRIERS
	.align		4
        /*0070*/ 	.byte	0x02, 0x4c
        /*0072*/ 	.byte	0x01
	.zero		1


	//----- nvinfo : EIATTR_MERCURY_ISA_VERSION
	.align		4
        /*0074*/ 	.byte	0x03, 0x5f
        /*0076*/ 	.short	0x0101


	//----- nvinfo : EIATTR_COOP_GROUP_MASK_REGIDS
	.align		4
        /*0078*/ 	.byte	0x04, 0x29
        /*007a*/ 	.short	(.L_224 - .L_223)


	//   ....[0]....
.L_223:
        /*007c*/ 	.word	0xffffffff


	//   ....[1]....
        /*0080*/ 	.word	0xffffffff


	//   ....[2]....
        /*0084*/ 	.word	0xffffffff


	//   ....[3]....
        /*0088*/ 	.word	0xffffffff


	//   ....[4]....
        /*008c*/ 	.word	0xffffffff


	//   ....[5]....
        /*0090*/ 	.word	0xffffffff


	//   ....[6]....
        /*0094*/ 	.word	0xffffffff


	//   ....[7]....
        /*0098*/ 	.word	0xffffffff


	//   ....[8]....
        /*009c*/ 	.word	0xffffffff


	//   ....[9]....
        /*00a0*/ 	.word	0xffffffff


	//   ....[10]....
        /*00a4*/ 	.word	0xffffffff


	//   ....[11]....
        /*00a8*/ 	.word	0xffffffff


	//   ....[12]....
        /*00ac*/ 	.word	0xffffffff


	//   ....[13]....
        /*00b0*/ 	.word	0xffffffff


	//   ....[14]....
        /*00b4*/ 	.word	0xffffffff


	//----- nvinfo : EIATTR_COOP_GROUP_INSTR_OFFSETS
	.align		4
.L_224:
        /*00b8*/ 	.byte	0x04, 0x28
        /*00ba*/ 	.short	(.L_226 - .L_225)


	//   ....[0]....
.L_225:
        /*00bc*/ 	.word	0x00000dc0


	//   ....[1]....
        /*00c0*/ 	.word	0x00000e30


	//   ....[2]....
        /*00c4*/ 	.word	0x00000eb0


	//   ....[3]....
        /*00c8*/ 	.word	0x00000f10


	//   ....[4]....
        /*00cc*/ 	.word	0x00000f50


	//   ....[5]....
        /*00d0*/ 	.word	0x00001190


	//   ....[6]....
        /*00d4*/ 	.word	0x00001200


	//   ....[7]....
        /*00d8*/ 	.word	0x00001250


	//   ....[8]....
        /*00dc*/ 	.word	0x000012b0


	//   ....[9]....
        /*00e0*/ 	.word	0x00001330


	//   ....[10]....
        /*00e4*/ 	.word	0x00002a50


	//   ....[11]....
        /*00e8*/ 	.word	0x00002af0


	//   ....[12]....
        /*00ec*/ 	.word	0x00002b50


	//   ....[13]....
        /*00f0*/ 	.word	0x00002ba0


	//   ....[14]....
        /*00f4*/ 	.word	0x00002be0


	//----- nvinfo : EIATTR_VRC_CTA_INIT_COUNT
	.align		4
.L_226:
        /*00f8*/ 	.byte	0x02, 0x4a
	.zero		1
	.zero		1


	//----- nvinfo : EIATTR_EXIT_INSTR_OFFSETS
	.align		4
        /*00fc*/ 	.byte	0x04, 0x1c
        /*00fe*/ 	.short	(.L_228 - .L_227)


	//   ....[0]....
.L_227:
        /*0100*/ 	.word	0x00002db0


	//   ....[1]....
        /*0104*/ 	.word	0x00002df0


	//----- nvinfo : EIATTR_MAX_THREADS
	.align		4
.L_228:
        /*0108*/ 	.byte	0x04, 0x05
        /*010a*/ 	.short	(.L_230 - .L_229)
.L_229:
        /*010c*/ 	.word	0x00000100
        /*0110*/ 	.word	0x00000001
        /*0114*/ 	.word	0x00000001


	//----- nvinfo : EIATTR_CRS_STACK_SIZE
	.align		4
.L_230:
        /*0118*/ 	.byte	0x04, 0x1e
        /*011a*/ 	.short	(.L_232 - .L_231)
.L_231:
        /*011c*/ 	.word	0x00000000


	//----- nvinfo : EIATTR_CBANK_PARAM_SIZE
	.align		4
.L_232:
        /*0120*/ 	.byte	0x03, 0x19
        /*0122*/ 	.short	0x003e


	//----- nvinfo : EIATTR_PARAM_CBANK
	.align		4
        /*0124*/ 	.byte	0x04, 0x0a
        /*0126*/ 	.short	(.L_234 - .L_233)
	.align		4
.L_233:
        /*0128*/ 	.word	index@(.nv.constant0._ZN3cub18CUB_300001_SM_10006detail6reduce18DeviceReduceKernelINS2_10policy_hubIfjN4cuda3__47maximumIfEEE10Policy1000EN6thrust24THRUST_300001_SM_1000_NS6detail15normal_iteratorINSC_10device_ptrIfEEEEjS8_fNS5_3std3__410__identityEEEvT0_PT3_T1_NS0_13GridEvenShareISO_EET2_T4_)
        /*012c*/ 	.short	0x0380
        /*012e*/ 	.short	0x003e


	//----- nvinfo : EIATTR_SW_WAR
	.align		4
.L_234:
        /*0130*/ 	.byte	0x04, 0x36
        /*0132*/ 	.short	(.L_236 - .L_235)
.L_235:
        /*0134*/ 	.word	0x00000008
.L_236:


//--------------------- .nv.info._ZN3cub18CUB_300001_SM_10006detail6reduce28DeviceReduceSingleTileKernelINS2_10policy_hubIfjN4cuda3__47maximumIfEEE10Policy1000EN6thrust24THRUST_300001_SM_1000_NS6detail15normal_iteratorINSC_10device_ptrIfEEEEPfjS8_ffNS5_3std3__410__identityEEEvT0_T1_T2_T3_T4_T6_ --------------------------
	.section	.nv.info._ZN3cub18CUB_300001_SM_10006detail6reduce28DeviceReduceSingleTileKernelINS2_10policy_hubIfjN4cuda3__47maximumIfEEE10Policy1000EN6thrust24THRUST_300001_SM_1000_NS6detail15normal_iteratorINSC_10device_ptrIfEEEEPfjS8_ffNS5_3std3__410__identityEEEvT0_T1_T2_T3_T4_T6_,"",@"SHT_CUDA_INFO"
	.sectionflags	@""
	.align	4


	//----- nvinfo : EIATTR_CUDA_API_VERSION
	.align		4
        /*0000*/ 	.byte	0x04, 0x37
        /*0002*/ 	.short	(.L_238 - .L_237)
.L_237:
        /*0004*/ 	.word	0x00000082


	//----- nvinfo : EIATTR_KPARAM_INFO
	.align		4
.L_238:
        /*0008*/ 	.byte	0x04, 0x17
        /*000a*/ 	.short	(.L_240 - .L_239)
.L_239:
        /*000c*/ 	.word	0x00000000
        /*0010*/ 	.short	0x0005
        /*0012*/ 	.short	0x001c
        /*0014*/ 	.byte	0x00, 0xf0, 0x05, 0x00


	//----- nvinfo : EIATTR_KPARAM_INFO
	.align		4
.L_240:
        /*0018*/ 	.byte	0x04, 0x17
        /*001a*/ 	.short	(.L_242 - .L_241)
.L_241:
        /*001c*/ 	.word	0x00000000
        /*0020*/ 	.short	0x0004
        /*0022*/ 	.short	0x0018
        /*0024*/ 	.byte	0x00, 0xf0, 0x11, 0x00


	//----- nvinfo : EIATTR_KPARAM_INFO
	.align		4
.L_242:
        /*0028*/ 	.byte	0x04, 0x17
        /*002a*/ 	.short	(.L_244 - .L_243)
.L_243:
        /*002c*/ 	.word	0x00000000
        /*0030*/ 	.short	0x0003
        /*0032*/ 	.short	0x0014
        /*0034*/ 	.byte	0x00, 0xf0, 0x05, 0x00


	//----- nvinfo : EIATTR_KPARAM_INFO
	.align		4
.L_244:
        /*0038*/ 	.byte	0x04, 0x17
        /*003a*/ 	.short	(.L_246 - .L_245)
.L_245:
        /*003c*/ 	.word	0x00000000
        /*0040*/ 	.short	0x0002
        /*0042*/ 	.short	0x0010
        /*0044*/ 	.byte	0x00, 0xf0, 0x11, 0x00


	//----- nvinfo : EIATTR_KPARAM_INFO
	.align		4
.L_246:
        /*0048*/ 	.byte	0x04, 0x17
        /*004a*/ 	.short	(.L_248 - .L_247)
.L_247:
        /*004c*/ 	.word	0x00000000
        /*0050*/ 	.short	0x0001
        /*0052*/ 	.short	0x0008
        /*0054*/ 	.byte	0x00, 0xf5, 0x21, 0x00


	//----- nvinfo : EIATTR_KPARAM_INFO
	.align		4
.L_248:
        /*0058*/ 	.byte	0x04, 0x17
        /*005a*/ 	.short	(.L_250 - .L_249)
.L_249:
        /*005c*/ 	.word	0x00000000
        /*0060*/ 	.short	0x0000
        /*0062*/ 	.short	0x0000
        /*0064*/ 	.byte	0x00, 0xf0, 0x21, 0x00


	//----- nvinfo : EIATTR_SPARSE_MMA_MASK
	.align		4
.L_250:
        /*0068*/ 	.byte	0x03, 0x50
        /*006a*/ 	.short	0x0000


	//----- nvinfo : EIATTR_MAXREG_COUNT
	.align		4
        /*006c*/ 	.byte	0x03, 0x1b
        /*006e*/ 	.short	0x00ff


	//----- nvinfo : EIATTR_NUM_BARRIERS
	.align		4
        /*0070*/ 	.byte	0x02, 0x4c
        /*0072*/ 	.byte	0x01
	.zero		1


	//----- nvinfo : EIATTR_MERCURY_ISA_VERSION
	.align		4
        /*0074*/ 	.byte	0x03, 0x5f
        /*0076*/ 	.short	0x0101


	//----- nvinfo : EIATTR_COOP_GROUP_MASK_REGIDS
	.align		4
        /*0078*/ 	.byte	0x04, 0x29
        /*007a*/ 	.short	(.L_252 - .L_251)


	//   ....[0]....
.L_251:
        /*007c*/ 	.word	0xffffffff


	//   ....[1]....
        /*0080*/ 	.word	0xffffffff


	//   ....[2]....
        /*0084*/ 	.word	0xffffffff


	//   ....[3]....
        /*0088*/ 	.word	0xffffffff


	//   ....[4]....
        /*008c*/ 	.word	0xffffffff


	//   ....[5]....
        /*0090*/ 	.word	0xffffffff


	//   ....[6]....
        /*0094*/ 	.word	0xffffffff


	//   ....[7]....
        /*0098*/ 	.word	0xffffffff


	//   ....[8]....
        /*009c*/ 	.word	0xffffffff


	//   ....[9]....
        /*00a0*/ 	.word	0xffffffff


	//   ....[10]....
        /*00a4*/ 	.word	0xffffffff


	//   ....[11]....
        /*00a8*/ 	.word	0xffffffff


	//   ....[12]....
        /*00ac*/ 	.word	0xffffffff


	//   ....[13]....
        /*00b0*/ 	.word	0xffffffff


	//   ....[14]....
        /*00b4*/ 	.word	0xffffffff


	//----- nvinfo : EIATTR_COOP_GROUP_INSTR_OFFSETS
	.align		4
.L_252:
        /*00b8*/ 	.byte	0x04, 0x28
        /*00ba*/ 	.short	(.L_254 - .L_253)


	//   ....[0]....
.L_253:
        /*00bc*/ 	.word	0x00000ae0


	//   ....[1]....
        /*00c0*/ 	.word	0x00000b50


	//   ....[2]....
        /*00c4*/ 	.word	0x00000bd0


	//   ....[3]....
        /*00c8*/ 	.word	0x00000c30


	//   ....[4]....
        /*00cc*/ 	.word	0x00000c70


	//   ....[5]....
        /*00d0*/ 	.word	0x00000eb0


	//   ....[6]....
        /*00d4*/ 	.word	0x00000f20


	//   ....[7]....
        /*00d8*/ 	.word	0x00000f70


	//   ....[8]....
        /*00dc*/ 	.word	0x00000fd0


	//   ....[9]....
        /*00e0*/ 	.word	0x00001040


	//   ....[10]....
        /*00e4*/ 	.word	0x00002600


	//   ....[11]....
        /*00e8*/ 	.word	0x00002690


	//   ....[12]....
        /*00ec*/ 	.word	0x000026f0


	//   ....[13]....
        /*00f0*/ 	.word	0x00002740


	//   ....[14]....
        /*00f4*/ 	.word	0x00002780


	//----- nvinfo : EIATTR_VRC_CTA_INIT_COUNT
	.align		4
.L_254:
        /*00f8*/ 	.byte	0x02, 0x4a
	.zero		1
	.zero		1


	//----- nvinfo : EIATTR_EXIT_INSTR_OFFSETS
	.align		4
        /*00fc*/ 	.byte	0x04, 0x1c
        /*00fe*/ 	.short	(.L_256 - .L_255)


	//   ....[0]....
.L_255:
        /*0100*/ 	.word	0x00000080


	//   ....[1]....
        /*0104*/ 	.word	0x000000c0


	//   ....[2]....
        /*0108*/ 	.word	0x00002950


	//   ....[3]....
        /*010c*/ 	.word	0x000029b0


	//----- nvinfo : EIATTR_MAX_THREADS
	.align		4
.L_256:
        /*0110*/ 	.byte	0x04, 0x05
        /*0112*/ 	.short	(.L_258 - .L_257)
.L_257:
        /*0114*/ 	.word	0x00000100
        /*0118*/ 	.word	0x00000001
        /*011c*/ 	.word	0x00000001


	//----- nvinfo : EIATTR_CRS_STACK_SIZE
	.align		4
.L_258:
        /*0120*/ 	.byte	0x04, 0x1e
        /*0122*/ 	.short	(.L_260 - .L_259)
.L_259:
        /*0124*/ 	.word	0x00000000


	//----- nvinfo : EIATTR_CBANK_PARAM_SIZE
	.align		4
.L_260:
        /*0128*/ 	.byte	0x03, 0x19
        /*012a*/ 	.short	0x001d


	//----- nvinfo : EIATTR_PARAM_CBANK
	.align		4
        /*012c*/ 	.byte	0x04, 0x0a
        /*012e*/ 	.short	(.L_262 - .L_261)
	.align		4
.L_261:
        /*0130*/ 	.word	index@(.nv.constant0._ZN3cub18CUB_300001_SM_10006detail6reduce28DeviceReduceSingleTileKernelINS2_10policy_hubIfjN4cuda3__47maximumIfEEE10Policy1000EN6thrust24THRUST_300001_SM_1000_NS6detail15normal_iteratorINSC_10device_ptrIfEEEEPfjS8_ffNS5_3std3__410__identityEEEvT0_T1_T2_T3_T4_T6_)
        /*0134*/ 	.short	0x0380
        /*0136*/ 	.short	0x001d


	//----- nvinfo : EIATTR_SW_WAR
	.align		4
.L_262:
        /*0138*/ 	.byte	0x04, 0x36
        /*013a*/ 	.short	(.L_264 - .L_263)
.L_263:
        /*013c*/ 	.word	0x00000008
.L_264:


//--------------------- .nv.info._ZN3cub18CUB_300001_SM_10006detail8for_each13static_kernelINS2_12policy_hub_t12policy_500_tEmN6thrust24THRUST_300001_SM_1000_NS8cuda_cub20__uninitialized_fill7functorINS7_10device_ptrIfEEfEEEEvT0_T1_ --------------------------
	.section	.nv.info._ZN3cub18CUB_300001_SM_10006detail8for_each13static_kernelINS2_12policy_hub_t12policy_500_tEmN6thrust24THRUST_300001_SM_1000_NS8cuda_cub20__uninitialized_fill7functorINS7_10device_ptrIfEEfEEEEvT0_T1_,"",@"SHT_CUDA_INFO"
	.sectionflags	@""
	.align	4


	//----- nvinfo : EIATTR_CUDA_API_VERSION
	.align		4
        /*0000*/ 	.byte	0x04, 0x37
        /*0002*/ 	.short	(.L_266 - .L_265)
.L_265:
        /*0004*/ 	.word	0x00000082


	//----- nvinfo : EIATTR_KPARAM_INFO
	.align		4
.L_266:
        /*0008*/ 	.byte	0x04, 0x17
        /*000a*/ 	.short	(.L_268 - .L_267)
.L_267:
        /*000c*/ 	.word	0x00000000
        /*0010*/ 	.short	0x0001
        /*0012*/ 	.short	0x0008
        /*0014*/ 	.byte	0x00, 0xf0, 0x41, 0x00


	//----- nvinfo : EIATTR_KPARAM_INFO
	.align		4
.L_268:
        /*0018*/ 	.byte	0x04, 0x17
        /*001a*/ 	.short	(.L_270 - .L_269)
.L_269:
        /*001c*/ 	.word	0x00000000
        /*0020*/ 	.short	0x0000
        /*0022*/ 	.short	0x0000
        /*0024*/ 	.byte	0x00, 0xf0, 0x21, 0x00


	//----- nvinfo : EIATTR_SPARSE_MMA_MASK
	.align		4
.L_270:
        /*0028*/ 	.byte	0x03, 0x50
        /*002a*/ 	.short	0x0000


	//----- nvinfo : EIATTR_MAXREG_COUNT
	.align		4
        /*002c*/ 	.byte	0x03, 0x1b
        /*002e*/ 	.short	0x00ff


	//----- nvinfo : EIATTR_MERCURY_ISA_VERSION
	.align		4
        /*0030*/ 	.byte	0x03, 0x5f
        /*0032*/ 	.short	0x0101


	//----- nvinfo : EIATTR_VRC_CTA_INIT_COUNT
	.align		4
        /*0034*/ 	.byte	0x02, 0x4a
	.zero		1
	.zero		1


	//----- nvinfo : EIATTR_EXIT_INSTR_OFFSETS
	.align		4
        /*0038*/ 	.byte	0x04, 0x1c
        /*003a*/ 	.short	(.L_272 - .L_271)


	//   ....[0]....
.L_271:
        /*003c*/ 	.word	0x00000130


	//   ....[1]....
        /*0040*/ 	.word	0x00000230


	//   ....[2]....
        /*0044*/ 	.word	0x00000260


	//----- nvinfo : EIATTR_MAX_THREADS
	.align		4
.L_272:
        /*0048*/ 	.byte	0x04, 0x05
        /*004a*/ 	.short	(.L_274 - .L_273)
.L_273:
        /*004c*/ 	.word	0x00000100
        /*0050*/ 	.word	0x00000001
        /*0054*/ 	.word	0x00000001


	//----- nvinfo : EIATTR_CBANK_PARAM_SIZE
	.align		4
.L_274:
        /*0058*/ 	.byte	0x03, 0x19
        /*005a*/ 	.short	0x0018


	//----- nvinfo : EIATTR_PARAM_CBANK
	.align		4
        /*005c*/ 	.byte	0x04, 0x0a
        /*005e*/ 	.short	(.L_276 - .L_275)
	.align		4
.L_275:
        /*0060*/ 	.word	index@(.nv.constant0._ZN3cub18CUB_300001_SM_10006detail8for_each13static_kernelINS2_12policy_hub_t12policy_500_tEmN6thrust24THRUST_300001_SM_1000_NS8cuda_cub20__uninitialized_fill7functorINS7_10device_ptrIfEEfEEEEvT0_T1_)
        /*0064*/ 	.short	0x0380
        /*0066*/ 	.short	0x0018


	//----- nvinfo : EIATTR_SW_WAR
	.align		4
.L_276:
        /*0068*/ 	.byte	0x04, 0x36
        /*006a*/ 	.short	(.L_278 - .L_277)
.L_277:
        /*006c*/ 	.word	0x00000008
.L_278:


//--------------------- .nv.info._ZN3cub18CUB_300001_SM_10006detail11EmptyKernelIvEEvv --------------------------
	.section	.nv.info._ZN3cub18CUB_300001_SM_10006detail11EmptyKernelIvEEvv,"",@"SHT_CUDA_INFO"
	.sectionflags	@""
	.align	4


	//----- nvinfo : EIATTR_CUDA_API_VERSION
	.align		4
        /*0000*/ 	.byte	0x04, 0x37
        /*0002*/ 	.short	(.L_280 - .L_279)
.L_279:
        /*0004*/ 	.word	0x00000082


	//----- nvinfo : EIATTR_SPARSE_MMA_MASK
	.align		4
.L_280:
        /*0008*/ 	.byte	0x03, 0x50
        /*000a*/ 	.short	0x0000


	//----- nvinfo : EIATTR_MAXREG_COUNT
	.align		4
        /*000c*/ 	.byte	0x03, 0x1b
        /*000e*/ 	.short	0x00ff


	//----- nvinfo : EIATTR_MERCURY_ISA_VERSION
	.align		4
        /*0010*/ 	.byte	0x03, 0x5f
        /*0012*/ 	.short	0x0101


	//----- nvinfo : EIATTR_VRC_CTA_INIT_COUNT
	.align		4
        /*0014*/ 	.byte	0x02, 0x4a
	.zero		1
	.zero		1


	//----- nvinfo : EIATTR_EXIT_INSTR_OFFSETS
	.align		4
        /*0018*/ 	.byte	0x04, 0x1c
        /*001a*/ 	.short	(.L_282 - .L_281)


	//   ....[0]....
.L_281:
        /*001c*/ 	.word	0x00000010


	//----- nvinfo : EIATTR_SW_WAR
	.align		4
.L_282:
        /*0020*/ 	.byte	0x04, 0x36
        /*0022*/ 	.short	(.L_284 - .L_283)
.L_283:
        /*0024*/ 	.word	0x00000008
.L_284:


//--------------------- .nv.info._Z13jacobi_kernelPfS_jjjf --------------------------
	.section	.nv.info._Z13jacobi_kernelPfS_jjjf,"",@"SHT_CUDA_INFO"
	.sectionflags	@""
	.align	4


	//----- nvinfo : EIATTR_CUDA_API_VERSION
	.align		4
        /*0000*/ 	.byte	0x04, 0x37
        /*0002*/ 	.short	(.L_286 - .L_285)
.L_285:
        /*0004*/ 	.word	0x00000082


	//----- nvinfo : EIATTR_KPARAM_INFO
	.align		4
.L_286:
        /*0008*/ 	.byte	0x04, 0x17
        /*000a*/ 	.short	(.L_288 - .L_287)
.L_287:
        /*000c*/ 	.word	0x00000000
        /*0010*/ 	.short	0x0005
        /*0012*/ 	.short	0x001c
        /*0014*/ 	.byte	0x00, 0xf0, 0x11, 0x00


	//----- nvinfo : EIATTR_KPARAM_INFO
	.align		4
.L_288:
        /*0018*/ 	.byte	0x04, 0x17
        /*001a*/ 	.short	(.L_290 - .L_289)
.L_289:
        /*001c*/ 	.word	0x00000000
        /*0020*/ 	.short	0x0004
        /*0022*/ 	.short	0x0018
        /*0024*/ 	.byte	0x00, 0xf0, 0x11, 0x00


	//----- nvinfo : EIATTR_KPARAM_INFO
	.align		4
.L_290:
        /*0028*/ 	.byte	0x04, 0x17
        /*002a*/ 	.short	(.L_292 - .L_291)
.L_291:
        /*002c*/ 	.word	0x00000000
        /*0030*/ 	.short	0x0003
        /*0032*/ 	.short	0x0014
        /*0034*/ 	.byte	0x00, 0xf0, 0x11, 0x00


	//----- nvinfo : EIATTR_KPARAM_INFO
	.align		4
.L_292:
        /*0038*/ 	.byte	0x04, 0x17
        /*003a*/ 	.short	(.L_294 - .L_293)
.L_293:
        /*003c*/ 	.word	0x00000000
        /*0040*/ 	.short	0x0002
        /*0042*/ 	.short	0x0010
        /*0044*/ 	.byte	0x00, 0xf0, 0x11, 0x00


	//----- nvinfo : EIATTR_KPARAM_INFO
	.align		4
.L_294:
        /*0048*/ 	.byte	0x04, 0x17
        /*004a*/ 	.short	(.L_296 - .L_295)
.L_295:
        /*004c*/ 	.word	0x00000000
        /*0050*/ 	.short	0x0001
        /*0052*/ 	.short	0x0008
        /*0054*/ 	.byte	0x00, 0xf5, 0x21, 0x00


	//----- nvinfo : EIATTR_KPARAM_INFO
	.align		4
.L_296:
        /*0058*/ 	.byte	0x04, 0x17
        /*005a*/ 	.short	(.L_298 - .L_297)
.L_297:
        /*005c*/ 	.word	0x00000000
        /*0060*/ 	.short	0x0000
        /*0062*/ 	.short	0x0000
        /*0064*/ 	.byte	0x00, 0xf5, 0x21, 0x00


	//----- nvinfo : EIATTR_SPARSE_MMA_MASK
	.align		4
.L_298:
        /*0068*/ 	.byte	0x03, 0x50
        /*006a*/ 	.short	0x0000


	//----- nvinfo : EIATTR_MAXREG_COUNT
	.align		4
        /*006c*/ 	.byte	0x03, 0x1b
        /*006e*/ 	.short	0x00ff


	//----- nvinfo : EIATTR_MERCURY_ISA_VERSION
	.align		4
        /*0070*/ 	.byte	0x03, 0x5f
        /*0072*/ 	.short	0x0101


	//----- nvinfo : EIATTR_VRC_CTA_INIT_COUNT
	.align		4
        /*0074*/ 	.byte	0x02, 0x4a
	.zero		1
	.zero		1


	//----- nvinfo : EIATTR_EXIT_INSTR_OFFSETS
	.align		4
        /*0078*/ 	.byte	0x04, 0x1c
        /*007a*/ 	.short	(.L_300 - .L_299)


	//   ....[0]....
.L_299:
        /*007c*/ 	.word	0x00000100


	//   ....[1]....
        /*0080*/ 	.word	0x000002e0


	//----- nvinfo : EIATTR_CBANK_PARAM_SIZE
	.align		4
.L_300:
        /*0084*/ 	.byte	0x03, 0x19
        /*0086*/ 	.short	0x0020


	//----- nvinfo : EIATTR_PARAM_CBANK
	.align		4
        /*0088*/ 	.byte	0x04, 0x0a
        /*008a*/ 	.short	(.L_302 - .L_301)
	.align		4
.L_301:
        /*008c*/ 	.word	index@(.nv.constant0._Z13jacobi_kernelPfS_jjjf)
        /*0090*/ 	.short	0x0380
        /*0092*/ 	.short	0x0020


	//----- nvinfo : EIATTR_SW_WAR
	.align		4
.L_302:
        /*0094*/ 	.byte	0x04, 0x36
        /*0096*/ 	.short	(.L_304 - .L_303)
.L_303:
        /*0098*/ 	.word	0x00000008
.L_304:


//--------------------- .nv.callgraph             --------------------------
	.section	.nv.callgraph,"",@"SHT_CUDA_CALLGRAPH"
	.align	4
	.sectionentsize	8
	.align		4
        /*0000*/ 	.word	0x00000000
	.align		4
        /*0004*/ 	.word	0xffffffff
	.align		4
        /*0008*/ 	.word	0x00000000
	.align		4
        /*000c*/ 	.word	0xfffffffe
	.align		4
        /*0010*/ 	.word	0x00000000
	.align		4
        /*0014*/ 	.word	0xfffffffd
	.align		4
        /*0018*/ 	.word	0x00000000
	.align		4
        /*001c*/ 	.word	0xfffffffc


//--------------------- .nv.constant4             --------------------------
	.section	.nv.constant4,"a",@progbits
	.align	8
	.align		8
.nv.constant4:
        /*0000*/ 	.dword	_ZN30_INTERNAL_0915939c_4_k_cu_main4cuda3std3__45__cpo5beginE
	.align		8
        /*0008*/ 	.dword	_ZN30_INTERNAL_0915939c_4_k_cu_main4cuda3std3__45__cpo3endE
	.align		8
        /*0010*/ 	.dword	_ZN30_INTERNAL_0915939c_4_k_cu_main4cuda3std3__45__cpo6cbeginE
	.align		8
        /*0018*/ 	.dword	_ZN30_INTERNAL_0915939c_4_k_cu_main4cuda3std3__45__cpo4cendE
	.align		8
        /*0020*/ 	.dword	_ZN30_INTERNAL_0915939c_4_k_cu_main4cuda3std3__45__cpo6rbeginE
	.align		8
        /*0028*/ 	.dword	_ZN30_INTERNAL_0915939c_4_k_cu_main4cuda3std3__45__cpo4rendE
	.align		8
        /*0030*/ 	.dword	_ZN30_INTERNAL_0915939c_4_k_cu_main4cuda3std3__45__cpo7crbeginE
	.align		8
        /*0038*/ 	.dword	_ZN30_INTERNAL_0915939c_4_k_cu_main4cuda3std3__45__cpo5crendE
	.align		8
        /*0040*/ 	.dword	_ZN30_INTERNAL_0915939c_4_k_cu_main4cuda3std3__432_GLOBAL__N__0915939c_4_k_cu_main6ignoreE
	.align		8
        /*0048*/ 	.dword	_ZN30_INTERNAL_0915939c_4_k_cu_main4cuda3std3__419piecewise_constructE
	.align		8
        /*0050*/ 	.dword	_ZN30_INTERNAL_0915939c_4_k_cu_main4cuda3std3__48in_placeE
	.align		8
        /*0058*/ 	.dword	_ZN30_INTERNAL_0915939c_4_k_cu_main4cuda3std3__420unreachable_sentinelE
	.align		8
        /*0060*/ 	.dword	_ZN30_INTERNAL_0915939c_4_k_cu_main4cuda3std3__47nulloptE
	.align		8
        /*0068*/ 	.dword	_ZN30_INTERNAL_0915939c_4_k_cu_main4cuda3std3__48unexpectE
	.align		8
        /*0070*/ 	.dword	_ZN30_INTERNAL_0915939c_4_k_cu_main4cuda3std6ranges3__45__cpo4swapE
	.align		8
        /*0078*/ 	.dword	_ZN30_INTERNAL_0915939c_4_k_cu_main4cuda3std6ranges3__45__cpo9iter_moveE
	.align		8
        /*0080*/ 	.dword	_ZN30_INTERNAL_0915939c_4_k_cu_main4cuda3std6ranges3__45__cpo5beginE
	.align		8
        /*0088*/ 	.dword	_ZN30_INTERNAL_0915939c_4_k_cu_main4cuda3std6ranges3__45__cpo3endE
	.align		8
        /*0090*/ 	.dword	_ZN30_INTERNAL_0915939c_4_k_cu_main4cuda3std6ranges3__45__cpo6cbeginE
	.align		8
        /*0098*/ 	.dword	_ZN30_INTERNAL_0915939c_4_k_cu_main4cuda3std6ranges3__45__cpo4cendE
	.align		8
        /*00a0*/ 	.dword	_ZN30_INTERNAL_0915939c_4_k_cu_main4cuda3std6ranges3__45__cpo7advanceE
	.align		8
        /*00a8*/ 	.dword	_ZN30_INTERNAL_0915939c_4_k_cu_main4cuda3std6ranges3__45__cpo9iter_swapE
	.align		8
        /*00b0*/ 	.dword	_ZN30_INTERNAL_0915939c_4_k_cu_main4cuda3std6ranges3__45__cpo4nextE
	.align		8
        /*00b8*/ 	.dword	_ZN30_INTERNAL_0915939c_4_k_cu_main4cuda3std6ranges3__45__cpo4prevE
	.align		8
        /*00c0*/ 	.dword	_ZN30_INTERNAL_0915939c_4_k_cu_main4cuda3std6ranges3__45__cpo4dataE
	.align		8
        /*00c8*/ 	.dword	_ZN30_INTERNAL_0915939c_4_k_cu_main4cuda3std6ranges3__45__cpo5cdataE
	.align		8
        /*00d0*/ 	.dword	_ZN30_INTERNAL_0915939c_4_k_cu_main4cuda3std6ranges3__45__cpo4sizeE
	.align		8
        /*00d8*/ 	.dword	_ZN30_INTERNAL_0915939c_4_k_cu_main4cuda3std6ranges3__45__cpo5ssizeE
	.align		8
        /*00e0*/ 	.dword	_ZN30_INTERNAL_0915939c_4_k_cu_main4cuda3std6ranges3__45__cpo8distanceE
	.align		8
        /*00e8*/ 	.dword	_ZN30_INTERNAL_0915939c_4_k_cu_main6thrust24THRUST_300001_SM_1000_NS8cuda_cub3parE
	.align		8
        /*00f0*/ 	.dword	_ZN30_INTERNAL_0915939c_4_k_cu_main6thrust24THRUST_300001_SM_1000_NS8cuda_cub10par_nosyncE
	.align		8
        /*00f8*/ 	.dword	_ZN30_INTERNAL_0915939c_4_k_cu_main6thrust24THRUST_300001_SM_1000_NS6system6detail10sequential3seqE
	.align		8
        /*0100*/ 	.dword	_ZN30_INTERNAL_0915939c_4_k_cu_main6thrust24THRUST_300001_SM_1000_NS12placeholders2_1E
	.align		8
        /*0108*/ 	.dword	_ZN30_INTERNAL_0915939c_4_k_cu_main6thrust24THRUST_300001_SM_1000_NS12placeholders2_2E
	.align		8
        /*0110*/ 	.dword	_ZN30_INTERNAL_0915939c_4_k_cu_main6thrust24THRUST_300001_SM_1000_NS12placeholders2_3E
	.align		8
        /*0118*/ 	.dword	_ZN30_INTERNAL_0915939c_4_k_cu_main6thrust24THRUST_300001_SM_1000_NS12placeholders2_4E
	.align		8
        /*0120*/ 	.dword	_ZN30_INTERNAL_0915939c_4_k_cu_main6thrust24THRUST_300001_SM_1000_NS12placeholders2_5E
	.align		8
        /*0128*/ 	.dword	_ZN30_INTERNAL_0915939c_4_k_cu_main6thrust24THRUST_300001_SM_1000_NS12placeholders2_6E
	.align		8
        /*0130*/ 	.dword	_ZN30_INTERNAL_0915939c_4_k_cu_main6thrust24THRUST_300001_SM_1000_NS12placeholders2_7E
	.align		8
        /*0138*/ 	.dword	_ZN30_INTERNAL_0915939c_4_k_cu_main6thrust24THRUST_300001_SM_1000_NS12placeholders2_8E
	.align		8
        /*0140*/ 	.dword	_ZN30_INTERNAL_0915939c_4_k_cu_main6thrust24THRUST_300001_SM_1000_NS12placeholders2_9E
	.align		8
        /*0148*/ 	.dword	_ZN30_INTERNAL_0915939c_4_k_cu_main6thrust24THRUST_300001_SM_1000_NS12placeholders3_10E
	.align		8
        /*0150*/ 	.dword	_ZN30_INTERNAL_0915939c_4_k_cu_main6thrust24THRUST_300001_SM_1000_NS3seqE


//--------------------- .text._ZN3cub18CUB_300001_SM_10006detail6reduce28DeviceReduceSingleTileKernelINS2_10policy_hubIfyN4cuda3__47maximumIfEEE10Policy1000EPfSB_iS8_ffNS5_3std3__410__identityEEEvT0_T1_T2_T3_T4_T6_ --------------------------
	.section	.text._ZN3cub18CUB_300001_SM_10006detail6reduce28DeviceReduceSingleTileKernelINS2_10policy_hubIfyN4cuda3__47maximumIfEEE10Policy1000EPfSB_iS8_ffNS5_3std3__410__identityEEEvT0_T1_T2_T3_T4_T6_,"ax",@progbits
	.align	128
        .global         _ZN3cub18CUB_300001_SM_10006detail6reduce28DeviceReduceSingleTileKernelINS2_10policy_hubIfyN4cuda3__47maximumIfEEE10Policy1000EPfSB_iS8_ffNS5_3std3__410__identityEEEvT0_T1_T2_T3_T4_T6_
        .type           _ZN3cub18CUB_300001_SM_10006detail6reduce28DeviceReduceSingleTileKernelINS2_10policy_hubIfyN4cuda3__47maximumIfEEE10Policy1000EPfSB_iS8_ffNS5_3std3__410__identityEEEvT0_T1_T2_T3_T4_T6_,@function
        .size           _ZN3cub18CUB_300001_SM_10006detail6reduce28DeviceReduceSingleTileKernelINS2_10policy_hubIfyN4cuda3__47maximumIfEEE10Policy1000EPfSB_iS8_ffNS5_3std3__410__identityEEEvT0_T1_T2_T3_T4_T6_,(.L_x_239 - _ZN3cub18CUB_300001_SM_10006detail6reduce28DeviceReduceSingleTileKernelINS2_10policy_hubIfyN4cuda3__47maximumIfEEE10Policy1000EPfSB_iS8_ffNS5_3std3__410__identityEEEvT0_T1_T2_T3_T4_T6_)
        .other          _ZN3cub18CUB_300001_SM_10006detail6reduce28DeviceReduceSingleTileKernelINS2_10policy_hubIfyN4cuda3__47maximumIfEEE10Policy1000EPfSB_iS8_ffNS5_3std3__410__identityEEEvT0_T1_T2_T3_T4_T6_,@"STO_CUDA_ENTRY STV_DEFAULT"
_ZN3cub18CUB_300001_SM_10006detail6reduce28DeviceReduceSingleTileKernelINS2_10policy_hubIfyN4cuda3__47maximumIfEEE10Policy1000EPfSB_iS8_ffNS5_3std3__410__identityEEEvT0_T1_T2_T3_T4_T6_:
.text._ZN3cub18CUB_300001_SM_10006detail6reduce28DeviceReduceSingleTileKernelINS2_10policy_hubIfyN4cuda3__47maximumIfEEE10Policy1000EPfSB_iS8_ffNS5_3std3__410__identityEEEvT0_T1_T2_T3_T4_T6_:
[----:B------:R-:W-:Y:S01]  /*0000*/  LDC R1, c[0x0][0x37c] ;  /* 0x0000df00ff017b82 */ /* 0x000fe20000000800 */
[----:B------:R-:W0:Y:S01]  /*0010*/  LDCU UR4, c[0x0][0x390] ;  /* 0x00007200ff0477ac */ /* 0x000e220008000800 */
[----:B------:R-:W1:Y:S01]  /*0020*/  LDCU.64 UR6, c[0x0][0x358] ;  /* 0x00006b00ff0677ac */ /* 0x000e620008000a00 */
[----:B0-----:R-:W-:-:S05]  /*0030*/  IMAD.U32 R20, RZ, RZ, UR4 ;  /* 0x00000004ff147e24 */ /* 0x001fca000f8e00ff */
[----:B------:R-:W-:-:S13]  /*0040*/  ISETP.NE.AND P0, PT, R20, RZ, PT ;  /* 0x000000ff1400720c */ /* 0x000fda0003f05270 */
[----:B-1----:R-:W-:Y:S05]  /*0050*/  @P0 BRA `(.L_x_0) ;  /* 0x00000000001c0947 */ /* 0x002fea0003800000 */
[----:B------:R-:W0:Y:S02]  /*0060*/  S2R R0, SR_TID.X ;  /* 0x0000000000007919 */ /* 0x000e240000002100 */
[----:B0-----:R-:W-:-:S13]  /*0070*/  ISETP.NE.AND P0, PT, R0, RZ, PT ;  /* 0x000000ff0000720c */ /* 0x001fda0003f05270 */
[----:B------:R-:W-:Y:S05]  /*0080*/  @P0 EXIT ;  /* 0x000000000000094d */ /* 0x000fea0003800000 */
[----:B------:R-:W0:Y:S08]  /*0090*/  LDC R5, c[0x0][0x398] ;  /* 0x0000e600ff057b82 */ /* 0x000e300000000800 */
[----:B------:R-:W0:Y:S02]  /*00a0*/  LDC.64 R2, c[0x0][0x388] ;  /* 0x0000e200ff027b82 */ /* 0x000e240000000a00 */
[----:B0-----:R-:W-:Y:S01]  /*00b0*/  STG.E desc[UR6][R2.64], R5 ;  /* 0x0000000502007986 */ /* 0x001fe2000c101906 */
[----:B------:R-:W-:Y:S05]  /*00c0*/  EXIT ;  /* 0x000000000000794d */ /* 0x000fea0003800000 */
.L_x_0:
[----:B------:R-:W0:Y:S01]  /*00d0*/  LDCU UR4, c[0x0][0x380] ;  /* 0x00007000ff0477ac */ /* 0x000e220008000800 */
[----:B------:R-:W-:Y:S01]  /*00e0*/  BSSY.RECONVERGENT B0, `(.L_x_1) ;  /* 0x00004c0000007945 */ /* 0x000fe20003800200 */
[----:B0-----:R-:W-:-:S09]  /*00f0*/  ULOP3.LUT UP0, URZ, UR4, 0xf, URZ, 0xc0, !UPT ;  /* 0x0000000f04ff7892 */ /* 0x001fd2000f80c0ff */
[----:B------:R-:W-:Y:S05]  /*0100*/  BRA.U UP0, `(.L_x_2) ;  /* 0x00000025004c7547 */ /* 0x000fea000b800000 */
[----:B------:R-:W-:-:S13]  /*0110*/  ISETP.GT.AND P0, PT, R20, 0xfff, PT ;  /* 0x00000fff1400780c */ /* 0x000fda0003f04270 */
[----:B------:R-:W-:Y:S05]  /*0120*/  @P0 BRA `(.L_x_3) ;  /* 0x00000010007c0947 */ /* 0x000fea0003800000 */
[----:B------:R-:W0:Y:S01]  /*0130*/  S2R R7, SR_TID.X ;  /* 0x0000000000077919 */ /* 0x000e220000002100 */
[----:B------:R-:W-:Y:S01]  /*0140*/  BSSY.RECONVERGENT B1, `(.L_x_4) ;  /* 0x0000009000017945 */ /* 0x000fe20003800200 */
[----:B------:R-:W-:Y:S01]  /*0150*/  IMAD.MOV.U32 R0, RZ, RZ, RZ ;  /* 0x000000ffff007224 */ /* 0x000fe200078e00ff */
[----:B0-----:R-:W-:Y:S01]  /*0160*/  ISETP.GE.AND P0, PT, R7, R20, PT ;  /* 0x000000140700720c */ /* 0x001fe20003f06270 */
[----:B------:R-:W-:-:S12]  /*0170*/  IMAD.MOV.U32 R9, RZ, RZ, R7 ;  /* 0x000000ffff097224 */ /* 0x000fd800078e0007 */
[----:B------:R-:W-:Y:S05]  /*0180*/  @P0 BRA `(.L_x_5) ;  /* 0x0000000000100947 */ /* 0x000fea0003800000 */
[----:B------:R-:W0:Y:S02]  /*0190*/  LDC.64 R2, c[0x0][0x380] ;  /* 0x0000e000ff027b82 */ /* 0x000e240000000a00 */
[----:B0-----:R-:W-:-:S05]  /*01a0*/  IMAD.WIDE.U32 R2, R7, 0x4, R2 ;  /* 0x0000000407027825 */ /* 0x001fca00078e0002 */
[----:B------:R0:W5:Y:S01]  /*01b0*/  LDG.E.CONSTANT R0, desc[UR6][R2.64] ;  /* 0x0000000602007981 */ /* 0x000162000c1e9900 */
[----:B------:R-:W-:-:S07]  /*01c0*/  VIADD R9, R7, 0x100 ;  /* 0x0000010007097836 */ /* 0x000fce0000000000 */
.L_x_5:
[----:B------:R-:W-:Y:S05]  /*01d0*/  BSYNC.RECONVERGENT B1 ;  /* 0x0000000000017941 */ /* 0x000fea0003800200 */
.L_x_4:
[----:B------:R-:W-:Y:S01]  /*01e0*/  ISETP.GE.AND P0, PT, R9, R20, PT ;  /* 0x000000140900720c */ /* 0x000fe20003f06270 */
[----:B------:R-:W-:-:S12]  /*01f0*/  BSSY.RECONVERGENT B1, `(.L_x_6) ;  /* 0x0000091000017945 */ /* 0x000fd80003800200 */
[----:B------:R-:W-:Y:S05]  /*0200*/  @P0 BRA `(.L_x_7) ;  /* 0x00000008003c0947 */ /* 0x000fea0003800000 */
[----:B0-----:R-:W-:Y:S01]  /*0210*/  LOP3.LUT R3, RZ, R9, RZ, 0x33, !PT ;  /* 0x00000009ff037212 */ /* 0x001fe200078e33ff */
[----:B------:R-:W-:Y:S04]  /*0220*/  BSSY.RECONVERGENT B2, `(.L_x_8) ;  /* 0x0000016000027945 */ /* 0x000fe80003800200 */
[----:B------:R-:W-:-:S05]  /*0230*/  IMAD.IADD R4, R3, 0x1, R20 ;  /* 0x0000000103047824 */ /* 0x000fca00078e0214 */
[C---:B------:R-:W-:Y:S02]  /*0240*/  LOP3.LUT R2, R4.reuse, 0x300, RZ, 0xc0, !PT ;  /* 0x0000030004027812 */ /* 0x040fe400078ec0ff */
[----:B------:R-:W-:Y:S02]  /*0250*/  ISETP.GE.U32.AND P0, PT, R4, 0x300, PT ;  /* 0x000003000400780c */ /* 0x000fe40003f06070 */
[----:B------:R-:W-:-:S13]  /*0260*/  ISETP.NE.AND P1, PT, R2, 0x300, PT ;  /* 0x000003000200780c */ /* 0x000fda0003f25270 */
[----:B------:R-:W-:Y:S05]  /*0270*/  @!P1 BRA `(.L_x_9) ;  /* 0x0000000000409947 */ /* 0x000fea0003800000 */
[----:B------:R-:W0:Y:S01]  /*0280*/  LDC.64 R2, c[0x0][0x380] ;  /* 0x0000e000ff027b82 */ /* 0x000e220000000a00 */
[----:B------:R-:W-:-:S04]  /*0290*/  LEA.HI R4, R4, 0x1, RZ, 0x18 ;  /* 0x0000000104047811 */ /* 0x000fc800078fc0ff */
[----:B------:R-:W-:-:S05]  /*02a0*/  LOP3.LUT R4, R4, 0x3, RZ, 0xc0, !PT ;  /* 0x0000000304047812 */ /* 0x000fca00078ec0ff */
[----:B------:R-:W-:Y:S02]  /*02b0*/  IMAD.MOV R4, RZ, RZ, -R4 ;  /* 0x000000ffff047224 */ /* 0x000fe400078e0a04 */
[----:B0-----:R-:W-:-:S04]  /*02c0*/  IMAD.WIDE.U32 R2, R9, 0x4, R2 ;  /* 0x0000000409027825 */ /* 0x001fc800078e0002 */
[----:B------:R-:W-:-:S07]  /*02d0*/  IMAD.MOV.U32 R5, RZ, RZ, R3 ;  /* 0x000000ffff057224 */ /* 0x000fce00078e0003 */
.L_x_10:
[----:B------:R-:W-:-:S06]  /*02e0*/  IMAD.MOV.U32 R3, RZ, RZ, R5 ;  /* 0x000000ffff037224 */ /* 0x000fcc00078e0005 */
[----:B------:R0:W2:Y:S01]  /*02f0*/  LDG.E.CONSTANT R3, desc[UR6][R2.64] ;  /* 0x0000000602037981 */ /* 0x0000a2000c1e9900 */
[----:B------:R-:W-:Y:S02]  /*0300*/  VIADD R4, R4, 0x1 ;  /* 0x0000000104047836 */ /* 0x000fe40000000000 */
[----:B------:R-:W-:-:S03]  /*0310*/  VIADD R9, R9, 0x100 ;  /* 0x0000010009097836 */ /* 0x000fc60000000000 */
[----:B------:R-:W-:Y:S02]  /*0320*/  ISETP.NE.AND P2, PT, R4, RZ, PT ;  /* 0x000000ff0400720c */ /* 0x000fe40003f45270 */
[----:B0-----:R-:W-:-:S05]  /*0330*/  IADD3 R2, P3, PT, R2, 0x400, RZ ;  /* 0x0000040002027810 */ /* 0x001fca0007f7e0ff */
[----:B------:R-:W-:Y:S01]  /*0340*/  IMAD.X R5, RZ, RZ, R5, P3 ;  /* 0x000000ffff057224 */ /* 0x000fe200018e0605 */
[----:B--2--5:R-:W-:-:S04]  /*0350*/  FSETP.GEU.AND P1, PT, R0, R3, PT ;  /* 0x000000030000720b */ /* 0x024fc80003f2e000 */
[----:B------:R-:W-:Y:S01]  /*0360*/  FSEL R0, R3, R0, !P1 ;  /* 0x0000000003007208 */ /* 0x000fe20004800000 */
[----:B------:R-:W-:Y:S08]  /*0370*/  @P2 BRA `(.L_x_10) ;  /* 0xfffffffc00d82947 */ /* 0x000ff0000383ffff */
.L_x_9:
[----:B------:R-:W-:Y:S05]  /*0380*/  BSYNC.RECONVERGENT B2 ;  /* 0x0000000000027941 */ /* 0x000fea0003800200 */
.L_x_8:
[----:B------:R-:W-:Y:S05]  /*0390*/  @!P0 BRA `(.L_x_7) ;  /* 0x0000000400d88947 */ /* 0x000fea0003800000 */
[----:B------:R-:W-:Y:S01]  /*03a0*/  IMAD.IADD R2, R20, 0x1, -R9 ;  /* 0x0000000114027824 */ /* 0x000fe200078e0a09 */
[----:B------:R-:W-:Y:S01]  /*03b0*/  BSSY.RECONVERGENT B2, `(.L_x_11) ;  /* 0x0000041000027945 */ /* 0x000fe20003800200 */
[----:B------:R-:W-:-:S03]  /*03c0*/  PLOP3.LUT P0, PT, PT, PT, PT, 0x80, 0x8 ;  /* 0x000000000008781c */ /* 0x000fc60003f0f070 */
[----:B------:R-:W-:-:S13]  /*03d0*/  ISETP.GT.AND P1, PT, R2, 0xc00, PT ;  /* 0x00000c000200780c */ /* 0x000fda0003f24270 */
[----:B------:R-:W-:Y:S05]  /*03e0*/  @!P1 BRA `(.L_x_12) ;  /* 0x0000000000f49947 */ /* 0x000fea0003800000 */
[----:B------:R-:W-:Y:S01]  /*03f0*/  PLOP3.LUT P0, PT, PT, PT, PT, 0x8, 0x80 ;  /* 0x000000000080781c */ /* 0x000fe20003f0e170 */
[----:B------:R-:W-:-:S12]  /*0400*/  VIADD R6, R20, 0xfffff400 ;  /* 0xfffff40014067836 */ /* 0x000fd80000000000 */
.L_x_13:
[----:B------:R-:W0:Y:S02]  /*0410*/  LDC.64 R2, c[0x0][0x380] ;  /* 0x0000e000ff027b82 */ /* 0x000e240000000a00 */
[----:B0-----:R-:W-:-:S05]  /*0420*/  IMAD.WIDE R22, R9, 0x4, R2 ;  /* 0x0000000409167825 */ /* 0x001fca00078e0202 */
[----:B------:R-:W2:Y:S04]  /*0430*/  LDG.E.CONSTANT R11, desc[UR6][R22.64] ;  /* 0x00000006160b7981 */ /* 0x000ea8000c1e9900 */
[----:B------:R-:W3:Y:S04]  /*0440*/  LDG.E.CONSTANT R8, desc[UR6][R22.64+0x400] ;  /* 0x0004000616087981 */ /* 0x000ee8000c1e9900 */
[----:B------:R-:W4:Y:S01]  /*0450*/  LDG.E.CONSTANT R10, desc[UR6][R22.64+0x800] ;  /* 0x00080006160a7981 */ /* 0x000f22000c1e9900 */
[----:B------:R-:W-:-:S03]  /*0460*/  VIADD R27, R9, 0x400 ;  /* 0x00000400091b7836 */ /* 0x000fc60000000000 */
[----:B------:R0:W4:Y:S01]  /*0470*/  LDG.E.CONSTANT R15, desc[UR6][R22.64+0xc00] ;  /* 0x000c0006160f7981 */ /* 0x000122000c1e9900 */
[----:B------:R-:W-:-:S05]  /*0480*/  IMAD.WIDE R26, R27, 0x4, R2 ;  /* 0x000000041b1a7825 */ /* 0x000fca00078e0202 */
[----:B------:R-:W4:Y:S04]  /*0490*/  LDG.E.CONSTANT R14, desc[UR6][R26.64] ;  /* 0x000000061a0e7981 */ /* 0x000f28000c1e9900 */
[----:B------:R-:W4:Y:S04]  /*04a0*/  LDG.E.CONSTANT R13, desc[UR6][R26.64+0x400] ;  /* 0x000400061a0d7981 */ /* 0x000f28000c1e9900 */
[----:B------:R-:W4:Y:S01]  /*04b0*/  LDG.E.CONSTANT R12, desc[UR6][R26.64+0x800] ;  /* 0x000800061a0c7981 */ /* 0x000f22000c1e9900 */
[----:B------:R-:W-:-:S03]  /*04c0*/  VIADD R5, R9, 0x800 ;  /* 0x0000080009057836 */ /* 0x000fc60000000000 */
[----:B------:R-:W4:Y:S01]  /*04d0*/  LDG.E.CONSTANT R19, desc[UR6][R26.64+0xc00] ;  /* 0x000c00061a137981 */ /* 0x000f22000c1e9900 */
[----:B------:R-:W-:-:S05]  /*04e0*/  IMAD.WIDE R4, R5, 0x4, R2 ;  /* 0x0000000405047825 */ /* 0x000fca00078e0202 */
[----:B------:R-:W4:Y:S04]  /*04f0*/  LDG.E.CONSTANT R18, desc[UR6][R4.64] ;  /* 0x0000000604127981 */ /* 0x000f28000c1e9900 */
[----:B------:R-:W4:Y:S04]  /*0500*/  LDG.E.CONSTANT R17, desc[UR6][R4.64+0x400] ;  /* 0x0004000604117981 */ /* 0x000f28000c1e9900 */
[----:B------:R-:W4:Y:S01]  /*0510*/  LDG.E.CONSTANT R16, desc[UR6][R4.64+0x800] ;  /* 0x0008000604107981 */ /* 0x000f22000c1e9900 */
[----:B0-----:R-:W-:-:S03]  /*0520*/  VIADD R23, R9, 0xc00 ;  /* 0x00000c0009177836 */ /* 0x001fc60000000000 */
[----:B------:R-:W4:Y:S01]  /*0530*/  LDG.E.CONSTANT R21, desc[UR6][R4.64+0xc00] ;  /* 0x000c000604157981 */ /* 0x000f22000c1e9900 */
[----:B------:R-:W-:-:S05]  /*0540*/  IMAD.WIDE R2, R23, 0x4, R2 ;  /* 0x0000000417027825 */ /* 0x000fca00078e0202 */
[----:B------:R-:W4:Y:S04]  /*0550*/  LDG.E.CONSTANT R24, desc[UR6][R2.64] ;  /* 0x0000000602187981 */ /* 0x000f28000c1e9900 */
[----:B------:R-:W4:Y:S04]  /*0560*/  LDG.E.CONSTANT R23, desc[UR6][R2.64+0x400] ;  /* 0x0004000602177981 */ /* 0x000f28000c1e9900 */
[----:B------:R-:W4:Y:S04]  /*0570*/  LDG.E.CONSTANT R22, desc[UR6][R2.64+0x800] ;  /* 0x0008000602167981 */ /* 0x000f28000c1e9900 */
[----:B------:R-:W4:Y:S01]  /*0580*/  LDG.E.CONSTANT R25, desc[UR6][R2.64+0xc00] ;  /* 0x000c000602197981 */ /* 0x000f22000c1e9900 */
[----:B------:R-:W-:-:S05]  /*0590*/  VIADD R9, R9, 0x1000 ;  /* 0x0000100009097836 */ /* 0x000fca0000000000 */
[----:B------:R-:W-:Y:S02]  /*05a0*/  ISETP.GE.AND P2, PT, R9, R6, PT ;  /* 0x000000060900720c */ /* 0x000fe40003f46270 */
[----:B--2--5:R-:W-:-:S04]  /*05b0*/  FSETP.GEU.AND P1, PT, R0, R11, PT ;  /* 0x0000000b0000720b */ /* 0x024fc80003f2e000 */
[----:B------:R-:W-:-:S04]  /*05c0*/  FSEL R11, R11, R0, !P1 ;  /* 0x000000000b0b7208 */ /* 0x000fc80004800000 */
[----:B---3--:R-:W-:-:S04]  /*05d0*/  FSETP.GEU.AND P1, PT, R11, R8, PT ;  /* 0x000000080b00720b */ /* 0x008fc80003f2e000 */
[----:B------:R-:W-:-:S04]  /*05e0*/  FSEL R11, R8, R11, !P1 ;  /* 0x0000000b080b7208 */ /* 0x000fc80004800000 */
[----:B----4-:R-:W-:-:S04]  /*05f0*/  FSETP.GEU.AND P1, PT, R11, R10, PT ;  /* 0x0000000a0b00720b */ /* 0x010fc80003f2e000 */
[----:B------:R-:W-:-:S04]  /*0600*/  FSEL R10, R10, R11, !P1 ;  /* 0x0000000b0a0a7208 */ /* 0x000fc80004800000 */
[----:B------:R-:W-:-:S04]  /*0610*/  FSETP.GEU.AND P1, PT, R10, R15, PT ;  /* 0x0000000f0a00720b */ /* 0x000fc80003f2e000 */
        /* <DEDUP_REMOVED lines=24> */
[----:B------:R-:W-:Y:S01]  /*07a0*/  FSEL R0, R25, R0, !P1 ;  /* 0x0000000019007208 */ /* 0x000fe20004800000 */
[----:B------:R-:W-:Y:S08]  /*07b0*/  @!P2 BRA `(.L_x_13) ;  /* 0xfffffffc0014a947 */ /* 0x000ff0000383ffff */
.L_x_12:
[----:B------:R-:W-:Y:S05]  /*07c0*/  BSYNC.RECONVERGENT B2 ;  /* 0x0000000000027941 */ /* 0x000fea0003800200 */
.L_x_11:
[----:B------:R-:W-:Y:S01]  /*07d0*/  IMAD.IADD R2, R20, 0x1, -R9 ;  /* 0x0000000114027824 */ /* 0x000fe200078e0a09 */
[----:B------:R-:W-:Y:S04]  /*07e0*/  BSSY.RECONVERGENT B2, `(.L_x_14) ;  /* 0x0000021000027945 */ /* 0x000fe80003800200 */
[----:B------:R-:W-:-:S13]  /*07f0*/  ISETP.GT.AND P1, PT, R2, 0x400, PT ;  /* 0x000004000200780c */ /* 0x000fda0003f24270 */
[----:B------:R-:W-:Y:S05]  /*0800*/  @!P1 BRA `(.L_x_15) ;  /* 0x0000000000789947 */ /* 0x000fea0003800000 */
[----:B------:R-:W0:Y:S02]  /*0810*/  LDC.64 R4, c[0x0][0x380] ;  /* 0x0000e000ff047b82 */ /* 0x000e240000000a00 */
[----:B0-----:R-:W-:-:S05]  /*0820*/  IMAD.WIDE R2, R9, 0x4, R4 ;  /* 0x0000000409027825 */ /* 0x001fca00078e0204 */
[----:B------:R-:W2:Y:S04]  /*0830*/  LDG.E.CONSTANT R11, desc[UR6][R2.64] ;  /* 0x00000006020b7981 */ /* 0x000ea8000c1e9900 */
[----:B------:R-:W3:Y:S04]  /*0840*/  LDG.E.CONSTANT R13, desc[UR6][R2.64+0x400] ;  /* 0x00040006020d7981 */ /* 0x000ee8000c1e9900 */
[----:B------:R-:W4:Y:S01]  /*0850*/  LDG.E.CONSTANT R15, desc[UR6][R2.64+0x800] ;  /* 0x00080006020f7981 */ /* 0x000f22000c1e9900 */
[----:B------:R-:W-:-:S03]  /*0860*/  VIADD R19, R9, 0x400 ;  /* 0x0000040009137836 */ /* 0x000fc60000000000 */
[----:B------:R-:W4:Y:S01]  /*0870*/  LDG.E.CONSTANT R17, desc[UR6][R2.64+0xc00] ;  /* 0x000c000602117981 */ /* 0x000f22000c1e9900 */
[----:B------:R-:W-:-:S05]  /*0880*/  IMAD.WIDE R4, R19, 0x4, R4 ;  /* 0x0000000413047825 */ /* 0x000fca00078e0204 */
[----:B------:R-:W4:Y:S04]  /*0890*/  LDG.E.CONSTANT R19, desc[UR6][R4.64] ;  /* 0x0000000604137981 */ /* 0x000f28000c1e9900 */
[----:B------:R-:W4:Y:S04]  /*08a0*/  LDG.E.CONSTANT R21, desc[UR6][R4.64+0x400] ;  /* 0x0004000604157981 */ /* 0x000f28000c1e9900 */
[----:B------:R-:W4:Y:S04]  /*08b0*/  LDG.E.CONSTANT R23, desc[UR6][R4.64+0x800] ;  /* 0x0008000604177981 */ /* 0x000f28000c1e9900 */
[----:B------:R-:W4:Y:S01]  /*08c0*/  LDG.E.CONSTANT R25, desc[UR6][R4.64+0xc00] ;  /* 0x000c000604197981 */ /* 0x000f22000c1e9900 */
[----:B------:R-:W-:Y:S01]  /*08d0*/  VIADD R9, R9, 0x800 ;  /* 0x0000080009097836 */ /* 0x000fe20000000000 */
        /* <DEDUP_REMOVED lines=13> */
[----:B------:R-:W-:Y:S02]  /*09b0*/  FSEL R0, R23, R0, !P0 ;  /* 0x0000000017007208 */ /* 0x000fe40004000000 */
[----:B------:R-:W-:Y:S02]  /*09c0*/  PLOP3.LUT P0, PT, PT, PT, PT, 0x8, 0x80 ;  /* 0x000000000080781c */ /* 0x000fe40003f0e170 */
[----:B------:R-:W-:-:S04]  /*09d0*/  FSETP.GEU.AND P1, PT, R0, R25, PT ;  /* 0x000000190000720b */ /* 0x000fc80003f2e000 */
[----:B------:R-:W-:-:S09]  /*09e0*/  FSEL R0, R25, R0, !P1 ;  /* 0x0000000019007208 */ /* 0x000fd20004800000 */
.L_x_15:
[----:B------:R-:W-:Y:S05]  /*09f0*/  BSYNC.RECONVERGENT B2 ;  /* 0x0000000000027941 */ /* 0x000fea0003800200 */
.L_x_14:
[----:B------:R-:W-:-:S13]  /*0a00*/  ISETP.LT.OR P0, PT, R9, R20, P0 ;  /* 0x000000140900720c */ /* 0x000fda0000701670 */
[----:B------:R-:W-:Y:S05]  /*0a10*/  @!P0 BRA `(.L_x_7) ;  /* 0x0000000000388947 */ /* 0x000fea0003800000 */
[----:B------:R-:W0:Y:S02]  /*0a20*/  LDC.64 R2, c[0x0][0x380] ;  /* 0x0000e000ff027b82 */ /* 0x000e240000000a00 */
[----:B0-----:R-:W-:-:S05]  /*0a30*/  IMAD.WIDE R2, R9, 0x4, R2 ;  /* 0x0000000409027825 */ /* 0x001fca00078e0202 */
[----:B------:R-:W2:Y:S04]  /*0a40*/  LDG.E.CONSTANT R5, desc[UR6][R2.64] ;  /* 0x0000000602057981 */ /* 0x000ea8000c1e9900 */
[----:B------:R-:W3:Y:S04]  /*0a50*/  LDG.E.CONSTANT R9, desc[UR6][R2.64+0x400] ;  /* 0x0004000602097981 */ /* 0x000ee8000c1e9900 */
[----:B------:R-:W4:Y:S04]  /*0a60*/  LDG.E.CONSTANT R11, desc[UR6][R2.64+0x800] ;  /* 0x00080006020b7981 */ /* 0x000f28000c1e9900 */
[----:B------:R-:W4:Y:S01]  /*0a70*/  LDG.E.CONSTANT R13, desc[UR6][R2.64+0xc00] ;  /* 0x000c0006020d7981 */ /* 0x000f22000c1e9900 */
[----:B--2--5:R-:W-:-:S04]  /*0a80*/  FSETP.GEU.AND P0, PT, R0, R5, PT ;  /* 0x000000050000720b */ /* 0x024fc80003f0e000 */
[----:B------:R-:W-:-:S04]  /*0a90*/  FSEL R0, R5, R0, !P0 ;  /* 0x0000000005007208 */ /* 0x000fc80004000000 */
[----:B---3--:R-:W-:-:S04]  /*0aa0*/  FSETP.GEU.AND P0, PT, R0, R9, PT ;  /* 0x000000090000720b */ /* 0x008fc80003f0e000 */
[----:B------:R-:W-:-:S04]  /*0ab0*/  FSEL R0, R9, R0, !P0 ;  /* 0x0000000009007208 */ /* 0x000fc80004000000 */
[----:B----4-:R-:W-:-:S04]  /*0ac0*/  FSETP.GEU.AND P0, PT, R0, R11, PT ;  /* 0x0000000b0000720b */ /* 0x010fc80003f0e000 */
[----:B------:R-:W-:-:S04]  /*0ad0*/  FSEL R0, R11, R0, !P0 ;  /* 0x000000000b007208 */ /* 0x000fc80004000000 */
[----:B------:R-:W-:-:S04]  /*0ae0*/  FSETP.GEU.AND P0, PT, R0, R13, PT ;  /* 0x0000000d0000720b */ /* 0x000fc80003f0e000 */
[----:B------:R-:W-:-:S09]  /*0af0*/  FSEL R0, R13, R0, !P0 ;  /* 0x000000000d007208 */ /* 0x000fd20004000000 */
.L_x_7:
[----:B------:R-:W-:Y:S05]  /*0b00*/  BSYNC.RECONVERGENT B1 ;  /* 0x0000000000017941 */ /* 0x000fea0003800200 */
.L_x_6:
[----:B------:R-:W-:Y:S01]  /*0b10*/  ISETP.GE.AND P0, PT, R20, 0x100, PT ;  /* 0x000001001400780c */ /* 0x000fe20003f06270 */
[----:B-----5:R-:W-:-:S12]  /*0b20*/  IMAD.MOV.U32 R9, RZ, RZ, R0 ;  /* 0x000000ffff097224 */ /* 0x020fd800078e0000 */
[----:B------:R-:W-:Y:S05]  /*0b30*/  @!P0 BRA `(.L_x_16) ;  /* 0x0000000000dc8947 */ /* 0x000fea0003800000 */
[----:B------:R-:W1:Y:S01]  /*0b40*/  S2R R6, SR_LANEID ;  /* 0x0000000000067919 */ /* 0x000e620000000000 */
[----:B------:R-:W2:Y:S02]  /*0b50*/  SHFL.DOWN PT, R0, R9, 0x1, 0x1f ;  /* 0x08201f0009007f89 */ /* 0x000ea400000e0000 */
[C---:B--2---:R-:W-:Y:S02]  /*0b60*/  FSETP.GEU.AND P1, PT, R9.reuse, R0, PT ;  /* 0x000000000900720b */ /* 0x044fe40003f2e000 */
[----:B-1----:R-:W-:Y:S02]  /*0b70*/  ISETP.GT.AND P0, PT, R6, 0x1e, PT ;  /* 0x0000001e0600780c */ /* 0x002fe40003f04270 */
[----:B------:R-:W-:Y:S02]  /*0b80*/  FSEL R0, R0, R9, !P1 ;  /* 0x0000000900007208 */ /* 0x000fe40004800000 */
[----:B------:R-:W-:Y:S02]  /*0b90*/  ISETP.NE.AND P2, PT, R6, RZ, PT ;  /* 0x000000ff0600720c */ /* 0x000fe40003f45270 */
[----:B------:R-:W-:-:S02]  /*0ba0*/  FSEL R0, R9, R0, P0 ;  /* 0x0000000009007208 */ /* 0x000fc40000000000 */
[----:B------:R-:W-:-:S03]  /*0bb0*/  ISETP.GT.AND P0, PT, R6, 0x1d, PT ;  /* 0x0000001d0600780c */ /* 0x000fc60003f04270 */
[----:B0-----:R-:W0:Y:S06]  /*0bc0*/  SHFL.DOWN PT, R3, R0, 0x2, 0x1f ;  /* 0x08401f0000037f89 */ /* 0x001e2c00000e0000 */
[----:B------:R-:W1:Y:S01]  /*0bd0*/  @!P2 S2R R5, SR_CgaCtaId ;  /* 0x000000000005a919 */ /* 0x000e620000008800 */
[----:B------:R-:W-:Y:S02]  /*0be0*/  @!P2 MOV R4, 0x400 ;  /* 0x000004000004a802 */ /* 0x000fe40000000f00 */
[----:B------:R-:W-:-:S04]  /*0bf0*/  @!P2 SHF.R.U32.HI R2, RZ, 0x3, R7 ;  /* 0x00000003ff02a819 */ /* 0x000fc80000011607 */
[----:B------:R-:W-:Y:S02]  /*0c00*/  @!P2 LOP3.LUT R2, R2, 0x7c, RZ, 0xc0, !PT ;  /* 0x0000007c0202a812 */ /* 0x000fe400078ec0ff */
[----:B0-----:R-:W-:-:S04]  /*0c10*/  FSETP.GEU.AND P1, PT, R0, R3, PT ;  /* 0x000000030000720b */ /* 0x001fc80003f2e000 */
[----:B------:R-:W-:Y:S02]  /*0c20*/  @!P0 FSEL R0, R3, R0, !P1 ;  /* 0x0000000003008208 */ /* 0x000fe40004800000 */
[----:B------:R-:W-:-:S03]  /*0c30*/  ISETP.GT.AND P0, PT, R6, 0x1b, PT ;  /* 0x0000001b0600780c */ /* 0x000fc60003f04270 */
[----:B------:R-:W0:Y:S01]  /*0c40*/  SHFL.DOWN PT, R3, R0, 0x4, 0x1f ;  /* 0x08801f0000037f89 */ /* 0x000e2200000e0000 */
[----:B-1----:R-:W-:-:S05]  /*0c50*/  @!P2 LEA R5, R5, R4, 0x18 ;  /* 0x000000040505a211 */ /* 0x002fca00078ec0ff */
[----:B------:R-:W-:Y:S01]  /*0c60*/  @!P2 IMAD.IADD R2, R2, 0x1, R5 ;  /* 0x000000010202a824 */ /* 0x000fe200078e0205 */
[----:B0-----:R-:W-:-:S04]  /*0c70*/  FSETP.GEU.AND P1, PT, R0, R3, PT ;  /* 0x000000030000720b */ /* 0x001fc80003f2e000 */
[----:B------:R-:W-:Y:S02]  /*0c80*/  @!P0 FSEL R0, R3, R0, !P1 ;  /* 0x0000000003008208 */ /* 0x000fe40004800000 */
[----:B------:R-:W-:-:S03]  /*0c90*/  ISETP.GT.AND P0, PT, R6, 0x17, PT ;  /* 0x000000170600780c */ /* 0x000fc60003f04270 */
[----:B------:R-:W0:Y:S02]  /*0ca0*/  SHFL.DOWN PT, R3, R0, 0x8, 0x1f ;  /* 0x09001f0000037f89 */ /* 0x000e2400000e0000 */
[----:B0-----:R-:W-:-:S08]  /*0cb0*/  FSETP.GEU.AND P1, PT, R0, R3, PT ;  /* 0x000000030000720b */ /* 0x001fd00003f2e000 */
[----:B------:R-:W-:Y:S02]  /*0cc0*/  @!P0 FSEL R0, R3, R0, !P1 ;  /* 0x0000000003008208 */ /* 0x000fe40004800000 */
[----:B------:R-:W-:-:S03]  /*0cd0*/  ISETP.GT.AND P1, PT, R6, 0xf, PT ;  /* 0x0000000f0600780c */ /* 0x000fc60003f24270 */
[----:B------:R-:W0:Y:S02]  /*0ce0*/  SHFL.DOWN PT, R3, R0, 0x10, 0x1f ;  /* 0x0a001f0000037f89 */ /* 0x000e2400000e0000 */
[----:B0-----:R-:W-:-:S04]  /*0cf0*/  FSETP.GEU.AND P0, PT, R0, R3, PT ;  /* 0x000000030000720b */ /* 0x001fc80003f0e000 */
[----:B------:R-:W-:Y:S02]  /*0d00*/  FSEL R3, R3, R0, !P0 ;  /* 0x0000000003037208 */ /* 0x000fe40004000000 */
[----:B------:R-:W-:Y:S02]  /*0d10*/  ISETP.NE.AND P0, PT, R7, RZ, PT ;  /* 0x000000ff0700720c */ /* 0x000fe40003f05270 */
[----:B------:R-:W-:Y:S01]  /*0d20*/  FSEL R0, R0, R3, P1 ;  /* 0x0000000300007208 */ /* 0x000fe20000800000 */
[----:B------:R0:W-:Y:S01]  /*0d30*/  @!P2 STS [R2+0x8], R3 ;  /* 0x000008030200a388 */ /* 0x0001e20000000800 */
[----:B------:R-:W-:Y:S09]  /*0d40*/  BAR.SYNC.DEFER_BLOCKING 0x0 ;  /* 0x0000000000007b1d */ /* 0x000ff20000010000 */
[----:B0-----:R-:W-:Y:S05]  /*0d50*/  @P0 BRA `(.L_x_17) ;  /* 0x0000003c00e00947 */ /* 0x001fea0003800000 */
[----:B------:R-:W0:Y:S01]  /*0d60*/  S2UR UR5, SR_CgaCtaId ;  /* 0x00000000000579c3 */ /* 0x000e220000008800 */
[----:B------:R-:W-:Y:S02]  /*0d70*/  UMOV UR4, 0x400 ;  /* 0x0000040000047882 */ /* 0x000fe40000000000 */
[----:B0-----:R-:W-:-:S09]  /*0d80*/  ULEA UR4, UR5, UR4, 0x18 ;  /* 0x0000000405047291 */ /* 0x001fd2000f8ec0ff */
[----:B------:R-:W0:Y:S04]  /*0d90*/  LDS R3, [UR4+0xc] ;  /* 0x00000c04ff037984 */ /* 0x000e280008000800 */
[----:B------:R-:W1:Y:S04]  /*0da0*/  LDS.128 R4, [UR4+0x10] ;  /* 0x00001004ff047984 */ /* 0x000e680008000c00 */
[----:B------:R-:W2:Y:S01]  /*0db0*/  LDS.64 R8, [UR4+0x20] ;  /* 0x00002004ff087984 */ /* 0x000ea20008000a00 */
[----:B0-----:R-:W-:-:S04]  /*0dc0*/  FSETP.GEU.AND P1, PT, R0, R3, PT ;  /* 0x000000030000720b */ /* 0x001fc80003f2e000 */
[----:B------:R-:W-:-:S04]  /*0dd0*/  FSEL R3, R3, R0, !P1 ;  /* 0x0000000003037208 */ /* 0x000fc80004800000 */
[----:B-1----:R-:W-:-:S04]  /*0de0*/  FSETP.GEU.AND P1, PT, R3, R4, PT ;  /* 0x000000040300720b */ /* 0x002fc80003f2e000 */
[----:B------:R-:W-:-:S04]  /*0df0*/  FSEL R4, R4, R3, !P1 ;  /* 0x0000000304047208 */ /* 0x000fc80004800000 */
[----:B------:R-:W-:-:S04]  /*0e00*/  FSETP.GEU.AND P1, PT, R4, R5, PT ;  /* 0x000000050400720b */ /* 0x000fc80003f2e000 */
[----:B------:R-:W-:-:S04]  /*0e10*/  FSEL R5, R5, R4, !P1 ;  /* 0x0000000405057208 */ /* 0x000fc80004800000 */
[----:B------:R-:W-:-:S04]  /*0e20*/  FSETP.GEU.AND P1, PT, R5, R6, PT ;  /* 0x000000060500720b */ /* 0x000fc80003f2e000 */
[----:B------:R-:W-:-:S04]  /*0e30*/  FSEL R6, R6, R5, !P1 ;  /* 0x0000000506067208 */ /* 0x000fc80004800000 */
[----:B------:R-:W-:-:S04]  /*0e40*/  FSETP.GEU.AND P1, PT, R6, R7, PT ;  /* 0x000000070600720b */ /* 0x000fc80003f2e000 */
[----:B------:R-:W-:-:S04]  /*0e50*/  FSEL R7, R7, R6, !P1 ;  /* 0x0000000607077208 */ /* 0x000fc80004800000 */
[----:B--2---:R-:W-:-:S04]  /*0e60*/  FSETP.GEU.AND P1, PT, R7, R8, PT ;  /* 0x000000080700720b */ /* 0x004fc80003f2e000 */
[----:B------:R-:W-:-:S04]  /*0e70*/  FSEL R0, R8, R7, !P1 ;  /* 0x0000000708007208 */ /* 0x000fc80004800000 */
[----:B------:R-:W-:-:S04]  /*0e80*/  FSETP.GEU.AND P1, PT, R0, R9, PT ;  /* 0x000000090000720b */ /* 0x000fc80003f2e000 */
[----:B------:R-:W-:Y:S01]  /*0e90*/  FSEL R0, R9, R0, !P1 ;  /* 0x0000000009007208 */ /* 0x000fe20004800000 */
[----:B------:R-:W-:Y:S08]  /*0ea0*/  BRA `(.L_x_17) ;  /* 0x0000003c008c7947 */ /* 0x000ff00003800000 */
.L_x_16:
[----:B------:R-:W-:Y:S01]  /*0eb0*/  LOP3.LUT R0, R7, 0x3e0, RZ, 0xc0, !PT ;  /* 0x000003e007007812 */ /* 0x000fe200078ec0ff */
[----:B------:R-:W1:Y:S03]  /*0ec0*/  S2R R4, SR_LANEID ;  /* 0x0000000000047919 */ /* 0x000e660000000000 */
[----:B------:R-:W-:Y:S01]  /*0ed0*/  LOP3.LUT R5, RZ, R0, RZ, 0x33, !PT ;  /* 0x00000000ff057212 */ /* 0x000fe200078e33ff */
[----:B0-----:R-:W-:-:S04]  /*0ee0*/  VIADD R3, R0, 0x20 ;  /* 0x0000002000037836 */ /* 0x001fc80000000000 */
[----:B------:R-:W-:Y:S01]  /*0ef0*/  IMAD.IADD R5, R5, 0x1, R20 ;  /* 0x0000000105057824 */ /* 0x000fe200078e0214 */
[----:B------:R-:W-:-:S04]  /*0f00*/  ISETP.GT.AND P0, PT, R3, R20, PT ;  /* 0x000000140300720c */ /* 0x000fc80003f04270 */
[----:B------:R-:W-:-:S05]  /*0f10*/  SEL R5, R5, 0x1f, P0 ;  /* 0x0000001f05057807 */ /* 0x000fca0000000000 */
[----:B------:R-:W0:Y:S01]  /*0f20*/  SHFL.DOWN PT, R0, R9, 0x1, R5 ;  /* 0x0820000009007989 */ /* 0x000e2200000e0005 */
[C---:B-1----:R-:W-:Y:S01]  /*0f30*/  ISETP.GE.AND P0, PT, R4.reuse, R5, PT ;  /* 0x000000050400720c */ /* 0x042fe20003f06270 */
[----:B------:R-:W-:Y:S01]  /*0f40*/  VIADD R2, R4, 0x2 ;  /* 0x0000000204027836 */ /* 0x000fe20000000000 */
[----:B0-----:R-:W-:-:S11]  /*0f50*/  FSETP.GEU.AND P1, PT, R9, R0, PT ;  /* 0x000000000900720b */ /* 0x001fd60003f2e000 */
[----:B------:R-:W-:Y:S02]  /*0f60*/  @!P0 FSEL R9, R0, R9, !P1 ;  /* 0x0000000900098208 */ /* 0x000fe40004800000 */
[----:B------:R-:W-:Y:S01]  /*0f70*/  ISETP.GT.AND P0, PT, R2, R5, PT ;  /* 0x000000050200720c */ /* 0x000fe20003f04270 */
[----:B------:R-:W-:Y:S02]  /*0f80*/  VIADD R2, R4, 0x4 ;  /* 0x0000000404027836 */ /* 0x000fe40000000000 */
[----:B------:R-:W0:Y:S02]  /*0f90*/  SHFL.DOWN PT, R0, R9, 0x2, R5 ;  /* 0x0840000009007989 */ /* 0x000e2400000e0005 */
[----:B0-----:R-:W-:-:S08]  /*0fa0*/  FSETP.GEU.AND P1, PT, R9, R0, PT ;  /* 0x000000000900720b */ /* 0x001fd00003f2e000 */
[----:B------:R-:W-:Y:S02]  /*0fb0*/  @!P0 FSEL R9, R0, R9, !P1 ;  /* 0x0000000900098208 */ /* 0x000fe40004800000 */
[----:B------:R-:W-:Y:S01]  /*0fc0*/  ISETP.GT.AND P0, PT, R2, R5, PT ;  /* 0x000000050200720c */ /* 0x000fe20003f04270 */
[----:B------:R-:W-:Y:S02]  /*0fd0*/  VIADD R2, R4, 0x8 ;  /* 0x0000000804027836 */ /* 0x000fe40000000000 */
[----:B------:R-:W0:Y:S02]  /*0fe0*/  SHFL.DOWN PT, R0, R9, 0x4, R5 ;  /* 0x0880000009007989 */ /* 0x000e2400000e0005 */
[----:B0-----:R-:W-:-:S08]  /*0ff0*/  FSETP.GEU.AND P1, PT, R9, R0, PT ;  /* 0x000000000900720b */ /* 0x001fd00003f2e000 */
[----:B------:R-:W-:Y:S02]  /*1000*/  @!P0 FSEL R9, R0, R9, !P1 ;  /* 0x0000000900098208 */ /* 0x000fe40004800000 */
[----:B------:R-:W-:Y:S01]  /*1010*/  ISETP.GT.AND P1, PT, R2, R5, PT ;  /* 0x000000050200720c */ /* 0x000fe20003f24270 */
[C---:B------:R-:W-:Y:S01]  /*1020*/  VIADD R2, R4.reuse, 0x10 ;  /* 0x0000001004027836 */ /* 0x040fe20000000000 */
[----:B------:R-:W-:Y:S01]  /*1030*/  ISETP.NE.AND P0, PT, R4, RZ, PT ;  /* 0x000000ff0400720c */ /* 0x000fe20003f05270 */
[----:B------:R-:W0:-:S12]  /*1040*/  SHFL.DOWN PT, R0, R9, 0x8, R5 ;  /* 0x0900000009007989 */ /* 0x000e1800000e0005 */
[----:B------:R-:W1:Y:S01]  /*1050*/  @!P0 S2R R6, SR_CgaCtaId ;  /* 0x0000000000068919 */ /* 0x000e620000008800 */
[----:B------:R-:W-:Y:S02]  /*1060*/  @!P0 MOV R3, 0x400 ;  /* 0x0000040000038802 */ /* 0x000fe40000000f00 */
[----:B0-----:R-:W-:-:S04]  /*1070*/  FSETP.GEU.AND P2, PT, R9, R0, PT ;  /* 0x000000000900720b */ /* 0x001fc80003f4e000 */
[----:B------:R-:W-:Y:S02]  /*1080*/  @!P1 FSEL R9, R0, R9, !P2 ;  /* 0x0000000900099208 */ /* 0x000fe40005000000 */
[----:B------:R-:W-:Y:S02]  /*1090*/  ISETP.GT.AND P1, PT, R2, R5, PT ;  /* 0x000000050200720c */ /* 0x000fe40003f24270 */
[----:B------:R-:W-:Y:S01]  /*10a0*/  @!P0 SHF.R.U32.HI R2, RZ, 0x3, R7 ;  /* 0x00000003ff028819 */ /* 0x000fe20000011607 */
[----:B------:R-:W0:Y:S03]  /*10b0*/  SHFL.DOWN PT, R0, R9, 0x10, R5 ;  /* 0x0a00000009007989 */ /* 0x000e2600000e0005 */
[----:B------:R-:W-:Y:S02]  /*10c0*/  @!P0 LOP3.LUT R2, R2, 0x7c, RZ, 0xc0, !PT ;  /* 0x0000007c02028812 */ /* 0x000fe400078ec0ff */
[----:B-1----:R-:W-:-:S05]  /*10d0*/  @!P0 LEA R3, R6, R3, 0x18 ;  /* 0x0000000306038211 */ /* 0x002fca00078ec0ff */
[----:B------:R-:W-:Y:S01]  /*10e0*/  @!P0 IMAD.IADD R3, R2, 0x1, R3 ;  /* 0x0000000102038824 */ /* 0x000fe200078e0203 */
[----:B0-----:R-:W-:-:S04]  /*10f0*/  FSETP.GEU.AND P2, PT, R9, R0, PT ;  /* 0x000000000900720b */ /* 0x001fc80003f4e000 */
[----:B------:R-:W-:-:S05]  /*1100*/  @!P1 FSEL R9, R0, R9, !P2 ;  /* 0x0000000900099208 */ /* 0x000fca0005000000 */
[----:B------:R-:W-:-:S05]  /*1110*/  IMAD.MOV.U32 R0, RZ, RZ, R9 ;  /* 0x000000ffff007224 */ /* 0x000fca00078e0009 */
[----:B------:R0:W-:Y:S01]  /*1120*/  @!P0 STS [R3+0x8], R0 ;  /* 0x0000080003008388 */ /* 0x0001e20000000800 */
[----:B------:R-:W-:Y:S01]  /*1130*/  BAR.SYNC.DEFER_BLOCKING 0x0 ;  /* 0x0000000000007b1d */ /* 0x000fe20000010000 */
[----:B------:R-:W-:-:S13]  /*1140*/  ISETP.NE.AND P0, PT, R7, RZ, PT ;  /* 0x000000ff0700720c */ /* 0x000fda0003f05270 */
[----:B0-----:R-:W-:Y:S05]  /*1150*/  @P0 BRA `(.L_x_17) ;  /* 0x0000003800e00947 */ /* 0x001fea0003800000 */
[----:B------:R-:W0:Y:S01]  /*1160*/  S2UR UR5, SR_CgaCtaId ;  /* 0x00000000000579c3 */ /* 0x000e220000008800 */
[----:B------:R-:W-:Y:S01]  /*1170*/  UMOV UR4, 0x400 ;  /* 0x0000040000047882 */ /* 0x000fe20000000000 */
[C---:B------:R-:W-:Y:S02]  /*1180*/  ISETP.GT.AND P2, PT, R20.reuse, 0x20, PT ;  /* 0x000000201400780c */ /* 0x040fe40003f44270 */
[----:B------:R-:W-:Y:S01]  /*1190*/  ISETP.GT.AND P1, PT, R20, 0x40, PT ;  /* 0x000000401400780c */ /* 0x000fe20003f24270 */
[----:B0-----:R-:W-:-:S09]  /*11a0*/  ULEA UR4, UR5, UR4, 0x18 ;  /* 0x0000000405047291 */ /* 0x001fd2000f8ec0ff */
[----:B------:R-:W0:Y:S04]  /*11b0*/  LDS R3, [UR4+0xc] ;  /* 0x00000c04ff037984 */ /* 0x000e280008000800 */
[----:B------:R-:W1:Y:S04]  /*11c0*/  LDS.128 R4, [UR4+0x10] ;  /* 0x00001004ff047984 */ /* 0x000e680008000c00 */
[----:B------:R-:W2:Y:S01]  /*11d0*/  LDS.64 R8, [UR4+0x20] ;  /* 0x00002004ff087984 */ /* 0x000ea20008000a00 */
[----:B0-----:R-:W-:-:S04]  /*11e0*/  FSETP.GEU.AND P3, PT, R0, R3, PT ;  /* 0x000000030000720b */ /* 0x001fc80003f6e000 */
[----:B------:R-:W-:Y:S02]  /*11f0*/  @P2 FSEL R0, R3, R0, !P3 ;  /* 0x0000000003002208 */ /* 0x000fe40005800000 */
[----:B------:R-:W-:Y:S02]  /*1200*/  ISETP.GT.AND P2, PT, R20, 0x60, PT ;  /* 0x000000601400780c */ /* 0x000fe40003f44270 */
[----:B-1----:R-:W-:-:S04]  /*1210*/  FSETP.GEU.AND P3, PT, R0, R4, PT ;  /* 0x000000040000720b */ /* 0x002fc80003f6e000 */
[----:B------:R-:W-:Y:S02]  /*1220*/  @P1 FSEL R0, R4, R0, !P3 ;  /* 0x0000000004001208 */ /* 0x000fe40005800000 */
[----:B------:R-:W-:Y:S02]  /*1230*/  ISETP.GT.AND P1, PT, R20, 0x80, PT ;  /* 0x000000801400780c */ /* 0x000fe40003f24270 */
[----:B------:R-:W-:-:S04]  /*1240*/  FSETP.GEU.AND P3, PT, R0, R5, PT ;  /* 0x000000050000720b */ /* 0x000fc80003f6e000 */
        /* <DEDUP_REMOVED lines=8> */
[----:B--2---:R-:W-:-:S04]  /*12d0*/  FSETP.GEU.AND P3, PT, R0, R8, PT ;  /* 0x000000080000720b */ /* 0x004fc80003f6e000 */
[----:B------:R-:W-:-:S04]  /*12e0*/  @P1 FSEL R0, R8, R0, !P3 ;  /* 0x0000000008001208 */ /* 0x000fc80005800000 */
[----:B------:R-:W-:-:S04]  /*12f0*/  FSETP.GEU.AND P1, PT, R0, R9, PT ;  /* 0x000000090000720b */ /* 0x000fc80003f2e000 */
[----:B------:R-:W-:Y:S01]  /*1300*/  @P2 FSEL R0, R9, R0, !P1 ;  /* 0x0000000009002208 */ /* 0x000fe20004800000 */
[----:B------:R-:W-:Y:S08]  /*1310*/  BRA `(.L_x_17) ;  /* 0x0000003800707947 */ /* 0x000ff00003800000 */
.L_x_3:
[----:B------:R-:W0:Y:S01]  /*1320*/  S2R R0, SR_TID.X ;  /* 0x0000000000007919 */ /* 0x000e220000002100 */
[----:B------:R-:W1:Y:S01]  /*1330*/  LDC.64 R2, c[0x0][0x380] ;  /* 0x0000e000ff027b82 */ /* 0x000e620000000a00 */
[----:B0-----:R-:W-:-:S04]  /*1340*/  IMAD.SHL.U32 R5, R0, 0x4, RZ ;  /* 0x0000000400057824 */ /* 0x001fc800078e00ff */
[----:B-1----:R-:W-:-:S05]  /*1350*/  IMAD.WIDE.U32 R2, R5, 0x4, R2 ;  /* 0x0000000405027825 */ /* 0x002fca00078e0002 */
[----:B------:R-:W2:Y:S04]  /*1360*/  LDG.E.128.CONSTANT R4, desc[UR6][R2.64] ;  /* 0x0000000602047981 */ /* 0x000ea8000c1e9d00 */
[----:B------:R-:W3:Y:S04]  /*1370*/  LDG.E.128.CONSTANT R8, desc[UR6][R2.64+0x1000] ;  /* 0x0010000602087981 */ /* 0x000ee8000c1e9d00 */
[----:B------:R-:W4:Y:S04]  /*1380*/  LDG.E.128.CONSTANT R12, desc[UR6][R2.64+0x2000] ;  /* 0x00200006020c7981 */ /* 0x000f28000c1e9d00 */
[----:B------:R-:W5:Y:S01]  /*1390*/  LDG.E.128.CONSTANT R16, desc[UR6][R2.64+0x3000] ;  /* 0x0030000602107981 */ /* 0x000f62000c1e9d00 */
[----:B------:R-:W-:Y:S01]  /*13a0*/  IMAD.MOV.U32 R23, RZ, RZ, 0x1000 ;  /* 0x00001000ff177424 */ /* 0x000fe200078e00ff */
[----:B--2---:R-:W-:-:S02]  /*13b0*/  FSETP.GEU.AND P0, PT, R4, R5, PT ;  /* 0x000000050400720b */ /* 0x004fc40003f0e000 */
[----:B------:R-:W-:Y:S02]  /*13c0*/  FSETP.GEU.AND P1, PT, R6, R7, PT ;  /* 0x000000070600720b */ /* 0x000fe40003f2e000 */
[----:B---3--:R-:W-:Y:S02]  /*13d0*/  FSETP.GEU.AND P2, PT, R8, R9, PT ;  /* 0x000000090800720b */ /* 0x008fe40003f4e000 */
[----:B------:R-:W-:Y:S02]  /*13e0*/  FSETP.GEU.AND P3, PT, R10, R11, PT ;  /* 0x0000000b0a00720b */ /* 0x000fe40003f6e000 */
[----:B------:R-:W-:Y:S02]  /*13f0*/  FSEL R4, R5, R4, !P0 ;  /* 0x0000000405047208 */ /* 0x000fe40004000000 */
[----:B------:R-:W-:Y:S02]  /*1400*/  FSEL R7, R7, R6, !P1 ;  /* 0x0000000607077208 */ /* 0x000fe40004800000 */
[----:B------:R-:W-:-:S02]  /*1410*/  FSEL R8, R9, R8, !P2 ;  /* 0x0000000809087208 */ /* 0x000fc40005000000 */
[----:B------:R-:W-:Y:S02]  /*1420*/  FSEL R11, R11, R10, !P3 ;  /* 0x0000000a0b0b7208 */ /* 0x000fe40005800000 */
[----:B----4-:R-:W-:Y:S02]  /*1430*/  FSETP.GEU.AND P0, PT, R12, R13, PT ;  /* 0x0000000d0c00720b */ /* 0x010fe40003f0e000 */
[----:B------:R-:W-:Y:S02]  /*1440*/  FSETP.GEU.AND P1, PT, R14, R15, PT ;  /* 0x0000000f0e00720b */ /* 0x000fe40003f2e000 */
[----:B-----5:R-:W-:Y:S02]  /*1450*/  FSETP.GEU.AND P2, PT, R16, R17, PT ;  /* 0x000000111000720b */ /* 0x020fe40003f4e000 */
[----:B------:R-:W-:Y:S02]  /*1460*/  FSETP.GEU.AND P3, PT, R18, R19, PT ;  /* 0x000000131200720b */ /* 0x000fe40003f6e000 */
[----:B------:R-:W-:-:S02]  /*1470*/  FSEL R12, R13, R12, !P0 ;  /* 0x0000000c0d0c7208 */ /* 0x000fc40004000000 */
[----:B------:R-:W-:Y:S02]  /*1480*/  FSEL R15, R15, R14, !P1 ;  /* 0x0000000e0f0f7208 */ /* 0x000fe40004800000 */
[----:B------:R-:W-:Y:S02]  /*1490*/  FSEL R16, R17, R16, !P2 ;  /* 0x0000001011107208 */ /* 0x000fe40005000000 */
[----:B------:R-:W-:Y:S02]  /*14a0*/  FSEL R19, R19, R18, !P3 ;  /* 0x0000001213137208 */ /* 0x000fe40005800000 */
[----:B------:R-:W-:Y:S02]  /*14b0*/  FSETP.GEU.AND P2, PT, R12, R15, PT ;  /* 0x0000000f0c00720b */ /* 0x000fe40003f4e000 */
[----:B------:R-:W-:Y:S02]  /*14c0*/  FSETP.GEU.AND P3, PT, R16, R19, PT ;  /* 0x000000131000720b */ /* 0x000fe40003f6e000 */
[----:B------:R-:W-:-:S02]  /*14d0*/  FSETP.GEU.AND P1, PT, R8, R11, PT ;  /* 0x0000000b0800720b */ /* 0x000fc40003f2e000 */
[----:B------:R-:W-:Y:S02]  /*14e0*/  FSEL R12, R15, R12, !P2 ;  /* 0x0000000c0f0c7208 */ /* 0x000fe40005000000 */
[----:B------:R-:W-:Y:S02]  /*14f0*/  FSEL R19, R19, R16, !P3 ;  /* 0x0000001013137208 */ /* 0x000fe40005800000 */
[----:B------:R-:W-:Y:S02]  /*1500*/  FSEL R11, R11, R8, !P1 ;  /* 0x000000080b0b7208 */ /* 0x000fe40004800000 */
[----:B------:R-:W-:Y:S02]  /*1510*/  FSETP.GEU.AND P0, PT, R4, R7, PT ;  /* 0x000000070400720b */ /* 0x000fe40003f0e000 */
[----:B------:R-:W-:Y:S02]  /*1520*/  FSETP.GEU.AND P1, PT, R12, R19, PT ;  /* 0x000000130c00720b */ /* 0x000fe40003f2e000 */
[----:B------:R-:W-:-:S02]  /*1530*/  FSEL R4, R7, R4, !P0 ;  /* 0x0000000407047208 */ /* 0x000fc40004000000 */
[----:B------:R-:W-:Y:S02]  /*1540*/  FSEL R19, R19, R12, !P1 ;  /* 0x0000000c13137208 */ /* 0x000fe40004800000 */
[----:B------:R-:W-:Y:S02]  /*1550*/  ISETP.GE.U32.AND P1, PT, R20, 0x2000, PT ;  /* 0x000020001400780c */ /* 0x000fe40003f26070 */
[----:B------:R-:W-:-:S04]  /*1560*/  FSETP.GEU.AND P0, PT, R4, R11, PT ;  /* 0x0000000b0400720b */ /* 0x000fc80003f0e000 */
[----:B------:R-:W-:-:S04]  /*1570*/  FSEL R4, R11, R4, !P0 ;  /* 0x000000040b047208 */ /* 0x000fc80004000000 */
[----:B------:R-:W-:-:S04]  /*1580*/  FSETP.GEU.AND P0, PT, R4, R19, PT ;  /* 0x000000130400720b */ /* 0x000fc80003f0e000 */
[----:B------:R-:W-:Y:S01]  /*1590*/  FSEL R21, R19, R4, !P0 ;  /* 0x0000000413157208 */ /* 0x000fe20004000000 */
[----:B------:R-:W-:Y:S08]  /*15a0*/  @!P1 BRA `(.L_x_18) ;  /* 0x0000000000bc9947 */ /* 0x000ff00003800000 */
[----:B------:R-:W0:Y:S01]  /*15b0*/  LDC R24, c[0x0][0x390] ;  /* 0x0000e400ff187b82 */ /* 0x000e220000000800 */
[----:B------:R-:W-:Y:S02]  /*15c0*/  VIADD R22, R20, 0xfffff000 ;  /* 0xfffff00014167836 */ /* 0x000fe40000000000 */
[----:B------:R-:W-:-:S07]  /*15d0*/  IMAD.MOV.U32 R23, RZ, RZ, 0x1000 ;  /* 0x00001000ff177424 */ /* 0x000fce00078e00ff */
.L_x_20:
[----:B------:R-:W-:-:S05]  /*15e0*/  IMAD.WIDE R26, R23, 0x4, R2 ;  /* 0x00000004171a7825 */ /* 0x000fca00078e0202 */
[----:B------:R-:W2:Y:S04]  /*15f0*/  LDG.E.128.CONSTANT R8, desc[UR6][R26.64] ;  /* 0x000000061a087981 */ /* 0x000ea8000c1e9d00 */
[----:B------:R-:W3:Y:S04]  /*1600*/  LDG.E.128.CONSTANT R12, desc[UR6][R26.64+0x1000] ;  /* 0x001000061a0c7981 */ /* 0x000ee8000c1e9d00 */
[----:B------:R-:W4:Y:S04]  /*1610*/  LDG.E.128.CONSTANT R16, desc[UR6][R26.64+0x2000] ;  /* 0x002000061a107981 */ /* 0x000f28000c1e9d00 */
[----:B------:R-:W5:Y:S01]  /*1620*/  LDG.E.128.CONSTANT R4, desc[UR6][R26.64+0x3000] ;  /* 0x003000061a047981 */ /* 0x000f62000c1e9d00 */
[----:B0-----:R-:W-:Y:S01]  /*1630*/  IMAD.MOV.U32 R20, RZ, RZ, R24 ;  /* 0x000000ffff147224 */ /* 0x001fe200078e0018 */
        /* <DEDUP_REMOVED lines=14> */
[----:B------:R-:W-:Y:S01]  /*1720*/  FSEL R18, R4, R19, !P2 ;  /* 0x0000001304127208 */ /* 0x000fe20005000000 */
[----:B------:R-:W-:Y:S01]  /*1730*/  IMAD.IADD R4, R20, 0x1, -R23 ;  /* 0x0000000114047824 */ /* 0x000fe200078e0a17 */
[----:B------:R-:W-:Y:S02]  /*1740*/  FSEL R5, R6, R5, !P3 ;  /* 0x0000000506057208 */ /* 0x000fe40005800000 */
[----:B------:R-:W-:Y:S02]  /*1750*/  FSETP.GEU.AND P0, PT, R21, R8, PT ;  /* 0x000000081500720b */ /* 0x000fe40003f0e000 */
[----:B------:R-:W-:Y:S02]  /*1760*/  FSETP.GEU.AND P1, PT, R10, R13, PT ;  /* 0x0000000d0a00720b */ /* 0x000fe40003f2e000 */
[----:B------:R-:W-:-:S02]  /*1770*/  FSETP.GEU.AND P2, PT, R14, R17, PT ;  /* 0x000000110e00720b */ /* 0x000fc40003f4e000 */
[----:B------:R-:W-:Y:S02]  /*1780*/  FSETP.GEU.AND P3, PT, R18, R5, PT ;  /* 0x000000051200720b */ /* 0x000fe40003f6e000 */
[----:B------:R-:W-:Y:S02]  /*1790*/  FSEL R8, R8, R21, !P0 ;  /* 0x0000001508087208 */ /* 0x000fe40004000000 */
[----:B------:R-:W-:Y:S02]  /*17a0*/  FSEL R13, R13, R10, !P1 ;  /* 0x0000000a0d0d7208 */ /* 0x000fe40004800000 */
[----:B------:R-:W-:Y:S02]  /*17b0*/  FSEL R14, R17, R14, !P2 ;  /* 0x0000000e110e7208 */ /* 0x000fe40005000000 */
[----:B------:R-:W-:Y:S02]  /*17c0*/  FSEL R5, R5, R18, !P3 ;  /* 0x0000001205057208 */ /* 0x000fe40005800000 */
[----:B------:R-:W-:-:S02]  /*17d0*/  FSETP.GEU.AND P0, PT, R8, R13, PT ;  /* 0x0000000d0800720b */ /* 0x000fc40003f0e000 */
[----:B------:R-:W-:Y:S02]  /*17e0*/  FSETP.GEU.AND P1, PT, R14, R5, PT ;  /* 0x000000050e00720b */ /* 0x000fe40003f2e000 */
[----:B------:R-:W-:Y:S02]  /*17f0*/  FSEL R8, R13, R8, !P0 ;  /* 0x000000080d087208 */ /* 0x000fe40004000000 */
[----:B------:R-:W-:Y:S02]  /*1800*/  FSEL R5, R5, R14, !P1 ;  /* 0x0000000e05057208 */ /* 0x000fe40004800000 */
[----:B------:R-:W-:Y:S02]  /*1810*/  ISETP.GE.AND P1, PT, R4, 0x1000, PT ;  /* 0x000010000400780c */ /* 0x000fe40003f26270 */
[----:B------:R-:W-:-:S04]  /*1820*/  FSETP.GEU.AND P0, PT, R8, R5, PT ;  /* 0x000000050800720b */ /* 0x000fc80003f0e000 */
[----:B------:R-:W-:-:S04]  /*1830*/  FSEL R5, R5, R8, !P0 ;  /* 0x0000000805057208 */ /* 0x000fc80004000000 */
[----:B------:R-:W-:-:S04]  /*1840*/  FSETP.GEU.AND P0, PT, R5, R7, PT ;  /* 0x000000070500720b */ /* 0x000fc80003f0e000 */
[----:B------:R-:W-:Y:S01]  /*1850*/  FSEL R21, R7, R5, !P0 ;  /* 0x0000000507157208 */ /* 0x000fe20004000000 */
[----:B------:R-:W-:Y:S08]  /*1860*/  @!P1 BRA `(.L_x_19) ;  /* 0x00000008009c9947 */ /* 0x000ff00003800000 */
[----:B------:R-:W-:-:S05]  /*1870*/  VIADD R23, R23, 0x1000 ;  /* 0x0000100017177836 */ /* 0x000fca0000000000 */
[----:B------:R-:W-:-:S13]  /*1880*/  ISETP.GT.AND P0, PT, R23, R22, PT ;  /* 0x000000161700720c */ /* 0x000fda0003f04270 */
[----:B------:R-:W-:Y:S05]  /*1890*/  @!P0 BRA `(.L_x_20) ;  /* 0xfffffffc00508947 */ /* 0x000fea000383ffff */
.L_x_18:
[----:B------:R-:W-:-:S13]  /*18a0*/  ISETP.GE.AND P0, PT, R23, R20, PT ;  /* 0x000000141700720c */ /* 0x000fda0003f06270 */
[----:B------:R-:W-:Y:S05]  /*18b0*/  @P0 BRA `(.L_x_19) ;  /* 0x0000000800880947 */ /* 0x000fea0003800000 */
[----:B------:R-:W-:Y:S01]  /*18c0*/  IMAD.IADD R9, R20, 0x1, -R23 ;  /* 0x0000000114097824 */ /* 0x000fe200078e0a17 */
[----:B------:R-:W-:Y:S04]  /*18d0*/  BSSY.RECONVERGENT B1, `(.L_x_19) ;  /* 0x00000a0000017945 */ /* 0x000fe80003800200 */
[----:B------:R-:W-:-:S13]  /*18e0*/  ISETP.GE.AND P0, PT, R0, R9, PT ;  /* 0x000000090000720c */ /* 0x000fda0003f06270 */
[----:B------:R-:W-:Y:S05]  /*18f0*/  @P0 BRA `(.L_x_21) ;  /* 0x0000000800740947 */ /* 0x000fea0003800000 */
[----:B------:R-:W-:Y:S01]  /*1900*/  LOP3.LUT R2, RZ, R0, RZ, 0x33, !PT ;  /* 0x00000000ff027212 */ /* 0x000fe200078e33ff */
[----:B------:R-:W-:Y:S01]  /*1910*/  BSSY.RECONVERGENT B2, `(.L_x_22) ;  /* 0x0000016000027945 */ /* 0x000fe20003800200 */
[----:B------:R-:W-:Y:S02]  /*1920*/  IMAD.MOV.U32 R8, RZ, RZ, R0 ;  /* 0x000000ffff087224 */ /* 0x000fe400078e0000 */
[----:B------:R-:W-:-:S04]  /*1930*/  IADD3 R2, PT, PT, -R23, R20, R2 ;  /* 0x0000001417027210 */ /* 0x000fc80007ffe102 */
[C---:B------:R-:W-:Y:S02]  /*1940*/  LOP3.LUT R3, R2.reuse, 0x300, RZ, 0xc0, !PT ;  /* 0x0000030002037812 */ /* 0x040fe400078ec0ff */
[----:B------:R-:W-:Y:S02]  /*1950*/  ISETP.GE.U32.AND P2, PT, R2, 0x300, PT ;  /* 0x000003000200780c */ /* 0x000fe40003f46070 */
[----:B------:R-:W-:-:S13]  /*1960*/  ISETP.NE.AND P0, PT, R3, 0x300, PT ;  /* 0x000003000300780c */ /* 0x000fda0003f05270 */
[----:B------:R-:W-:Y:S05]  /*1970*/  @!P0 BRA `(.L_x_23) ;  /* 0x00000000003c8947 */ /* 0x000fea0003800000 */
[----:B------:R-:W0:Y:S01]  /*1980*/  LDC.64 R4, c[0x0][0x380] ;  /* 0x0000e000ff047b82 */ /* 0x000e220000000a00 */
[----:B------:R-:W-:Y:S01]  /*1990*/  LEA.HI R2, R2, 0x1, RZ, 0x18 ;  /* 0x0000000102027811 */ /* 0x000fe200078fc0ff */
[----:B------:R-:W-:Y:S02]  /*19a0*/  IMAD.IADD R7, R0, 0x1, R23 ;  /* 0x0000000100077824 */ /* 0x000fe400078e0217 */
[----:B------:R-:W-:Y:S01]  /*19b0*/  IMAD.MOV.U32 R8, RZ, RZ, R0 ;  /* 0x000000ffff087224 */ /* 0x000fe200078e0000 */
[----:B------:R-:W-:-:S05]  /*19c0*/  LOP3.LUT R2, R2, 0x3, RZ, 0xc0, !PT ;  /* 0x0000000302027812 */ /* 0x000fca00078ec0ff */
[----:B------:R-:W-:-:S07]  /*19d0*/  IMAD.MOV R6, RZ, RZ, -R2 ;  /* 0x000000ffff067224 */ /* 0x000fce00078e0a02 */
.L_x_24:
[----:B0-----:R-:W-:-:S06]  /*19e0*/  IMAD.WIDE.U32 R2, R7, 0x4, R4 ;  /* 0x0000000407027825 */ /* 0x001fcc00078e0004 */
[----:B------:R-:W2:Y:S01]  /*19f0*/  LDG.E.CONSTANT R2, desc[UR6][R2.64] ;  /* 0x0000000602027981 */ /* 0x000ea2000c1e9900 */
[----:B------:R-:W-:Y:S02]  /*1a00*/  VIADD R6, R6, 0x1 ;  /* 0x0000000106067836 */ /* 0x000fe40000000000 */
[----:B------:R-:W-:Y:S02]  /*1a10*/  VIADD R8, R8, 0x100 ;  /* 0x0000010008087836 */ /* 0x000fe40000000000 */
[----:B------:R-:W-:Y:S01]  /*1a20*/  VIADD R7, R7, 0x100 ;  /* 0x0000010007077836 */ /* 0x000fe20000000000 */
[----:B------:R-:W-:Y:S02]  /*1a30*/  ISETP.NE.AND P1, PT, R6, RZ, PT ;  /* 0x000000ff0600720c */ /* 0x000fe40003f25270 */
[----:B--2---:R-:W-:-:S04]  /*1a40*/  FSETP.GEU.AND P0, PT, R21, R2, PT ;  /* 0x000000021500720b */ /* 0x004fc80003f0e000 */
[----:B------:R-:W-:-:S07]  /*1a50*/  FSEL R21, R2, R21, !P0 ;  /* 0x0000001502157208 */ /* 0x000fce0004000000 */
[----:B------:R-:W-:Y:S05]  /*1a60*/  @P1 BRA `(.L_x_24) ;  /* 0xfffffffc00dc1947 */ /* 0x000fea000383ffff */
.L_x_23:
[----:B------:R-:W-:Y:S05]  /*1a70*/  BSYNC.RECONVERGENT B2 ;  /* 0x0000000000027941 */ /* 0x000fea0003800200 */
.L_x_22:
[----:B------:R-:W-:Y:S05]  /*1a80*/  @!P2 BRA `(.L_x_21) ;  /* 0x000000080010a947 */ /* 0x000fea0003800000 */
[----:B------:R-:W0:Y:S01]  /*1a90*/  LDCU.64 UR4, c[0x0][0x380] ;  /* 0x00007000ff0477ac */ /* 0x000e220008000a00 */
[----:B------:R-:W-:Y:S01]  /*1aa0*/  IMAD.IADD R5, R9, 0x1, -R8 ;  /* 0x0000000109057824 */ /* 0x000fe200078e0a08 */
[C---:B------:R-:W-:Y:S01]  /*1ab0*/  IADD3 R3, P0, PT, R8.reuse, R23, RZ ;  /* 0x0000001708037210 */ /* 0x040fe20007f1e0ff */
[----:B------:R-:W-:Y:S01]  /*1ac0*/  BSSY.RECONVERGENT B2, `(.L_x_25) ;  /* 0x000004a000027945 */ /* 0x000fe20003800200 */
[----:B------:R-:W-:Y:S02]  /*1ad0*/  IMAD.IADD R11, R8, 0x1, R23 ;  /* 0x00000001080b7824 */ /* 0x000fe400078e0217 */
[----:B------:R-:W-:Y:S01]  /*1ae0*/  ISETP.GT.AND P1, PT, R5, 0xc00, PT ;  /* 0x00000c000500780c */ /* 0x000fe20003f24270 */
[----:B------:R-:W-:Y:S01]  /*1af0*/  IMAD.X R4, RZ, RZ, RZ, P0 ;  /* 0x000000ffff047224 */ /* 0x000fe200000e06ff */
[----:B0-----:R-:W-:-:S04]  /*1b00*/  LEA R2, P0, R3, UR4, 0x2 ;  /* 0x0000000403027c11 */ /* 0x001fc8000f8010ff */
[----:B------:R-:W-:Y:S02]  /*1b10*/  LEA.HI.X R3, R3, UR5, R4, 0x2, P0 ;  /* 0x0000000503037c11 */ /* 0x000fe400080f1404 */
[----:B------:R-:W-:-:S05]  /*1b20*/  IADD3 R2, P0, PT, R2, 0x800, RZ ;  /* 0x0000080002027810 */ /* 0x000fca0007f1e0ff */
[----:B------:R-:W-:Y:S01]  /*1b30*/  IMAD.X R3, RZ, RZ, R3, P0 ;  /* 0x000000ffff037224 */ /* 0x000fe200000e0603 */
[----:B------:R-:W-:Y:S01]  /*1b40*/  PLOP3.LUT P0, PT, PT, PT, PT, 0x80, 0x8 ;  /* 0x000000000008781c */ /* 0x000fe20003f0f070 */
[----:B------:R-:W-:-:S12]  /*1b50*/  @!P1 BRA `(.L_x_26) ;  /* 0x0000000400009947 */ /* 0x000fd80003800000 */
[----:B------:R-:W-:Y:S01]  /*1b60*/  PLOP3.LUT P0, PT, PT, PT, PT, 0x8, 0x80 ;  /* 0x000000000080781c */ /* 0x000fe20003f0e170 */
[----:B------:R-:W-:-:S12]  /*1b70*/  VIADD R13, R9, 0xfffff400 ;  /* 0xfffff400090d7836 */ /* 0x000fd80000000000 */
.L_x_27:
[----:B------:R-:W0:Y:S01]  /*1b80*/  LDC.64 R4, c[0x0][0x380] ;  /* 0x0000e000ff047b82 */ /* 0x000e220000000a00 */
[----:B------:R-:W2:Y:S04]  /*1b90*/  LDG.E.CONSTANT R12, desc[UR6][R2.64+-0x400] ;  /* 0xfffc0006020c7981 */ /* 0x000ea8000c1e9900 */
[----:B------:R-:W3:Y:S01]  /*1ba0*/  LDG.E.CONSTANT R19, desc[UR6][R2.64] ;  /* 0x0000000602137981 */ /* 0x000ee2000c1e9900 */
[----:B------:R-:W-:-:S03]  /*1bb0*/  VIADD R25, R11, 0x400 ;  /* 0x000004000b197836 */ /* 0x000fc60000000000 */
[----:B------:R-:W4:Y:S04]  /*1bc0*/  LDG.E.CONSTANT R18, desc[UR6][R2.64+0x400] ;  /* 0x0004000602127981 */ /* 0x000f28000c1e9900 */
[----:B------:R-:W5:Y:S04]  /*1bd0*/  LDG.E.CONSTANT R16, desc[UR6][R2.64+0xc00] ;  /* 0x000c000602107981 */ /* 0x000f68000c1e9900 */
[----:B------:R-:W5:Y:S01]  /*1be0*/  LDG.E.CONSTANT R15, desc[UR6][R2.64+0x1000] ;  /* 0x00100006020f7981 */ /* 0x000f62000c1e9900 */
[----:B------:R-:W-:-:S03]  /*1bf0*/  VIADD R23, R11, 0x800 ;  /* 0x000008000b177836 */ /* 0x000fc60000000000 */
[----:B------:R-:W5:Y:S01]  /*1c00*/  LDG.E.CONSTANT R14, desc[UR6][R2.64+0x1400] ;  /* 0x00140006020e7981 */ /* 0x000f62000c1e9900 */
[----:B0-----:R-:W-:-:S03]  /*1c10*/  IMAD.WIDE.U32 R6, R11, 0x4, R4 ;  /* 0x000000040b067825 */ /* 0x001fc600078e0004 */
[----:B------:R-:W5:Y:S04]  /*1c20*/  LDG.E.CONSTANT R22, desc[UR6][R2.64+0x2000] ;  /* 0x0020000602167981 */ /* 0x000f68000c1e9900 */
[----:B------:R0:W2:Y:S01]  /*1c30*/  LDG.E.CONSTANT R10, desc[UR6][R6.64] ;  /* 0x00000006060a7981 */ /* 0x0000a2000c1e9900 */
[----:B------:R-:W-:-:S03]  /*1c40*/  IMAD.WIDE.U32 R24, R25, 0x4, R4 ;  /* 0x0000000419187825 */ /* 0x000fc600078e0004 */
[----:B------:R-:W5:Y:S04]  /*1c50*/  LDG.E.CONSTANT R20, desc[UR6][R2.64+0x2400] ;  /* 0x0024000602147981 */ /* 0x000f68000c1e9900 */
[----:B------:R-:W5:Y:S01]  /*1c60*/  LDG.E.CONSTANT R17, desc[UR6][R24.64] ;  /* 0x0000000618117981 */ /* 0x000f62000c1e9900 */
[----:B0-----:R-:W-:-:S03]  /*1c70*/  IMAD.WIDE.U32 R6, R23, 0x4, R4 ;  /* 0x0000000417067825 */ /* 0x001fc600078e0004 */
[----:B------:R-:W5:Y:S04]  /*1c80*/  LDG.E.CONSTANT R23, desc[UR6][R2.64+0x1c00] ;  /* 0x001c000602177981 */ /* 0x000f68000c1e9900 */
[----:B------:R-:W5:Y:S01]  /*1c90*/  LDG.E.CONSTANT R6, desc[UR6][R6.64] ;  /* 0x0000000606067981 */ /* 0x000f62000c1e9900 */
[----:B------:R-:W-:-:S03]  /*1ca0*/  VIADD R27, R11, 0xc00 ;  /* 0x00000c000b1b7836 */ /* 0x000fc60000000000 */
[----:B------:R-:W5:Y:S01]  /*1cb0*/  LDG.E.CONSTANT R26, desc[UR6][R2.64+0x2c00] ;  /* 0x002c0006021a7981 */ /* 0x000f62000c1e9900 */
[----:B------:R-:W-:-:S03]  /*1cc0*/  IMAD.WIDE.U32 R4, R27, 0x4, R4 ;  /* 0x000000041b047825 */ /* 0x000fc600078e0004 */
[----:B------:R-:W5:Y:S04]  /*1cd0*/  LDG.E.CONSTANT R25, desc[UR6][R2.64+0x3000] ;  /* 0x0030000602197981 */ /* 0x000f68000c1e9900 */
[----:B------:R-:W5:Y:S04]  /*1ce0*/  LDG.E.CONSTANT R4, desc[UR6][R4.64] ;  /* 0x0000000604047981 */ /* 0x000f68000c1e9900 */
[----:B------:R0:W5:Y:S01]  /*1cf0*/  LDG.E.CONSTANT R24, desc[UR6][R2.64+0x3400] ;  /* 0x0034000602187981 */ /* 0x000162000c1e9900 */
[----:B------:R-:W-:-:S05]  /*1d00*/  VIADD R8, R8, 0x1000 ;  /* 0x0000100008087836 */ /* 0x000fca0000000000 */
[----:B------:R-:W-:Y:S02]  /*1d10*/  ISETP.GE.AND P2, PT, R8, R13, PT ;  /* 0x0000000d0800720c */ /* 0x000fe40003f46270 */
[----:B0-----:R-:W-:Y:S01]  /*1d20*/  IADD3 R2, P3, PT, R2, 0x4000, RZ ;  /* 0x0000400002027810 */ /* 0x001fe20007f7e0ff */
[----:B------:R-:W-:-:S04]  /*1d30*/  VIADD R11, R11, 0x1000 ;  /* 0x000010000b0b7836 */ /* 0x000fc80000000000 */
[----:B------:R-:W-:Y:S01]  /*1d40*/  IMAD.X R3, RZ, RZ, R3, P3 ;  /* 0x000000ffff037224 */ /* 0x000fe200018e0603 */
[----:B--2---:R-:W-:-:S04]  /*1d50*/  FSETP.GEU.AND P1, PT, R21, R10, PT ;  /* 0x0000000a1500720b */ /* 0x004fc80003f2e000 */
[----:B------:R-:W-:-:S04]  /*1d60*/  FSEL R21, R10, R21, !P1 ;  /* 0x000000150a157208 */ /* 0x000fc80004800000 */
[----:B------:R-:W-:-:S04]  /*1d70*/  FSETP.GEU.AND P1, PT, R21, R12, PT ;  /* 0x0000000c1500720b */ /* 0x000fc80003f2e000 */
[----:B------:R-:W-:-:S04]  /*1d80*/  FSEL R12, R12, R21, !P1 ;  /* 0x000000150c0c7208 */ /* 0x000fc80004800000 */
[----:B---3--:R-:W-:-:S04]  /*1d90*/  FSETP.GEU.AND P1, PT, R12, R19, PT ;  /* 0x000000130c00720b */ /* 0x008fc80003f2e000 */
[----:B------:R-:W-:-:S04]  /*1da0*/  FSEL R19, R19, R12, !P1 ;  /* 0x0000000c13137208 */ /* 0x000fc80004800000 */
[----:B----4-:R-:W-:-:S04]  /*1db0*/  FSETP.GEU.AND P1, PT, R19, R18, PT ;  /* 0x000000121300720b */ /* 0x010fc80003f2e000 */
[----:B------:R-:W-:-:S04]  /*1dc0*/  FSEL R18, R18, R19, !P1 ;  /* 0x0000001312127208 */ /* 0x000fc80004800000 */
[----:B-----5:R-:W-:-:S04]  /*1dd0*/  FSETP.GEU.AND P1, PT, R18, R17, PT ;  /* 0x000000111200720b */ /* 0x020fc80003f2e000 */
        /* <DEDUP_REMOVED lines=24> */
.L_x_26:
[----:B------:R-:W-:Y:S05]  /*1f60*/  BSYNC.RECONVERGENT B2 ;  /* 0x0000000000027941 */ /* 0x000fea0003800200 */
.L_x_25:
[----:B------:R-:W-:Y:S01]  /*1f70*/  IMAD.IADD R4, R9, 0x1, -R8 ;  /* 0x0000000109047824 */ /* 0x000fe200078e0a08 */
[----:B------:R-:W-:Y:S04]  /*1f80*/  BSSY.RECONVERGENT B2, `(.L_x_28) ;  /* 0x0000024000027945 */ /* 0x000fe80003800200 */
[----:B------:R-:W-:-:S13]  /*1f90*/  ISETP.GT.AND P1, PT, R4, 0x400, PT ;  /* 0x000004000400780c */ /* 0x000fda0003f24270 */
[----:B------:R-:W-:Y:S05]  /*1fa0*/  @!P1 BRA `(.L_x_29) ;  /* 0x0000000000849947 */ /* 0x000fea0003800000 */
[----:B------:R-:W0:Y:S01]  /*1fb0*/  LDC.64 R6, c[0x0][0x380] ;  /* 0x0000e000ff067b82 */ /* 0x000e220000000a00 */
[----:B------:R-:W2:Y:S04]  /*1fc0*/  LDG.E.CONSTANT R13, desc[UR6][R2.64+-0x400] ;  /* 0xfffc0006020d7981 */ /* 0x000ea8000c1e9900 */
[----:B------:R-:W3:Y:S01]  /*1fd0*/  LDG.E.CONSTANT R15, desc[UR6][R2.64] ;  /* 0x00000006020f7981 */ /* 0x000ee2000c1e9900 */
[----:B------:R-:W-:-:S03]  /*1fe0*/  VIADD R19, R11, 0x400 ;  /* 0x000004000b137836 */ /* 0x000fc60000000000 */
[----:B------:R-:W4:Y:S04]  /*1ff0*/  LDG.E.CONSTANT R17, desc[UR6][R2.64+0x400] ;  /* 0x0004000602117981 */ /* 0x000f28000c1e9900 */
[----:B------:R-:W5:Y:S04]  /*2000*/  LDG.E.CONSTANT R23, desc[UR6][R2.64+0x1000] ;  /* 0x0010000602177981 */ /* 0x000f68000c1e9900 */
[----:B------:R-:W5:Y:S01]  /*2010*/  LDG.E.CONSTANT R25, desc[UR6][R2.64+0x1400] ;  /* 0x0014000602197981 */ /* 0x000f62000c1e9900 */
[----:B0-----:R-:W-:-:S06]  /*2020*/  IMAD.WIDE.U32 R4, R11, 0x4, R6 ;  /* 0x000000040b047825 */ /* 0x001fcc00078e0006 */
[----:B------:R-:W2:Y:S01]  /*2030*/  LDG.E.CONSTANT R4, desc[UR6][R4.64] ;  /* 0x0000000604047981 */ /* 0x000ea2000c1e9900 */
[----:B------:R-:W-:-:S03]  /*2040*/  IMAD.WIDE.U32 R6, R19, 0x4, R6 ;  /* 0x0000000413067825 */ /* 0x000fc600078e0006 */
[----:B------:R0:W5:Y:S04]  /*2050*/  LDG.E.CONSTANT R19, desc[UR6][R2.64+0xc00] ;  /* 0x000c000602137981 */ /* 0x000168000c1e9900 */
[----:B------:R-:W5:Y:S01]  /*2060*/  LDG.E.CONSTANT R7, desc[UR6][R6.64] ;  /* 0x0000000606077981 */ /* 0x000f62000c1e9900 */
[----:B------:R-:W-:Y:S01]  /*2070*/  VIADD R8, R8, 0x800 ;  /* 0x0000080008087836 */ /* 0x000fe20000000000 */
        /* <DEDUP_REMOVED lines=17> */
[----:B------:R-:W-:Y:S02]  /*2190*/  FSETP.GEU.AND P1, PT, R4, R25, PT ;  /* 0x000000190400720b */ /* 0x000fe40003f2e000 */
[----:B------:R-:W-:Y:S02]  /*21a0*/  PLOP3.LUT P0, PT, PT, PT, PT, 0x8, 0x80 ;  /* 0x000000000080781c */ /* 0x000fe40003f0e170 */
[----:B------:R-:W-:-:S11]  /*21b0*/  FSEL R21, R25, R4, !P1 ;  /* 0x0000000419157208 */ /* 0x000fd60004800000 */
.L_x_29:
[----:B------:R-:W-:Y:S05]  /*21c0*/  BSYNC.RECONVERGENT B2 ;  /* 0x0000000000027941 */ /* 0x000fea0003800200 */
.L_x_28:
[----:B------:R-:W-:-:S13]  /*21d0*/  ISETP.LT.OR P0, PT, R8, R9, P0 ;  /* 0x000000090800720c */ /* 0x000fda0000701670 */
[----:B------:R-:W-:Y:S05]  /*21e0*/  @!P0 BRA `(.L_x_21) ;  /* 0x0000000000388947 */ /* 0x000fea0003800000 */
[----:B------:R-:W0:Y:S01]  /*21f0*/  LDC.64 R4, c[0x0][0x380] ;  /* 0x0000e000ff047b82 */ /* 0x000e220000000a00 */
[----:B------:R-:W2:Y:S04]  /*2200*/  LDG.E.CONSTANT R6, desc[UR6][R2.64+-0x400] ;  /* 0xfffc000602067981 */ /* 0x000ea8000c1e9900 */
[----:B------:R-:W3:Y:S04]  /*2210*/  LDG.E.CONSTANT R7, desc[UR6][R2.64] ;  /* 0x0000000602077981 */ /* 0x000ee8000c1e9900 */
[----:B------:R-:W4:Y:S01]  /*2220*/  LDG.E.CONSTANT R9, desc[UR6][R2.64+0x400] ;  /* 0x0004000602097981 */ /* 0x000f22000c1e9900 */
[----:B0-----:R-:W-:-:S06]  /*2230*/  IMAD.WIDE.U32 R4, R11, 0x4, R4 ;  /* 0x000000040b047825 */ /* 0x001fcc00078e0004 */
[----:B------:R-:W5:Y:S02]  /*2240*/  LDG.E.CONSTANT R4, desc[UR6][R4.64] ;  /* 0x0000000604047981 */ /* 0x000f64000c1e9900 */
[----:B-----5:R-:W-:-:S04]  /*2250*/  FSETP.GEU.AND P0, PT, R21, R4, PT ;  /* 0x000000041500720b */ /* 0x020fc80003f0e000 */
[----:B------:R-:W-:-:S04]  /*2260*/  FSEL R21, R4, R21, !P0 ;  /* 0x0000001504157208 */ /* 0x000fc80004000000 */
[----:B--2---:R-:W-:-:S04]  /*2270*/  FSETP.GEU.AND P0, PT, R21, R6, PT ;  /* 0x000000061500720b */ /* 0x004fc80003f0e000 */
[----:B------:R-:W-:-:S04]  /*2280*/  FSEL R6, R6, R21, !P0 ;  /* 0x0000001506067208 */ /* 0x000fc80004000000 */
[----:B---3--:R-:W-:-:S04]  /*2290*/  FSETP.GEU.AND P0, PT, R6, R7, PT ;  /* 0x000000070600720b */ /* 0x008fc80003f0e000 */
[----:B------:R-:W-:-:S04]  /*22a0*/  FSEL R6, R7, R6, !P0 ;  /* 0x0000000607067208 */ /* 0x000fc80004000000 */
[----:B----4-:R-:W-:-:S04]  /*22b0*/  FSETP.GEU.AND P0, PT, R6, R9, PT ;  /* 0x000000090600720b */ /* 0x010fc80003f0e000 */
[----:B------:R-:W-:-:S09]  /*22c0*/  FSEL R21, R9, R6, !P0 ;  /* 0x0000000609157208 */ /* 0x000fd20004000000 */
.L_x_21:
[----:B------:R-:W-:Y:S05]  /*22d0*/  BSYNC.RECONVERGENT B1 ;  /* 0x0000000000017941 */ /* 0x000fea0003800200 */
.L_x_19:
[----:B------:R-:W0:Y:S01]  /*22e0*/  S2R R6, SR_LANEID ;  /* 0x0000000000067919 */ /* 0x000e220000000000 */
[----:B------:R-:W1:Y:S02]  /*22f0*/  SHFL.DOWN PT, R2, R21, 0x1, 0x1f ;  /* 0x08201f0015027f89 */ /* 0x000e6400000e0000 */
[----:B-1----:R-:W-:Y:S02]  /*2300*/  FSETP.GEU.AND P0, PT, R21, R2, PT ;  /* 0x000000021500720b */ /* 0x002fe40003f0e000 */
[C---:B0-----:R-:W-:Y:S02]  /*2310*/  ISETP.GT.AND P1, PT, R6.reuse, 0x1e, PT ;  /* 0x0000001e0600780c */ /* 0x041fe40003f24270 */
[----:B------:R-:W-:-:S11]  /*2320*/  ISETP.NE.AND P2, PT, R6, RZ, PT ;  /* 0x000000ff0600720c */ /* 0x000fd60003f45270 */
[----:B------:R-:W-:Y:S02]  /*2330*/  @!P1 FSEL R21, R2, R21, !P0 ;  /* 0x0000001502159208 */ /* 0x000fe40004000000 */
[----:B------:R-:W-:Y:S01]  /*2340*/  ISETP.GT.AND P1, PT, R6, 0x1d, PT ;  /* 0x0000001d0600780c */ /* 0x000fe20003f24270 */
[----:B------:R-:W0:Y:S01]  /*2350*/  @!P2 S2R R5, SR_CgaCtaId ;  /* 0x000000000005a919 */ /* 0x000e220000008800 */
[----:B------:R-:W-:Y:S02]  /*2360*/  @!P2 MOV R4, 0x400 ;  /* 0x000004000004a802 */ /* 0x000fe40000000f00 */
[----:B------:R-:W-:Y:S01]  /*2370*/  @!P2 SHF.R.U32.HI R3, RZ, 0x3, R0 ;  /* 0x00000003ff03a819 */ /* 0x000fe20000011600 */
[----:B------:R-:W1:Y:S03]  /*2380*/  SHFL.DOWN PT, R2, R21, 0x2, 0x1f ;  /* 0x08401f0015027f89 */ /* 0x000e6600000e0000 */
[----:B------:R-:W-:-:S02]  /*2390*/  @!P2 LOP3.LUT R3, R3, 0x7c, RZ, 0xc0, !PT ;  /* 0x0000007c0303a812 */ /* 0x000fc400078ec0ff */
[----:B-1----:R-:W-:-:S04]  /*23a0*/  FSETP.GEU.AND P0, PT, R21, R2, PT ;  /* 0x000000021500720b */ /* 0x002fc80003f0e000 */
[----:B------:R-:W-:Y:S02]  /*23b0*/  @!P1 FSEL R21, R2, R21, !P0 ;  /* 0x0000001502159208 */ /* 0x000fe40004000000 */
[----:B------:R-:W-:Y:S02]  /*23c0*/  ISETP.GT.AND P1, PT, R6, 0x1b, PT ;  /* 0x0000001b0600780c */ /* 0x000fe40003f24270 */
[----:B0-----:R-:W-:Y:S01]  /*23d0*/  @!P2 LEA R4, R5, R4, 0x18 ;  /* 0x000000040504a211 */ /* 0x001fe200078ec0ff */
[----:B------:R-:W0:Y:S04]  /*23e0*/  SHFL.DOWN PT, R2, R21, 0x4, 0x1f ;  /* 0x08801f0015027f89 */ /* 0x000e2800000e0000 */
[----:B------:R-:W-:Y:S01]  /*23f0*/  @!P2 IMAD.IADD R3, R3, 0x1, R4 ;  /* 0x000000010303a824 */ /* 0x000fe200078e0204 */
[----:B0-----:R-:W-:-:S05]  /*2400*/  FSETP.GEU.AND P0, PT, R21, R2, PT ;  /* 0x000000021500720b */ /* 0x001fca0003f0e000 */
        /* <DEDUP_REMOVED lines=35> */
.L_x_2:
        /* <DEDUP_REMOVED lines=12> */
.L_x_32:
[----:B------:R-:W-:Y:S05]  /*2700*/  BSYNC.RECONVERGENT B1 ;  /* 0x0000000000017941 */ /* 0x000fea0003800200 */
.L_x_31:
        /* <DEDUP_REMOVED lines=16> */
.L_x_37:
        /* <DEDUP_REMOVED lines=10> */
.L_x_36:
[----:B------:R-:W-:Y:S05]  /*28b0*/  BSYNC.RECONVERGENT B2 ;  /* 0x0000000000027941 */ /* 0x000fea0003800200 */
.L_x_35:
        /* <DEDUP_REMOVED lines=8> */
.L_x_40:
        /* <DEDUP_REMOVED lines=59> */
.L_x_39:
[----:B------:R-:W-:Y:S05]  /*2cf0*/  BSYNC.RECONVERGENT B2 ;  /* 0x0000000000027941 */ /* 0x000fea0003800200 */
.L_x_38:
        /* <DEDUP_REMOVED lines=34> */
.L_x_42:
[----:B------:R-:W-:Y:S05]  /*2f20*/  BSYNC.RECONVERGENT B2 ;  /* 0x0000000000027941 */ /* 0x000fea0003800200 */
.L_x_41:
        /* <DEDUP_REMOVED lines=16> */
.L_x_34:
[----:B------:R-:W-:Y:S05]  /*3030*/  BSYNC.RECONVERGENT B1 ;  /* 0x0000000000017941 */ /* 0x000fea0003800200 */
.L_x_33:
        /* <DEDUP_REMOVED lines=58> */
.L_x_43:
[----:B------:R-:W-:Y:S01]  /*33e0*/  LOP3.LUT R0, R7, 0x3e0, RZ, 0xc0, !PT ;  /* 0x000003e007007812 */ /* 0x000fe200078ec0ff */
[----:B0-----:R-:W0:Y:S03]  /*33f0*/  S2R R2, SR_LANEID ;  /* 0x0000000000027919 */ /* 0x001e260000000000 */
[----:B------:R-:W-:Y:S01]  /*3400*/  LOP3.LUT R9, RZ, R0, RZ, 0x33, !PT ;  /* 0x00000000ff097212 */ /* 0x000fe200078e33ff */
[----:B------:R-:W-:-:S04]  /*3410*/  VIADD R3, R0, 0x20 ;  /* 0x0000002000037836 */ /* 0x000fc80000000000 */
[----:B------:R-:W-:Y:S01]  /*3420*/  IMAD.IADD R9, R9, 0x1, R20 ;  /* 0x0000000109097824 */ /* 0x000fe200078e0214 */
[----:B------:R-:W-:-:S04]  /*3430*/  ISETP.GT.AND P0, PT, R3, R20, PT ;  /* 0x000000140300720c */ /* 0x000fc80003f04270 */
[----:B------:R-:W-:-:S05]  /*3440*/  SEL R4, R9, 0x1f, P0 ;  /* 0x0000001f09047807 */ /* 0x000fca0000000000 */
[----:B------:R-:W1:Y:S01]  /*3450*/  SHFL.DOWN PT, R0, R5, 0x1, R4 ;  /* 0x0820000005007989 */ /* 0x000e6200000e0004 */
[C---:B0-----:R-:W-:Y:S01]  /*3460*/  ISETP.GE.AND P1, PT, R2.reuse, R4, PT ;  /* 0x000000040200720c */ /* 0x041fe20003f26270 */
[----:B------:R-:W-:Y:S01]  /*3470*/  VIADD R3, R2, 0x2 ;  /* 0x0000000202037836 */ /* 0x000fe20000000000 */
[----:B-1----:R-:W-:-:S11]  /*3480*/  FSETP.GEU.AND P0, PT, R5, R0, PT ;  /* 0x000000000500720b */ /* 0x002fd60003f0e000 */
[----:B------:R-:W-:Y:S02]  /*3490*/  @!P1 FSEL R5, R0, R5, !P0 ;  /* 0x0000000500059208 */ /* 0x000fe40004000000 */
[----:B------:R-:W-:Y:S01]  /*34a0*/  ISETP.GT.AND P1, PT, R3, R4, PT ;  /* 0x000000040300720c */ /* 0x000fe20003f24270 */
[----:B------:R-:W-:Y:S02]  /*34b0*/  VIADD R3, R2, 0x4 ;  /* 0x0000000402037836 */ /* 0x000fe40000000000 */
[----:B------:R-:W0:Y:S02]  /*34c0*/  SHFL.DOWN PT, R0, R5, 0x2, R4 ;  /* 0x0840000005007989 */ /* 0x000e2400000e0004 */
[----:B0-----:R-:W-:-:S08]  /*34d0*/  FSETP.GEU.AND P0, PT, R5, R0, PT ;  /* 0x000000000500720b */ /* 0x001fd00003f0e000 */
[----:B------:R-:W-:Y:S02]  /*34e0*/  @!P1 FSEL R5, R0, R5, !P0 ;  /* 0x0000000500059208 */ /* 0x000fe40004000000 */
[-C--:B------:R-:W-:Y:S01]  /*34f0*/  ISETP.GT.AND P1, PT, R3, R4.reuse, PT ;  /* 0x000000040300720c */ /* 0x080fe20003f24270 */
[C---:B------:R-:W-:Y:S02]  /*3500*/  VIADD R3, R2.reuse, 0x8 ;  /* 0x0000000802037836 */ /* 0x040fe40000000000 */
[----:B------:R-:W0:Y:S03]  /*3510*/  SHFL.DOWN PT, R0, R5, 0x4, R4 ;  /* 0x0880000005007989 */ /* 0x000e2600000e0004 */
[----:B------:R-:W-:Y:S01]  /*3520*/  ISETP.GT.AND P2, PT, R3, R4, PT ;  /* 0x000000040300720c */ /* 0x000fe20003f44270 */
[----:B------:R-:W-:Y:S01]  /*3530*/  VIADD R3, R2, 0x10 ;  /* 0x0000001002037836 */ /* 0x000fe20000000000 */
[----:B0-----:R-:W-:-:S05]  /*3540*/  FSETP.GEU.AND P0, PT, R5, R0, PT ;  /* 0x000000000500720b */ /* 0x001fca0003f0e000 */
[----:B------:R-:W-:Y:S02]  /*3550*/  @!P1 FSEL R5, R0, R5, !P0 ;  /* 0x0000000500059208 */ /* 0x000fe40004000000 */
[----:B------:R-:W-:-:S03]  /*3560*/  ISETP.NE.AND P0, PT, R2, RZ, PT ;  /* 0x000000ff0200720c */ /* 0x000fc60003f05270 */
[----:B------:R-:W0:Y:S10]  /*3570*/  SHFL.DOWN PT, R0, R5, 0x8, R4 ;  /* 0x0900000005007989 */ /* 0x000e3400000e0004 */
[----:B------:R-:W1:Y:S01]  /*3580*/  @!P0 S2R R6, SR_CgaCtaId ;  /* 0x0000000000068919 */ /* 0x000e620000008800 */
[----:B------:R-:W-:-:S04]  /*3590*/  @!P0 SHF.R.U32.HI R2, RZ, 0x3, R7 ;  /* 0x00000003ff028819 */ /* 0x000fc80000011607 */
[----:B------:R-:W-:Y:S02]  /*35a0*/  @!P0 LOP3.LUT R2, R2, 0x7c, RZ, 0xc0, !PT ;  /* 0x0000007c02028812 */ /* 0x000fe400078ec0ff */
[----:B0-----:R-:W-:-:S04]  /*35b0*/  FSETP.GEU.AND P1, PT, R5, R0, PT ;  /* 0x000000000500720b */ /* 0x001fc80003f2e000 */
[----:B------:R-:W-:Y:S02]  /*35c0*/  @!P2 FSEL R5, R0, R5, !P1 ;  /* 0x000000050005a208 */ /* 0x000fe40004800000 */
[----:B------:R-:W-:Y:S02]  /*35d0*/  ISETP.GT.AND P2, PT, R3, R4, PT ;  /* 0x000000040300720c */ /* 0x000fe40003f44270 */
[----:B------:R-:W-:Y:S01]  /*35e0*/  @!P0 MOV R3, 0x400 ;  /* 0x0000040000038802 */ /* 0x000fe20000000f00 */
[----:B------:R-:W0:Y:S03]  /*35f0*/  SHFL.DOWN PT, R0, R5, 0x10, R4 ;  /* 0x0a00000005007989 */ /* 0x000e2600000e0004 */
        /* <DEDUP_REMOVED lines=37> */
.L_x_30:
[----:B------:R-:W0:Y:S01]  /*3850*/  S2R R8, SR_TID.X ;  /* 0x0000000000087919 */ /* 0x000e220000002100 */
[----:B------:R-:W0:Y:S02]  /*3860*/  LDC.64 R2, c[0x0][0x380] ;  /* 0x0000e000ff027b82 */ /* 0x000e240000000a00 */
[----:B0-----:R-:W-:-:S05]  /*3870*/  IMAD.WIDE.U32 R2, R8, 0x4, R2 ;  /* 0x0000000408027825 */ /* 0x001fca00078e0002 */
[----:B------:R-:W2:Y:S04]  /*3880*/  LDG.E.CONSTANT R19, desc[UR6][R2.64] ;  /* 0x0000000602137981 */ /* 0x000ea8000c1e9900 */
[----:B------:R-:W2:Y:S04]  /*3890*/  LDG.E.CONSTANT R0, desc[UR6][R2.64+0x400] ;  /* 0x0004000602007981 */ /* 0x000ea8000c1e9900 */
[----:B------:R-:W3:Y:S04]  /*38a0*/  LDG.E.CONSTANT R4, desc[UR6][R2.64+0x800] ;  /* 0x0008000602047981 */ /* 0x000ee8000c1e9900 */
[----:B------:R-:W3:Y:S04]  /*38b0*/  LDG.E.CONSTANT R5, desc[UR6][R2.64+0xc00] ;  /* 0x000c000602057981 */ /* 0x000ee8000c1e9900 */
[----:B------:R-:W4:Y:S04]  /*38c0*/  LDG.E.CONSTANT R6, desc[UR6][R2.64+0x1000] ;  /* 0x0010000602067981 */ /* 0x000f28000c1e9900 */
[----:B------:R-:W4:Y:S04]  /*38d0*/  LDG.E.CONSTANT R7, desc[UR6][R2.64+0x1400] ;  /* 0x0014000602077981 */ /* 0x000f28000c1e9900 */
[----:B------:R-:W5:Y:S04]  /*38e0*/  LDG.E.CONSTANT R9, desc[UR6][R2.64+0x1800] ;  /* 0x0018000602097981 */ /* 0x000f68000c1e9900 */
        /* <DEDUP_REMOVED lines=8> */
[----:B------:R-:W5:Y:S01]  /*3970*/  LDG.E.CONSTANT R18, desc[UR6][R2.64+0x3c00] ;  /* 0x003c000602127981 */ /* 0x000f62000c1e9900 */
[----:B--2---:R-:W-:-:S04]  /*3980*/  FSETP.GEU.AND P0, PT, R19, R0, PT ;  /* 0x000000001300720b */ /* 0x004fc80003f0e000 */
[----:B------:R-:W-:Y:S02]  /*3990*/  FSEL R0, R0, R19, !P0 ;  /* 0x0000001300007208 */ /* 0x000fe40004000000 */
[----:B---3--:R-:W-:-:S04]  /*39a0*/  FSETP.GEU.AND P1, PT, R4, R5, PT ;  /* 0x000000050400720b */ /* 0x008fc80003f2e000 */
[----:B------:R-:W-:Y:S02]  /*39b0*/  FSEL R5, R5, R4, !P1 ;  /* 0x0000000405057208 */ /* 0x000fe40004800000 */
[----:B----4-:R-:W-:-:S04]  /*39c0*/  FSETP.GEU.AND P2, PT, R6, R7, PT ;  /* 0x000000070600720b */ /* 0x010fc80003f4e000 */
[----:B------:R-:W-:Y:S02]  /*39d0*/  FSEL R6, R7, R6, !P2 ;  /* 0x0000000607067208 */ /* 0x000fe40005000000 */
[----:B-----5:R-:W-:-:S04]  /*39e0*/  FSETP.GEU.AND P3, PT, R9, R10, PT ;  /* 0x0000000a0900720b */ /* 0x020fc80003f6e000 */
[----:B------:R-:W-:Y:S02]  /*39f0*/  FSEL R9, R10, R9, !P3 ;  /* 0x000000090a097208 */ /* 0x000fe40005800000 */
[----:B------:R-:W-:-:S04]  /*3a00*/  FSETP.GEU.AND P0, PT, R11, R12, PT ;  /* 0x0000000c0b00720b */ /* 0x000fc80003f0e000 */
[----:B------:R-:W-:Y:S02]  /*3a10*/  FSEL R11, R12, R11, !P0 ;  /* 0x0000000b0c0b7208 */ /* 0x000fe40004000000 */
[----:B------:R-:W-:Y:S02]  /*3a20*/  FSETP.GEU.AND P0, PT, R0, R5, PT ;  /* 0x000000050000720b */ /* 0x000fe40003f0e000 */
[----:B------:R-:W-:Y:S02]  /*3a30*/  FSETP.GEU.AND P1, PT, R13, R14, PT ;  /* 0x0000000e0d00720b */ /* 0x000fe40003f2e000 */
[----:B------:R-:W-:Y:S02]  /*3a40*/  FSEL R0, R5, R0, !P0 ;  /* 0x0000000005007208 */ /* 0x000fe40004000000 */
[----:B------:R-:W-:Y:S02]  /*3a50*/  FSEL R14, R14, R13, !P1 ;  /* 0x0000000d0e0e7208 */ /* 0x000fe40004800000 */
[----:B------:R-:W-:-:S02]  /*3a60*/  FSETP.GEU.AND P1, PT, R6, R9, PT ;  /* 0x000000090600720b */ /* 0x000fc40003f2e000 */
[----:B------:R-:W-:Y:S02]  /*3a70*/  FSETP.GEU.AND P2, PT, R15, R16, PT ;  /* 0x000000100f00720b */ /* 0x000fe40003f4e000 */
[----:B------:R-:W-:Y:S02]  /*3a80*/  FSEL R9, R9, R6, !P1 ;  /* 0x0000000609097208 */ /* 0x000fe40004800000 */
[----:B------:R-:W-:Y:S02]  /*3a90*/  FSEL R15, R16, R15, !P2 ;  /* 0x0000000f100f7208 */ /* 0x000fe40005000000 */
[----:B------:R-:W-:Y:S02]  /*3aa0*/  FSETP.GEU.AND P2, PT, R11, R14, PT ;  /* 0x0000000e0b00720b */ /* 0x000fe40003f4e000 */
[----:B------:R-:W-:Y:S02]  /*3ab0*/  FSETP.GEU.AND P3, PT, R17, R18, PT ;  /* 0x000000121100720b */ /* 0x000fe40003f6e000 */
[----:B------:R-:W-:-:S02]  /*3ac0*/  FSEL R11, R14, R11, !P2 ;  /* 0x0000000b0e0b7208 */ /* 0x000fc40005000000 */
[----:B------:R-:W-:Y:S02]  /*3ad0*/  FSEL R18, R18, R17, !P3 ;  /* 0x0000001112127208 */ /* 0x000fe40005800000 */
[----:B------:R-:W-:Y:S02]  /*3ae0*/  FSETP.GEU.AND P0, PT, R0, R9, PT ;  /* 0x000000090000720b */ /* 0x000fe40003f0e000 */
[----:B------:R-:W-:Y:S02]  /*3af0*/  FSETP.GEU.AND P3, PT, R15, R18, PT ;  /* 0x000000120f00720b */ /* 0x000fe40003f6e000 */
[----:B------:R-:W-:Y:S02]  /*3b00*/  FSEL R0, R9, R0, !P0 ;  /* 0x0000000009007208 */ /* 0x000fe40004000000 */
[----:B------:R-:W-:-:S04]  /*3b10*/  FSEL R18, R18, R15, !P3 ;  /* 0x0000000f12127208 */ /* 0x000fc80005800000 */
[----:B------:R-:W-:-:S04]  /*3b20*/  FSETP.GEU.AND P1, PT, R11, R18, PT ;  /* 0x000000120b00720b */ /* 0x000fc80003f2e000 */
[----:B------:R-:W-:Y:S01]  /*3b30*/  FSEL R5, R18, R11, !P1 ;  /* 0x0000000b12057208 */ /* 0x000fe20004800000 */
[----:B------:R-:W-:Y:S01]  /*3b40*/  IMAD.MOV.U32 R11, RZ, RZ, 0x1000 ;  /* 0x00001000ff0b7424 */ /* 0x000fe200078e00ff */
[----:B------:R-:W-:Y:S02]  /*3b50*/  ISETP.GE.U32.AND P1, PT, R20, 0x2000, PT ;  /* 0x000020001400780c */ /* 0x000fe40003f26070 */
[----:B------:R-:W-:-:S04]  /*3b60*/  FSETP.GEU.AND P0, PT, R0, R5, PT ;  /* 0x000000050000720b */ /* 0x000fc80003f0e000 */
[----:B------:R-:W-:-:S07]  /*3b70*/  FSEL R0, R5, R0, !P0 ;  /* 0x0000000005007208 */ /* 0x000fce0004000000 */
[----:B------:R-:W-:Y:S05]  /*3b80*/  @!P1 BRA `(.L_x_44) ;  /* 0x0000000000ec9947 */ /* 0x000fea0003800000 */
[----:B------:R-:W0:Y:S01]  /*3b90*/  LDC R7, c[0x0][0x390] ;  /* 0x0000e400ff077b82 */ /* 0x000e220000000800 */
[----:B------:R-:W-:Y:S02]  /*3ba0*/  VIADD R6, R20, 0xfffff000 ;  /* 0xfffff00014067836 */ /* 0x000fe40000000000 */
[----:B------:R-:W-:-:S07]  /*3bb0*/  IMAD.MOV.U32 R11, RZ, RZ, 0x1000 ;  /* 0x00001000ff0b7424 */ /* 0x000fce00078e00ff */
.L_x_46:
[----:B------:R-:W-:-:S05]  /*3bc0*/  IMAD.WIDE R4, R11, 0x4, R2 ;  /* 0x000000040b047825 */ /* 0x000fca00078e0202 */
        /* <DEDUP_REMOVED lines=15> */
[----:B------:R1:W5:Y:S01]  /*3cc0*/  LDG.E.CONSTANT R16, desc[UR6][R4.64+0x3c00] ;  /* 0x003c000604107981 */ /* 0x000362000c1e9900 */
        /* <DEDUP_REMOVED lines=16> */
[----:B------:R-:W-:Y:S01]  /*3dd0*/  FSEL R23, R23, R20, !P1 ;  /* 0x0000001417177208 */ /* 0x000fe20004800000 */
[----:B0-----:R-:W-:Y:S01]  /*3de0*/  IMAD.MOV.U32 R20, RZ, RZ, R7 ;  /* 0x000000ffff147224 */ /* 0x001fe200078e0007 */
[----:B------:R-:W-:Y:S02]  /*3df0*/  FSEL R10, R13, R10, !P2 ;  /* 0x0000000a0d0a7208 */ /* 0x000fe40005000000 */
[----:B------:R-:W-:Y:S01]  /*3e00*/  FSETP.GEU.AND P2, PT, R24, R15, PT ;  /* 0x0000000f1800720b */ /* 0x000fe20003f4e000 */
[----:B-1----:R-:W-:Y:S01]  /*3e10*/  IMAD.IADD R4, R20, 0x1, -R11 ;  /* 0x0000000114047824 */ /* 0x002fe200078e0a0b */
        /* <DEDUP_REMOVED lines=18> */
.L_x_44:
        /* <DEDUP_REMOVED lines=20> */
.L_x_50:
        /* <DEDUP_REMOVED lines=9> */
.L_x_49:
[----:B------:R-:W-:Y:S05]  /*4110*/  BSYNC.RECONVERGENT B2 ;  /* 0x0000000000027941 */ /* 0x000fea0003800200 */
.L_x_48:
        /* <DEDUP_REMOVED lines=16> */
.L_x_53:
        /* <DEDUP_REMOVED lines=62> */
.L_x_52:
[----:B------:R-:W-:Y:S05]  /*4600*/  BSYNC.RECONVERGENT B2 ;  /* 0x0000000000027941 */ /* 0x000fea0003800200 */
.L_x_51:
        /* <DEDUP_REMOVED lines=37> */
.L_x_55:
[----:B------:R-:W-:Y:S05]  /*4860*/  BSYNC.RECONVERGENT B2 ;  /* 0x0000000000027941 */ /* 0x000fea0003800200 */
.L_x_54:
[----:B------:R-:W-:-:S13]  /*4870*/  ISETP.LT.OR P0, PT, R10, R9, P0 ;  /* 0x000000090a00720c */ /* 0x000fda0000701670 */
[----:B------:R-:W-:Y:S05]  /*4880*/  @!P0 BRA `(.L_x_47) ;  /* 0x0000000000388947 */ /* 0x000fea0003800000 */
[----:B------:R-:W0:Y:S01]  /*4890*/  LDC.64 R4, c[0x0][0x380] ;  /* 0x0000e000ff047b82 */ /* 0x000e220000000a00 */
[----:B------:R-:W2:Y:S04]  /*48a0*/  LDG.E.CONSTANT R7, desc[UR6][R2.64+-0x400] ;  /* 0xfffc000602077981 */ /* 0x000ea8000c1e9900 */
[----:B------:R-:W3:Y:S01]  /*48b0*/  LDG.E.CONSTANT R9, desc[UR6][R2.64] ;  /* 0x0000000602097981 */ /* 0x000ee2000c1e9900 */
[----:B0-----:R-:W-:-:S03]  /*48c0*/  IMAD.WIDE.U32 R4, R11, 0x4, R4 ;  /* 0x000000040b047825 */ /* 0x001fc600078e0004 */
[----:B------:R-:W4:Y:S04]  /*48d0*/  LDG.E.CONSTANT R11, desc[UR6][R2.64+0x400] ;  /* 0x00040006020b7981 */ /* 0x000f28000c1e9900 */
        /* <DEDUP_REMOVED lines=9> */
.L_x_47:
[----:B------:R-:W-:Y:S05]  /*4970*/  BSYNC.RECONVERGENT B1 ;  /* 0x0000000000017941 */ /* 0x000fea0003800200 */
.L_x_45:
[----:B------:R-:W0:Y:S01]  /*4980*/  S2R R6, SR_LANEID ;  /* 0x0000000000067919 */ /* 0x000e220000000000 */
[----:B------:R-:W-:-:S05]  /*4990*/  IMAD.MOV.U32 R3, RZ, RZ, R0 ;  /* 0x000000ffff037224 */ /* 0x000fca00078e0000 */
        /* <DEDUP_REMOVED lines=51> */
[----:B------:R-:W-:-:S09]  /*4cd0*/  FSEL R0, R9, R0, !P1 ;  /* 0x0000000009007208 */ /* 0x000fd20004800000 */
.L_x_17:
[----:B------:R-:W-:Y:S05]  /*4ce0*/  BSYNC.RECONVERGENT B0 ;  /* 0x0000000000007941 */ /* 0x000fea0003800200 */
.L_x_1:
[----:B------:R-:W-:Y:S05]  /*4cf0*/  @P0 EXIT ;  /* 0x000000000000094d */ /* 0x000fea0003800000 */
[----:B------:R-:W0:Y:S01]  /*4d00*/  LDCU UR4, c[0x0][0x398] ;  /* 0x00007300ff0477ac */ /* 0x000e220008000800 */
[----:B------:R-:W1:Y:S01]  /*4d10*/  LDC.64 R2, c[0x0][0x388] ;  /* 0x0000e200ff027b82 */ /* 0x000e620000000a00 */
[----:B0-----:R-:W-:-:S04]  /*4d20*/  FSETP.GT.AND P0, PT, R0, UR4, PT ;  /* 0x0000000400007c0b */ /* 0x001fc8000bf04000 */
[----:B------:R-:W-:-:S05]  /*4d30*/  FSEL R5, R0, UR4, P0 ;  /* 0x0000000400057c08 */ /* 0x000fca0008000000 */
[----:B-1----:R-:W-:Y:S01]  /*4d40*/  STG.E desc[UR6][R2.64], R5 ;  /* 0x0000000502007986 */ /* 0x002fe2000c101906 */
[----:B------:R-:W-:Y:S05]  /*4d50*/  EXIT ;  /* 0x000000000000794d */ /* 0x000fea0003800000 */
.L_x_56:
[----:B------:R-:W-:-:S00]  /*4d60*/  BRA `(.L_x_56) ;  /* 0xfffffffc00fc7947 */ /* 0x000fc0000383ffff */
[----:B------:R-:W-:-:S00]  /*4d70*/  NOP ;  /* 0x0000000000007918 */ /* 0x000fc00000000000 */
        /* <DEDUP_REMOVED lines=8> */
.L_x_239:


//--------------------- .text._ZN3cub18CUB_300001_SM_10006detail6reduce18DeviceReduceKernelINS2_10policy_hubIfyN4cuda3__47maximumIfEEE10Policy1000EN6thrust24THRUST_300001_SM_1000_NS6detail15normal_iteratorINSC_10device_ptrIfEEEEyS8_fNS5_3std3__410__identityEEEvT0_PT3_T1_NS0_13GridEvenShareISO_EET2_T4_ --------------------------
	.section	.text._ZN3cub18CUB_300001_SM_10006detail6reduce18DeviceReduceKernelINS2_10policy_hubIfyN4cuda3__47maximumIfEEE10Policy1000EN6thrust24THRUST_300001_SM_1000_NS6detail15normal_iteratorINSC_10device_ptrIfEEEEyS8_fNS5_3std3__410__identityEEEvT0_PT3_T1_NS0_13GridEvenShareISO_EET2_T4_,"ax",@progbits
	.align	128
        .global         _ZN3cub18CUB_300001_SM_10006detail6reduce18DeviceReduceKernelINS2_10policy_hubIfyN4cuda3__47maximumIfEEE10Policy1000EN6thrust24THRUST_300001_SM_1000_NS6detail15normal_iteratorINSC_10device_ptrIfEEEEyS8_fNS5_3std3__410__identityEEEvT0_PT3_T1_NS0_13GridEvenShareISO_EET2_T4_
        .type           _ZN3cub18CUB_300001_SM_10006detail6reduce18DeviceReduceKernelINS2_10policy_hubIfyN4cuda3__47maximumIfEEE10Policy1000EN6thrust24THRUST_300001_SM_1000_NS6detail15normal_iteratorINSC_10device_ptrIfEEEEyS8_fNS5_3std3__410__identityEEEvT0_PT3_T1_NS0_13GridEvenShareISO_EET2_T4_,@function
        .size           _ZN3cub18CUB_300001_SM_10006detail6reduce18DeviceReduceKernelINS2_10policy_hubIfyN4cuda3__47maximumIfEEE10Policy1000EN6thrust24THRUST_300001_SM_1000_NS6detail15normal_iteratorINSC_10device_ptrIfEEEEyS8_fNS5_3std3__410__identityEEEvT0_PT3_T1_NS0_13GridEvenShareISO_EET2_T4_,(.L_x_240 - _ZN3cub18CUB_300001_SM_10006detail6reduce18DeviceReduceKernelINS2_10policy_hubIfyN4cuda3__47maximumIfEEE10Policy1000EN6thrust24THRUST_300001_SM_1000_NS6detail15normal_iteratorINSC_10device_ptrIfEEEEyS8_fNS5_3std3__410__identityEEEvT0_PT3_T1_NS0_13GridEvenShareISO_EET2_T4_)
        .other          _ZN3cub18CUB_300001_SM_10006detail6reduce18DeviceReduceKernelINS2_10policy_hubIfyN4cuda3__47maximumIfEEE10Policy1000EN6thrust24THRUST_300001_SM_1000_NS6detail15normal_iteratorINSC_10device_ptrIfEEEEyS8_fNS5_3std3__410__identityEEEvT0_PT3_T1_NS0_13GridEvenShareISO_EET2_T4_,@"STO_CUDA_ENTRY STV_DEFAULT"
_ZN3cub18CUB_300001_SM_10006detail6reduce18DeviceReduceKernelINS2_10policy_hubIfyN4cuda3__47maximumIfEEE10Policy1000EN6thrust24THRUST_300001_SM_1000_NS6detail15normal_iteratorINSC_10device_ptrIfEEEEyS8_fNS5_3std3__410__identityEEEvT0_PT3_T1_NS0_13GridEvenShareISO_EET2_T4_:
.text._ZN3cub18CUB_300001_SM_10006detail6reduce18DeviceReduceKernelINS2_10policy_hubIfyN4cuda3__47maximumIfEEE10Policy1000EN6thrust24THRUST_300001_SM_1000_NS6detail15normal_iteratorINSC_10device_ptrIfEEEEyS8_fNS5_3std3__410__identityEEEvT0_PT3_T1_NS0_13GridEvenShareISO_EET2_T4_:
[----:B------:R-:W-:Y:S08]  /*0000*/  LDC R1, c[0x0][0x37c] ;  /* 0x0000df00ff017b82 */ /* 0x000ff00000000800 */
[----:B------:R-:W0:Y:S01]  /*0010*/  S2UR UR18, SR_CTAID.X ;  /* 0x00000000001279c3 */ /* 0x000e220000002500 */
[----:B------:R-:W1:Y:S01]  /*0020*/  LDCU.64 UR4, c[0x0][0x3b8] ;  /* 0x00007700ff0477ac */ /* 0x000e620008000a00 */
[----:B------:R-:W-:Y:S01]  /*0030*/  BSSY.RECONVERGENT B0, `(.L_x_57) ;  /* 0x00002a4000007945 */ /* 0x000fe20003800200 */
[----:B------:R-:W2:Y:S01]  /*0040*/  LDCU UR11, c[0x0][0x3c0] ;  /* 0x00007800ff0b77ac */ /* 0x000ea20008000800 */
[----:B------:R-:W3:Y:S01]  /*0050*/  LDCU.64 UR16, c[0x0][0x358] ;  /* 0x00006b00ff1077ac */ /* 0x000ee20008000a00 */
[----:B-1----:R-:W-:-:S02]  /*0060*/  IMAD.U32 R2, RZ, RZ, UR4 ;  /* 0x00000004ff027e24 */ /* 0x002fc4000f8e00ff */
[----:B------:R-:W-:Y:S01]  /*0070*/  IMAD.U32 R3, RZ, RZ, UR5 ;  /* 0x00000005ff037e24 */ /* 0x000fe2000f8e00ff */
[----:B--2---:R-:W-:Y:S02]  /*0080*/  USHF.L.U32 UR5, UR11, 0xc, URZ ;  /* 0x0000000c0b057899 */ /* 0x004fe400080006ff */
[----:B0-----:R-:W-:Y:S02]  /*0090*/  USHF.L.U32 UR9, UR18, 0xc, URZ ;  /* 0x0000000c12097899 */ /* 0x001fe400080006ff */
[----:B------:R-:W-:-:S04]  /*00a0*/  USHF.R.S32.HI UR4, URZ, 0x1f, UR5 ;  /* 0x0000001fff047899 */ /* 0x000fc80008011405 */
[----:B------:R-:W-:-:S04]  /*00b0*/  IADD3 R23, P1, PT, R2, -UR9, RZ ;  /* 0x8000000902177c10 */ /* 0x000fc8000ff3e0ff */
[----:B------:R-:W-:Y:S02]  /*00c0*/  ISETP.GT.U32.AND P0, PT, R23, 0xfff, PT ;  /* 0x00000fff1700780c */ /* 0x000fe40003f04070 */
[----:B------:R-:W-:-:S04]  /*00d0*/  IADD3.X R22, PT, PT, R3, -0x1, RZ, P1, !PT ;  /* 0xffffffff03167810 */ /* 0x000fc80000ffe4ff */
[----:B------:R-:W-:-:S13]  /*00e0*/  ISETP.GT.U32.AND.EX P0, PT, R22, RZ, PT, P0 ;  /* 0x000000ff1600720c */ /* 0x000fda0003f04100 */
[----:B---3--:R-:W-:Y:S05]  /*00f0*/  @P0 BRA `(.L_x_58) ;  /* 0x0000001000940947 */ /* 0x008fea0003800000 */
[----:B------:R-:W0:Y:S01]  /*0100*/  S2R R0, SR_TID.X ;  /* 0x0000000000007919 */ /* 0x000e220000002100 */
[----:B------:R-:W-:Y:S01]  /*0110*/  VIADD R5, R2, -UR9 ;  /* 0x8000000902057c36 */ /* 0x000fe20008000000 */
[----:B------:R-:W-:Y:S01]  /*0120*/  BSSY.RECONVERGENT B1, `(.L_x_59) ;  /* 0x000000a000017945 */ /* 0x000fe20003800200 */
[----:B------:R-:W-:-:S03]  /*0130*/  IMAD.MOV.U32 R6, RZ, RZ, RZ ;  /* 0x000000ffff067224 */ /* 0x000fc600078e00ff */
[----:B0-----:R-:W-:Y:S01]  /*0140*/  ISETP.GE.AND P0, PT, R0, R5, PT ;  /* 0x000000050000720c */ /* 0x001fe20003f06270 */
[----:B------:R-:W-:-:S12]  /*0150*/  IMAD.MOV.U32 R4, RZ, RZ, R0 ;  /* 0x000000ffff047224 */ /* 0x000fd800078e0000 */
[----:B------:R-:W-:Y:S05]  /*0160*/  @P0 BRA `(.L_x_60) ;  /* 0x0000000000140947 */ /* 0x000fea0003800000 */
[----:B------:R-:W0:Y:S01]  /*0170*/  LDC.64 R6, c[0x0][0x380] ;  /* 0x0000e000ff067b82 */ /* 0x000e220000000a00 */
[----:B------:R-:W-:-:S04]  /*0180*/  VIADD R3, R0, UR9 ;  /* 0x0000000900037c36 */ /* 0x000fc80008000000 */
[----:B0-----:R-:W-:-:S06]  /*0190*/  IMAD.WIDE.U32 R6, R3, 0x4, R6 ;  /* 0x0000000403067825 */ /* 0x001fcc00078e0006 */
[----:B------:R0:W5:Y:S01]  /*01a0*/  LDG.E R6, desc[UR16][R6.64] ;  /* 0x0000001006067981 */ /* 0x000162000c1e1900 */
[----:B------:R-:W-:-:S07]  /*01b0*/  VIADD R4, R0, 0x100 ;  /* 0x0000010000047836 */ /* 0x000fce0000000000 */
.L_x_60:
[----:B------:R-:W-:Y:S05]  /*01c0*/  BSYNC.RECONVERGENT B1 ;  /* 0x0000000000017941 */ /* 0x000fea0003800200 */
.L_x_59:
[----:B------:R-:W-:Y:S01]  /*01d0*/  ISETP.GE.AND P0, PT, R4, R5, PT ;  /* 0x000000050400720c */ /* 0x000fe20003f06270 */
[----:B------:R-:W-:-:S12]  /*01e0*/  BSSY.RECONVERGENT B1, `(.L_x_61) ;  /* 0x0000096000017945 */ /* 0x000fd80003800200 */
[----:B------:R-:W-:Y:S05]  /*01f0*/  @P0 BRA `(.L_x_62) ;  /* 0x0000000800500947 */ /* 0x000fea0003800000 */
[----:B------:R-:W-:Y:S01]  /*0200*/  LOP3.LUT R3, RZ, R4, RZ, 0x33, !PT ;  /* 0x00000004ff037212 */ /* 0x000fe200078e33ff */
[----:B------:R-:W-:Y:S03]  /*0210*/  BSSY.RECONVERGENT B2, `(.L_x_63) ;  /* 0x0000047000027945 */ /* 0x000fe60003800200 */
[----:B------:R-:W-:-:S04]  /*0220*/  IADD3 R3, PT, PT, R2, -UR9, R3 ;  /* 0x8000000902037c10 */ /* 0x000fc8000fffe003 */
[C---:B------:R-:W-:Y:S02]  /*0230*/  ISETP.GE.U32.AND P1, PT, R3.reuse, 0xf00, PT ;  /* 0x00000f000300780c */ /* 0x040fe40003f26070 */
[----:B0-----:R-:W-:-:S04]  /*0240*/  LEA.HI R7, R3, 0x1, RZ, 0x18 ;  /* 0x0000000103077811 */ /* 0x001fc800078fc0ff */
[----:B------:R-:W-:-:S04]  /*0250*/  LOP3.LUT R20, R7, 0xf, RZ, 0xc0, !PT ;  /* 0x0000000f07147812 */ /* 0x000fc800078ec0ff */
[----:B------:R-:W-:-:S03]  /*0260*/  ISETP.NE.AND P0, PT, R20, RZ, PT ;  /* 0x000000ff1400720c */ /* 0x000fc60003f05270 */
[----:B------:R-:W-:Y:S10]  /*0270*/  @!P1 BRA `(.L_x_64) ;  /* 0x0000000400009947 */ /* 0x000ff40003800000 */
[----:B------:R-:W0:Y:S01]  /*0280*/  LDCU.64 UR6, c[0x0][0x380] ;  /* 0x00007000ff0677ac */ /* 0x000e220008000a00 */
[----:B------:R-:W-:Y:S01]  /*0290*/  IMAD.WIDE.U32 R2, R4, 0x4, RZ ;  /* 0x0000000404027825 */ /* 0x000fe200078e00ff */
[----:B------:R-:W-:Y:S01]  /*02a0*/  LOP3.LUT R9, R7, 0x1fffff0, RZ, 0xc0, !PT ;  /* 0x01fffff007097812 */ /* 0x000fe200078ec0ff */
[----:B------:R-:W-:-:S04]  /*02b0*/  UIMAD.WIDE.U32 UR4, UR18, 0x4000, URZ ;  /* 0x00004000120478a5 */ /* 0x000fc8000f8e00ff */
[----:B------:R-:W-:Y:S02]  /*02c0*/  IMAD.MOV R9, RZ, RZ, -R9 ;  /* 0x000000ffff097224 */ /* 0x000fe400078e0a09 */
[----:B------:R-:W-:Y:S02]  /*02d0*/  LOP3.LUT R2, R2, UR4, RZ, 0xfc, !PT ;  /* 0x0000000402027c12 */ /* 0x000fe4000f8efcff */
[----:B------:R-:W-:Y:S02]  /*02e0*/  LOP3.LUT R3, R3, UR5, RZ, 0xfc, !PT ;  /* 0x0000000503037c12 */ /* 0x000fe4000f8efcff */
[----:B0-----:R-:W-:-:S04]  /*02f0*/  IADD3 R2, P1, PT, R2, UR6, RZ ;  /* 0x0000000602027c10 */ /* 0x001fc8000ff3e0ff */
[----:B------:R-:W-:-:S04]  /*0300*/  IADD3 R2, P2, PT, R2, 0x2000, RZ ;  /* 0x0000200002027810 */ /* 0x000fc80007f5e0ff */
[----:B------:R-:W-:-:S09]  /*0310*/  IADD3.X R3, PT, PT, RZ, UR7, R3, P2, P1 ;  /* 0x00000007ff037c10 */ /* 0x000fd200097e2403 */
.L_x_65:
[----:B------:R-:W2:Y:S04]  /*0320*/  LDG.E R21, desc[UR16][R2.64+-0x2000] ;  /* 0xffe0001002157981 */ /* 0x000ea8000c1e1900 */
[----:B------:R-:W3:Y:S04]  /*0330*/  LDG.E R23, desc[UR16][R2.64+-0x1c00] ;  /* 0xffe4001002177981 */ /* 0x000ee8000c1e1900 */
[----:B------:R-:W4:Y:S04]  /*0340*/  LDG.E R25, desc[UR16][R2.64+-0x1800] ;  /* 0xffe8001002197981 */ /* 0x000f28000c1e1900 */
        /* <DEDUP_REMOVED lines=12> */
[----:B------:R0:W4:Y:S01]  /*0410*/  LDG.E R8, desc[UR16][R2.64+0x1c00] ;  /* 0x001c001002087981 */ /* 0x000122000c1e1900 */
[----:B------:R-:W-:-:S02]  /*0420*/  VIADD R9, R9, 0x10 ;  /* 0x0000001009097836 */ /* 0x000fc40000000000 */
[----:B------:R-:W-:-:S03]  /*0430*/  VIADD R4, R4, 0x1000 ;  /* 0x0000100004047836 */ /* 0x000fc60000000000 */
[----:B------:R-:W-:Y:S02]  /*0440*/  ISETP.NE.AND P2, PT, R9, RZ, PT ;  /* 0x000000ff0900720c */ /* 0x000fe40003f45270 */
[----:B0-----:R-:W-:-:S05]  /*0450*/  IADD3 R2, P3, PT, R2, 0x4000, RZ ;  /* 0x0000400002027810 */ /* 0x001fca0007f7e0ff */
[----:B------:R-:W-:Y:S01]  /*0460*/  IMAD.X R3, RZ, RZ, R3, P3 ;  /* 0x000000ffff037224 */ /* 0x000fe200018e0603 */
        /* <DEDUP_REMOVED lines=32> */
[----:B------:R-:W-:Y:S08]  /*0670*/  @P2 BRA `(.L_x_65) ;  /* 0xfffffffc00282947 */ /* 0x000ff0000383ffff */
.L_x_64:
[----:B------:R-:W-:Y:S05]  /*0680*/  BSYNC.RECONVERGENT B2 ;  /* 0x0000000000027941 */ /* 0x000fea0003800200 */
.L_x_63:
[----:B------:R-:W-:Y:S05]  /*0690*/  @!P0 BRA `(.L_x_62) ;  /* 0x0000000400288947 */ /* 0x000fea0003800000 */
[----:B------:R-:W-:Y:S01]  /*06a0*/  ISETP.GE.U32.AND P1, PT, R20, 0x8, PT ;  /* 0x000000081400780c */ /* 0x000fe20003f26070 */
[----:B------:R-:W-:Y:S01]  /*06b0*/  BSSY.RECONVERGENT B2, `(.L_x_66) ;  /* 0x0000022000027945 */ /* 0x000fe20003800200 */
[----:B------:R-:W-:-:S04]  /*06c0*/  LOP3.LUT R10, R7, 0x7, RZ, 0xc0, !PT ;  /* 0x00000007070a7812 */ /* 0x000fc800078ec0ff */
[----:B------:R-:W-:-:S07]  /*06d0*/  ISETP.NE.AND P0, PT, R10, RZ, PT ;  /* 0x000000ff0a00720c */ /* 0x000fce0003f05270 */
[----:B------:R-:W-:Y:S06]  /*06e0*/  @!P1 BRA `(.L_x_67) ;  /* 0x0000000000789947 */ /* 0x000fec0003800000 */
[----:B------:R-:W0:Y:S01]  /*06f0*/  LDCU.64 UR4, c[0x0][0x380] ;  /* 0x00007000ff0477ac */ /* 0x000e220008000a00 */
[----:B------:R-:W-:-:S04]  /*0700*/  IADD3 R3, P1, PT, R4, UR9, RZ ;  /* 0x0000000904037c10 */ /* 0x000fc8000ff3e0ff */
[----:B------:R-:W-:Y:S02]  /*0710*/  LEA.HI.X.SX32 R8, R4, RZ, 0x1, P1 ;  /* 0x000000ff04087211 */ /* 0x000fe400008f0eff */
[----:B0-----:R-:W-:-:S04]  /*0720*/  LEA R2, P1, R3, UR4, 0x2 ;  /* 0x0000000403027c11 */ /* 0x001fc8000f8210ff */
[----:B------:R-:W-:-:S05]  /*0730*/  LEA.HI.X R3, R3, UR5, R8, 0x2, P1 ;  /* 0x0000000503037c11 */ /* 0x000fca00088f1408 */
[----:B------:R-:W2:Y:S04]  /*0740*/  LDG.E R9, desc[UR16][R2.64] ;  /* 0x0000001002097981 */ /* 0x000ea8000c1e1900 */
[----:B------:R-:W3:Y:S04]  /*0750*/  LDG.E R11, desc[UR16][R2.64+0x400] ;  /* 0x00040010020b7981 */ /* 0x000ee8000c1e1900 */
[----:B------:R-:W4:Y:S04]  /*0760*/  LDG.E R13, desc[UR16][R2.64+0x800] ;  /* 0x00080010020d7981 */ /* 0x000f28000c1e1900 */
[----:B------:R-:W4:Y:S04]  /*0770*/  LDG.E R15, desc[UR16][R2.64+0xc00] ;  /* 0x000c0010020f7981 */ /* 0x000f28000c1e1900 */
[----:B------:R-:W4:Y:S04]  /*0780*/  LDG.E R17, desc[UR16][R2.64+0x1000] ;  /* 0x0010001002117981 */ /* 0x000f28000c1e1900 */
[----:B------:R-:W4:Y:S04]  /*0790*/  LDG.E R19, desc[UR16][R2.64+0x1400] ;  /* 0x0014001002137981 */ /* 0x000f28000c1e1900 */
[----:B------:R-:W4:Y:S04]  /*07a0*/  LDG.E R21, desc[UR16][R2.64+0x1800] ;  /* 0x0018001002157981 */ /* 0x000f28000c1e1900 */
[----:B------:R-:W4:Y:S01]  /*07b0*/  LDG.E R23, desc[UR16][R2.64+0x1c00] ;  /* 0x001c001002177981 */ /* 0x000f22000c1e1900 */
        /* <DEDUP_REMOVED lines=16> */
[----:B------:R-:W-:-:S09]  /*08c0*/  FSEL R6, R23, R6, !P1 ;  /* 0x0000000617067208 */ /* 0x000fd20004800000 */
.L_x_67:
[----:B------:R-:W-:Y:S05]  /*08d0*/  BSYNC.RECONVERGENT B2 ;  /* 0x0000000000027941 */ /* 0x000fea0003800200 */
.L_x_66:
        /* <DEDUP_REMOVED lines=24> */
.L_x_69:
[----:B------:R-:W-:Y:S05]  /*0a60*/  BSYNC.RECONVERGENT B2 ;  /* 0x0000000000027941 */ /* 0x000fea0003800200 */
.L_x_68:
[----:B------:R-:W-:Y:S05]  /*0a70*/  @!P0 BRA `(.L_x_62) ;  /* 0x0000000000308947 */ /* 0x000fea0003800000 */
[----:B------:R-:W0:Y:S01]  /*0a80*/  LDC.64 R2, c[0x0][0x380] ;  /* 0x0000e000ff027b82 */ /* 0x000e220000000a00 */
[----:B------:R-:W-:Y:S02]  /*0a90*/  IMAD.U32 R9, RZ, RZ, UR18 ;  /* 0x00000012ff097e24 */ /* 0x000fe4000f8e00ff */
[----:B------:R-:W-:Y:S02]  /*0aa0*/  IMAD.MOV R7, RZ, RZ, -R7 ;  /* 0x000000ffff077224 */ /* 0x000fe400078e0a07 */
[----:B0-----:R-:W-:-:S07]  /*0ab0*/  IMAD.WIDE.U32 R2, R9, 0x4000, R2 ;  /* 0x0000400009027825 */ /* 0x001fce00078e0002 */
.L_x_70:
[----:B------:R-:W-:-:S06]  /*0ac0*/  IMAD.WIDE R8, R4, 0x4, R2 ;  /* 0x0000000404087825 */ /* 0x000fcc00078e0202 */
[----:B------:R-:W2:Y:S01]  /*0ad0*/  LDG.E R9, desc[UR16][R8.64] ;  /* 0x0000001008097981 */ /* 0x000ea2000c1e1900 */
[----:B------:R-:W-:Y:S02]  /*0ae0*/  VIADD R7, R7, 0x1 ;  /* 0x0000000107077836 */ /* 0x000fe40000000000 */
[----:B------:R-:W-:-:S03]  /*0af0*/  VIADD R4, R4, 0x100 ;  /* 0x0000010004047836 */ /* 0x000fc60000000000 */
[----:B------:R-:W-:Y:S02]  /*0b00*/  ISETP.NE.AND P1, PT, R7, RZ, PT ;  /* 0x000000ff0700720c */ /* 0x000fe40003f25270 */
[----:B--2--5:R-:W-:-:S04]  /*0b10*/  FSETP.GEU.AND P0, PT, R6, R9, PT ;  /* 0x000000090600720b */ /* 0x024fc80003f0e000 */
[----:B------:R-:W-:-:S07]  /*0b20*/  FSEL R6, R9, R6, !P0 ;  /* 0x0000000609067208 */ /* 0x000fce0004000000 */
[----:B------:R-:W-:Y:S05]  /*0b30*/  @P1 BRA `(.L_x_70) ;  /* 0xfffffffc00e01947 */ /* 0x000fea000383ffff */
.L_x_62:
[----:B------:R-:W-:Y:S05]  /*0b40*/  BSYNC.RECONVERGENT B1 ;  /* 0x0000000000017941 */ /* 0x000fea0003800200 */
.L_x_61:
[----:B------:R-:W-:-:S13]  /*0b50*/  ISETP.GE.AND P0, PT, R5, 0x100, PT ;  /* 0x000001000500780c */ /* 0x000fda0003f06270 */
[----:B------:R-:W-:Y:S05]  /*0b60*/  @!P0 BRA `(.L_x_71) ;  /* 0x0000000000dc8947 */ /* 0x000fea0003800000 */
[----:B0-----:R-:W0:Y:S01]  /*0b70*/  S2R R7, SR_LANEID ;  /* 0x0000000000077919 */ /* 0x001e220000000000 */
[----:B-----5:R-:W1:Y:S02]  /*0b80*/  SHFL.DOWN PT, R2, R6, 0x1, 0x1f ;  /* 0x08201f0006027f89 */ /* 0x020e6400000e0000 */
[----:B-1----:R-:W-:Y:S02]  /*0b90*/  FSETP.GEU.AND P1, PT, R6, R2, PT ;  /* 0x000000020600720b */ /* 0x002fe40003f2e000 */
[C---:B0-----:R-:W-:Y:S02]  /*0ba0*/  ISETP.GT.AND P0, PT, R7.reuse, 0x1e, PT ;  /* 0x0000001e0700780c */ /* 0x041fe40003f04270 */
[----:B------:R-:W-:Y:S02]  /*0bb0*/  FSEL R2, R2, R6, !P1 ;  /* 0x0000000602027208 */ /* 0x000fe40004800000 */
[----:B------:R-:W-:Y:S02]  /*0bc0*/  ISETP.NE.AND P2, PT, R7, RZ, PT ;  /* 0x000000ff0700720c */ /* 0x000fe40003f45270 */
[----:B------:R-:W-:-:S02]  /*0bd0*/  FSEL R2, R6, R2, P0 ;  /* 0x0000000206027208 */ /* 0x000fc40000000000 */
[----:B------:R-:W-:-:S03]  /*0be0*/  ISETP.GT.AND P0, PT, R7, 0x1d, PT ;  /* 0x0000001d0700780c */ /* 0x000fc60003f04270 */
[----:B------:R-:W0:Y:S06]  /*0bf0*/  SHFL.DOWN PT, R3, R2, 0x2, 0x1f ;  /* 0x08401f0002037f89 */ /* 0x000e2c00000e0000 */
        /* <DEDUP_REMOVED lines=46> */
.L_x_71:
[----:B------:R-:W-:Y:S01]  /*0ee0*/  LOP3.LUT R2, R0, 0x3e0, RZ, 0xc0, !PT ;  /* 0x000003e000027812 */ /* 0x000fe200078ec0ff */
[----:B------:R-:W1:Y:S04]  /*0ef0*/  S2R R9, SR_LANEID ;  /* 0x0000000000097919 */ /* 0x000e680000000000 */
[----:B------:R-:W-:Y:S01]  /*0f00*/  VIADD R4, R2, 0x20 ;  /* 0x0000002002047836 */ /* 0x000fe20000000000 */
[----:B------:R-:W-:-:S04]  /*0f10*/  LOP3.LUT R2, RZ, R2, RZ, 0x33, !PT ;  /* 0x00000002ff027212 */ /* 0x000fc800078e33ff */
[----:B------:R-:W-:Y:S01]  /*0f20*/  ISETP.GT.AND P0, PT, R4, R5, PT ;  /* 0x000000050400720c */ /* 0x000fe20003f04270 */
[----:B------:R-:W-:-:S05]  /*0f30*/  IMAD.IADD R2, R5, 0x1, R2 ;  /* 0x0000000105027824 */ /* 0x000fca00078e0202 */
[----:B------:R-:W-:-:S05]  /*0f40*/  SEL R2, R2, 0x1f, P0 ;  /* 0x0000001f02027807 */ /* 0x000fca0000000000 */
[----:B-----5:R-:W2:Y:S01]  /*0f50*/  SHFL.DOWN PT, R3, R6, 0x1, R2 ;  /* 0x0820000006037989 */ /* 0x020ea200000e0002 */
[C---:B-1----:R-:W-:Y:S01]  /*0f60*/  ISETP.GE.AND P0, PT, R9.reuse, R2, PT ;  /* 0x000000020900720c */ /* 0x042fe20003f06270 */
[----:B0-----:R-:W-:Y:S01]  /*0f70*/  VIADD R7, R9, 0x2 ;  /* 0x0000000209077836 */ /* 0x001fe20000000000 */
[----:B--2---:R-:W-:-:S11]  /*0f80*/  FSETP.GEU.AND P1, PT, R6, R3, PT ;  /* 0x000000030600720b */ /* 0x004fd60003f2e000 */
        /* <DEDUP_REMOVED lines=60> */
.L_x_58:
[----:B------:R-:W0:Y:S01]  /*1350*/  S2R R0, SR_TID.X ;  /* 0x0000000000007919 */ /* 0x000e220000002100 */
[----:B------:R-:W1:Y:S01]  /*1360*/  LDC.64 R4, c[0x0][0x380] ;  /* 0x0000e000ff047b82 */ /* 0x000e620000000a00 */
[----:B0-----:R-:W-:-:S04]  /*1370*/  VIADD R7, R0, UR9 ;  /* 0x0000000900077c36 */ /* 0x001fc80008000000 */
[----:B-1----:R-:W-:-:S05]  /*1380*/  IMAD.WIDE.U32 R4, R7, 0x4, R4 ;  /* 0x0000000407047825 */ /* 0x002fca00078e0004 */
[----:B------:R-:W2:Y:S04]  /*1390*/  LDG.E R7, desc[UR16][R4.64] ;  /* 0x0000001004077981 */ /* 0x000ea8000c1e1900 */
[----:B------:R-:W2:Y:S04]  /*13a0*/  LDG.E R8, desc[UR16][R4.64+0x400] ;  /* 0x0004001004087981 */ /* 0x000ea8000c1e1900 */
[----:B------:R-:W3:Y:S04]  /*13b0*/  LDG.E R9, desc[UR16][R4.64+0x800] ;  /* 0x0008001004097981 */ /* 0x000ee8000c1e1900 */
[----:B------:R-:W3:Y:S04]  /*13c0*/  LDG.E R10, desc[UR16][R4.64+0xc00] ;  /* 0x000c0010040a7981 */ /* 0x000ee8000c1e1900 */
[----:B------:R-:W4:Y:S04]  /*13d0*/  LDG.E R11, desc[UR16][R4.64+0x1000] ;  /* 0x00100010040b7981 */ /* 0x000f28000c1e1900 */
[----:B------:R-:W4:Y:S04]  /*13e0*/  LDG.E R12, desc[UR16][R4.64+0x1400] ;  /* 0x00140010040c7981 */ /* 0x000f28000c1e1900 */
[----:B------:R-:W5:Y:S04]  /*13f0*/  LDG.E R13, desc[UR16][R4.64+0x1800] ;  /* 0x00180010040d7981 */ /* 0x000f68000c1e1900 */
        /* <DEDUP_REMOVED lines=8> */
[----:B------:R-:W5:Y:S01]  /*1480*/  LDG.E R21, desc[UR16][R4.64+0x3c00] ;  /* 0x003c001004157981 */ /* 0x000f62000c1e1900 */
        /* <DEDUP_REMOVED lines=16> */
[----:B------:R-:W-:Y:S02]  /*1590*/  ISETP.GE.U32.AND P0, PT, R23, UR5, PT ;  /* 0x0000000517007c0c */ /* 0x000fe4000bf06070 */
[----:B------:R-:W-:Y:S02]  /*15a0*/  FSEL R19, R20, R19, !P2 ;  /* 0x0000001314137208 */ /* 0x000fe40005000000 */
[----:B------:R-:W-:Y:S02]  /*15b0*/  FSETP.GEU.AND P2, PT, R15, R18, PT ;  /* 0x000000120f00720b */ /* 0x000fe40003f4e000 */
[----:B------:R-:W-:Y:S02]  /*15c0*/  FSETP.GEU.AND P3, PT, R6, R21, PT ;  /* 0x000000150600720b */ /* 0x000fe40003f6e000 */
[----:B------:R-:W-:-:S02]  /*15d0*/  FSEL R14, R14, R11, !P1 ;  /* 0x0000000b0e0e7208 */ /* 0x000fc40004800000 */
[----:B------:R-:W-:Y:S02]  /*15e0*/  FSEL R6, R21, R6, !P3 ;  /* 0x0000000615067208 */ /* 0x000fe40005800000 */
[----:B------:R-:W-:Y:S02]  /*15f0*/  FSEL R15, R18, R15, !P2 ;  /* 0x0000000f120f7208 */ /* 0x000fe40005000000 */
[----:B------:R-:W-:Y:S02]  /*1600*/  FSETP.GEU.AND P3, PT, R19, R6, PT ;  /* 0x000000061300720b */ /* 0x000fe40003f6e000 */
[----:B------:R-:W-:Y:S02]  /*1610*/  ISETP.GE.U32.AND.EX P0, PT, R22, UR4, PT, P0 ;  /* 0x0000000416007c0c */ /* 0x000fe4000bf06100 */
[----:B------:R-:W-:Y:S02]  /*1620*/  FSEL R6, R6, R19, !P3 ;  /* 0x0000001306067208 */ /* 0x000fe40005800000 */
[----:B------:R-:W-:-:S02]  /*1630*/  FSETP.GEU.AND P1, PT, R7, R14, PT ;  /* 0x0000000e0700720b */ /* 0x000fc40003f2e000 */
[----:B------:R-:W-:Y:S02]  /*1640*/  FSETP.GEU.AND P2, PT, R15, R6, PT ;  /* 0x000000060f00720b */ /* 0x000fe40003f4e000 */
[----:B------:R-:W-:Y:S02]  /*1650*/  FSEL R7, R14, R7, !P1 ;  /* 0x000000070e077208 */ /* 0x000fe40004800000 */
[----:B------:R-:W-:-:S04]  /*1660*/  FSEL R6, R6, R15, !P2 ;  /* 0x0000000f06067208 */ /* 0x000fc80005000000 */
[----:B------:R-:W-:-:S04]  /*1670*/  FSETP.GEU.AND P1, PT, R7, R6, PT ;  /* 0x000000060700720b */ /* 0x000fc80003f2e000 */
[----:B------:R-:W-:Y:S01]  /*1680*/  FSEL R6, R6, R7, !P1 ;  /* 0x0000000706067208 */ /* 0x000fe20004800000 */
[----:B------:R-:W-:Y:S08]  /*1690*/  @!P0 BRA `(.L_x_73) ;  /* 0x0000001000188947 */ /* 0x000ff00003800000 */
[----:B------:R-:W-:Y:S01]  /*16a0*/  UIADD3 UR7, UP0, UPT, UR5, UR9, URZ ;  /* 0x0000000905077290 */ /* 0x000fe2000ff1e0ff */
[----:B------:R-:W-:Y:S01]  /*16b0*/  IADD3 R18, P1, PT, R2, -0x1000, RZ ;  /* 0xfffff00002127810 */ /* 0x000fe20007f3e0ff */
[----:B------:R-:W0:Y:S01]  /*16c0*/  LDCU.64 UR12, c[0x0][0x380] ;  /* 0x00007000ff0c77ac */ /* 0x000e220008000a00 */
[----:B------:R-:W-:Y:S02]  /*16d0*/  LOP3.LUT R5, RZ, R0, RZ, 0x33, !PT ;  /* 0x00000000ff057212 */ /* 0x000fe400078e33ff */
[----:B------:R-:W-:Y:S01]  /*16e0*/  IADD3.X R7, PT, PT, R3, -0x1, RZ, P1, !PT ;  /* 0xffffffff03077810 */ /* 0x000fe20000ffe4ff */
[----:B------:R-:W-:Y:S01]  /*16f0*/  UIADD3.X UR8, UPT, UPT, URZ, UR4, URZ, UP0, !UPT ;  /* 0x00000004ff087290 */ /* 0x000fe200087fe4ff */
[----:B------:R-:W-:Y:S01]  /*1700*/  ISETP.LT.U32.AND P0, PT, R18, UR7, PT ;  /* 0x0000000712007c0c */ /* 0x000fe2000bf01070 */
[----:B------:R-:W-:Y:S01]  /*1710*/  UMOV UR6, UR5 ;  /* 0x0000000500067c82 */ /* 0x000fe20008000000 */
[----:B------:R-:W-:Y:S01]  /*1720*/  IADD3 R9, P2, PT, R0, UR7, RZ ;  /* 0x0000000700097c10 */ /* 0x000fe2000ff5e0ff */
[----:B------:R-:W-:Y:S01]  /*1730*/  UMOV UR4, URZ ;  /* 0x000000ff00047c82 */ /* 0x000fe20008000000 */
[----:B------:R-:W-:Y:S01]  /*1740*/  IADD3 R5, PT, PT, R2, -UR5, R5 ;  /* 0x8000000502057c10 */ /* 0x000fe2000fffe005 */
[----:B------:R-:W-:Y:S01]  /*1750*/  IMAD.U32 R4, RZ, RZ, UR8 ;  /* 0x00000008ff047e24 */ /* 0x000fe2000f8e00ff */
[----:B------:R-:W-:Y:S01]  /*1760*/  UMOV UR10, UR8 ;  /* 0x00000008000a7c82 */ /* 0x000fe20008000000 */
[----:B------:R-:W-:-:S03]  /*1770*/  IMAD.X R0, RZ, RZ, UR8, P2 ;  /* 0x00000008ff007e24 */ /* 0x000fc600090e06ff */
[----:B------:R-:W-:Y:S02]  /*1780*/  ISETP.GT.U32.AND.EX P0, PT, R4, R7, PT, P0 ;  /* 0x000000070400720c */ /* 0x000fe40003f04100 */
[----:B0-----:R-:W-:-:S04]  /*1790*/  LEA R8, P1, R9, UR12, 0x2 ;  /* 0x0000000c09087c11 */ /* 0x001fc8000f8210ff */
[----:B------:R-:W-:Y:S02]  /*17a0*/  IADD3 R8, P2, PT, R8, 0x2000, RZ ;  /* 0x0000200008087810 */ /* 0x000fe40007f5e0ff */
[----:B------:R-:W-:Y:S01]  /*17b0*/  LEA.HI.X R9, R9, UR13, R0, 0x2, P1 ;  /* 0x0000000d09097c11 */ /* 0x000fe200088f1400 */
[----:B------:R-:W-:Y:S01]  /*17c0*/  VIADD R0, R5, -UR9 ;  /* 0x8000000905007c36 */ /* 0x000fe20008000000 */
[----:B------:R-:W-:-:S03]  /*17d0*/  UMOV UR9, UR7 ;  /* 0x0000000700097c82 */ /* 0x000fc60008000000 */
[----:B------:R-:W-:Y:S01]  /*17e0*/  IMAD.X R9, RZ, RZ, R9, P2 ;  /* 0x000000ffff097224 */ /* 0x000fe200010e0609 */
[----:B------:R-:W-:Y:S06]  /*17f0*/  @P0 BRA `(.L_x_74) ;  /* 0x00000004003c0947 */ /* 0x000fec0003800000 */
[----:B------:R-:W0:Y:S01]  /*1800*/  LDC.64 R2, c[0x0][0x3b8] ;  /* 0x0000ee00ff027b82 */ /* 0x000e220000000a00 */
[----:B------:R-:W1:Y:S01]  /*1810*/  LDCU UR11, c[0x0][0x3c0] ;  /* 0x00007800ff0b77ac */ /* 0x000e620008000800 */
[----:B------:R-:W2:Y:S01]  /*1820*/  LDCU.64 UR12, c[0x0][0x380] ;  /* 0x00007000ff0c77ac */ /* 0x000ea20008000a00 */
[----:B------:R-:W-:Y:S01]  /*1830*/  NOP ;  /* 0x0000000000007918 */ /* 0x000fe20000000000 */
.L_x_75:
[----:B------:R-:W3:Y:S02]  /*1840*/  S2R R5, SR_TID.X ;  /* 0x0000000000057919 */ /* 0x000ee40000002100 */
[----:B---3--:R-:W-:-:S05]  /*1850*/  IADD3 R5, P0, PT, R5, UR7, RZ ;  /* 0x0000000705057c10 */ /* 0x008fca000ff1e0ff */
[----:B------:R-:W-:Y:S01]  /*1860*/  IMAD.X R10, RZ, RZ, UR8, P0 ;  /* 0x00000008ff0a7e24 */ /* 0x000fe200080e06ff */
[----:B--2---:R-:W-:-:S04]  /*1870*/  LEA R4, P0, R5, UR12, 0x2 ;  /* 0x0000000c05047c11 */ /* 0x004fc8000f8010ff */
[----:B------:R-:W-:-:S05]  /*1880*/  LEA.HI.X R5, R5, UR13, R10, 0x2, P0 ;  /* 0x0000000d05057c11 */ /* 0x000fca00080f140a */
        /* <DEDUP_REMOVED lines=15> */
[----:B------:R0:W5:Y:S01]  /*1980*/  LDG.E R11, desc[UR16][R4.64+0x3c00] ;  /* 0x003c0010040b7981 */ /* 0x000162000c1e1900 */
[----:B-1----:R-:W-:-:S04]  /*1990*/  USHF.L.U32 UR14, UR11, 0xc, URZ ;  /* 0x0000000c0b0e7899 */ /* 0x002fc800080006ff */
[----:B------:R-:W-:Y:S02]  /*19a0*/  USHF.R.S32.HI UR15, URZ, 0x1f, UR14 ;  /* 0x0000001fff0f7899 */ /* 0x000fe4000801140e */
[----:B------:R-:W-:-:S04]  /*19b0*/  UIADD3 UR5, UP0, UPT, UR14, UR9, URZ ;  /* 0x000000090e057290 */ /* 0x000fc8000ff1e0ff */
[----:B------:R-:W-:Y:S01]  /*19c0*/  UIADD3.X UR6, UPT, UPT, UR15, UR10, URZ, UP0, !UPT ;  /* 0x0000000a0f067290 */ /* 0x000fe200087fe4ff */
        /* <DEDUP_REMOVED lines=10> */
[----:B------:R-:W-:-:S04]  /*1a70*/  FSETP.GEU.AND P0, PT, R12, R17, PT ;  /* 0x000000110c00720b */ /* 0x000fc80003f0e000 */
[----:B------:R-:W-:Y:S02]  /*1a80*/  FSEL R17, R17, R12, !P0 ;  /* 0x0000000c11117208 */ /* 0x000fe40004000000 */
[----:B------:R-:W-:Y:S02]  /*1a90*/  FSETP.GEU.AND P1, PT, R13, R14, PT ;  /* 0x0000000e0d00720b */ /* 0x000fe40003f2e000 */
[----:B------:R-:W-:Y:S02]  /*1aa0*/  FSETP.GEU.AND P0, PT, R6, R23, PT ;  /* 0x000000170600720b */ /* 0x000fe40003f0e000 */
[----:B------:R-:W-:Y:S02]  /*1ab0*/  FSEL R13, R14, R13, !P1 ;  /* 0x0000000d0e0d7208 */ /* 0x000fe40004800000 */
[----:B------:R-:W-:Y:S02]  /*1ac0*/  FSETP.GEU.AND P2, PT, R10, R15, PT ;  /* 0x0000000f0a00720b */ /* 0x000fe40003f4e000 */
[----:B------:R-:W-:-:S02]  /*1ad0*/  FSETP.GEU.AND P1, PT, R22, R27, PT ;  /* 0x0000001b1600720b */ /* 0x000fc40003f2e000 */
[----:B------:R-:W-:Y:S02]  /*1ae0*/  FSEL R10, R15, R10, !P2 ;  /* 0x0000000a0f0a7208 */ /* 0x000fe40005000000 */
[----:B------:R-:W-:Y:S02]  /*1af0*/  FSEL R6, R23, R6, !P0 ;  /* 0x0000000617067208 */ /* 0x000fe40004000000 */
[----:B------:R-:W-:Y:S02]  /*1b00*/  FSETP.GEU.AND P0, PT, R16, R17, PT ;  /* 0x000000111000720b */ /* 0x000fe40003f0e000 */
[----:B------:R-:W-:Y:S02]  /*1b10*/  FSETP.GEU.AND P2, PT, R13, R10, PT ;  /* 0x0000000a0d00720b */ /* 0x000fe40003f4e000 */
[----:B------:R-:W-:Y:S02]  /*1b20*/  FSEL R27, R27, R22, !P1 ;  /* 0x000000161b1b7208 */ /* 0x000fe40004800000 */
[----:B------:R-:W-:-:S02]  /*1b30*/  FSEL R16, R17, R16, !P0 ;  /* 0x0000001011107208 */ /* 0x000fc40004000000 */
[----:B------:R-:W-:Y:S02]  /*1b40*/  FSEL R13, R10, R13, !P2 ;  /* 0x0000000d0a0d7208 */ /* 0x000fe40005000000 */
[----:B------:R-:W-:Y:S02]  /*1b50*/  FSETP.GEU.AND P0, PT, R6, R27, PT ;  /* 0x0000001b0600720b */ /* 0x000fe40003f0e000 */
[----:B0-----:R-:W-:Y:S02]  /*1b60*/  IADD3 R4, P2, PT, R2, -UR7, RZ ;  /* 0x8000000702047c10 */ /* 0x001fe4000ff5e0ff */
[----:B------:R-:W-:Y:S02]  /*1b70*/  FSEL R6, R27, R6, !P0 ;  /* 0x000000061b067208 */ /* 0x000fe40004000000 */
[----:B------:R-:W-:Y:S02]  /*1b80*/  FSETP.GEU.AND P1, PT, R16, R13, PT ;  /* 0x0000000d1000720b */ /* 0x000fe40003f2e000 */
[----:B------:R-:W-:-:S02]  /*1b90*/  ISETP.GE.U32.AND P0, PT, R4, UR14, PT ;  /* 0x0000000e04007c0c */ /* 0x000fc4000bf06070 */
[----:B------:R-:W-:Y:S02]  /*1ba0*/  IADD3.X R4, PT, PT, R3, ~UR8, RZ, P2, !PT ;  /* 0x8000000803047c10 */ /* 0x000fe400097fe4ff */
[----:B------:R-:W-:Y:S02]  /*1bb0*/  FSEL R13, R13, R16, !P1 ;  /* 0x000000100d0d7208 */ /* 0x000fe40004800000 */
[----:B------:R-:W-:Y:S02]  /*1bc0*/  ISETP.GE.U32.AND.EX P0, PT, R4, UR15, PT, P0 ;  /* 0x0000000f04007c0c */ /* 0x000fe4000bf06100 */
[----:B------:R-:W-:-:S04]  /*1bd0*/  FSETP.GEU.AND P1, PT, R6, R13, PT ;  /* 0x0000000d0600720b */ /* 0x000fc80003f2e000 */
[----:B------:R-:W-:-:S04]  /*1be0*/  FSEL R6, R13, R6, !P1 ;  /* 0x000000060d067208 */ /* 0x000fc80004800000 */
[----:B------:R-:W-:-:S04]  /*1bf0*/  FSETP.GEU.AND P1, PT, R6, R11, PT ;  /* 0x0000000b0600720b */ /* 0x000fc80003f2e000 */
[----:B------:R-:W-:Y:S01]  /*1c00*/  FSEL R6, R11, R6, !P1 ;  /* 0x000000060b067208 */ /* 0x000fe20004800000 */
[----:B------:R-:W-:Y:S08]  /*1c10*/  @!P0 BRA `(.L_x_73) ;  /* 0x0000000800b88947 */ /* 0x000ff00003800000 */
[----:B------:R-:W-:Y:S02]  /*1c20*/  UIADD3 UR7, UP0, UPT, UR14, UR7, URZ ;  /* 0x000000070e077290 */ /* 0x000fe4000ff1e0ff */
[----:B------:R-:W-:Y:S01]  /*1c30*/  IMAD.U32 R5, RZ, RZ, UR14 ;  /* 0x0000000eff057e24 */ /* 0x000fe2000f8e00ff */
[----:B------:R-:W-:Y:S01]  /*1c40*/  UIADD3 UR4, UPT, UPT, UR4, 0x1, URZ ;  /* 0x0000000104047890 */ /* 0x000fe2000fffe0ff */
[----:B------:R-:W-:Y:S01]  /*1c50*/  VIADD R0, R0, -UR14 ;  /* 0x8000000e00007c36 */ /* 0x000fe20008000000 */
[----:B------:R-:W-:Y:S01]  /*1c60*/  UIADD3.X UR8, UPT, UPT, UR15, UR8, URZ, UP0, !UPT ;  /* 0x000000080f087290 */ /* 0x000fe200087fe4ff */
[----:B------:R-:W-:Y:S01]  /*1c70*/  IMAD.WIDE R8, R5, 0x4, R8 ;  /* 0x0000000405087825 */ /* 0x000fe200078e0208 */
[----:B------:R-:W-:Y:S01]  /*1c80*/  ISETP.LT.U32.AND P0, PT, R18, UR7, PT ;  /* 0x0000000712007c0c */ /* 0x000fe2000bf01070 */
[----:B------:R-:W-:Y:S01]  /*1c90*/  UMOV UR9, UR5 ;  /* 0x0000000500097c82 */ /* 0x000fe20008000000 */
[----:B------:R-:W-:Y:S02]  /*1ca0*/  UMOV UR10, UR6 ;  /* 0x00000006000a7c82 */ /* 0x000fe40008000000 */
[----:B------:R-:W-:-:S05]  /*1cb0*/  IMAD.U32 R4, RZ, RZ, UR8 ;  /* 0x00000008ff047e24 */ /* 0x000fca000f8e00ff */
[----:B------:R-:W-:-:S13]  /*1cc0*/  ISETP.GT.U32.AND.EX P0, PT, R4, R7, PT, P0 ;  /* 0x000000070400720c */ /* 0x000fda0003f04100 */
[----:B------:R-:W-:Y:S05]  /*1cd0*/  @!P0 BRA `(.L_x_75) ;  /* 0xfffffff800d88947 */ /* 0x000fea000383ffff */
[----:B------:R-:W-:-:S05]  /*1ce0*/  UMOV UR6, UR14 ;  /* 0x0000000e00067c82 */ /* 0x000fca0008000000 */
.L_x_74:
[----:B------:R-:W0:Y:S01]  /*1cf0*/  S2R R5, SR_TID.X ;  /* 0x0000000000057919 */ /* 0x000e220000002100 */
[C---:B------:R-:W-:Y:S01]  /*1d00*/  VIADD R4, R2.reuse, -UR7 ;  /* 0x8000000702047c36 */ /* 0x040fe20008000000 */
[----:B------:R-:W-:Y:S01]  /*1d10*/  ISETP.LE.U32.AND P1, PT, R2, UR7, PT ;  /* 0x0000000702007c0c */ /* 0x000fe2000bf23070 */
[----:B------:R-:W-:Y:S01]  /*1d20*/  IMAD.U32 R10, RZ, RZ, UR8 ;  /* 0x00000008ff0a7e24 */ /* 0x000fe2000f8e00ff */
[----:B------:R-:W-:Y:S02]  /*1d30*/  BSSY.RECONVERGENT B1, `(.L_x_73) ;  /* 0x000009c000017945 */ /* 0x000fe40003800200 */
[----:B0-----:R-:W-:-:S04]  /*1d40*/  ISETP.GE.AND P0, PT, R5, R4, PT ;  /* 0x000000040500720c */ /* 0x001fc80003f06270 */
[----:B------:R-:W-:-:S13]  /*1d50*/  ISETP.GE.U32.OR.EX P0, PT, R10, R3, P0, P1 ;  /* 0x000000030a00720c */ /* 0x000fda0000706510 */
[----:B------:R-:W-:Y:S05]  /*1d60*/  @P0 BRA `(.L_x_76) ;  /* 0x0000000800600947 */ /* 0x000fea0003800000 */
[----:B------:R-:W-:Y:S01]  /*1d70*/  USHF.L.U32 UR5, UR18, 0xc, URZ ;  /* 0x0000000c12057899 */ /* 0x000fe200080006ff */
[----:B------:R-:W-:Y:S01]  /*1d80*/  LOP3.LUT R3, RZ, R5, RZ, 0x33, !PT ;  /* 0x00000005ff037212 */ /* 0x000fe200078e33ff */
[----:B------:R-:W-:Y:S01]  /*1d90*/  UIMAD UR14, UR4, UR11, URZ ;  /* 0x0000000b040e72a4 */ /* 0x000fe2000f8e02ff */
[----:B------:R-:W-:Y:S01]  /*1da0*/  BSSY.RECONVERGENT B2, `(.L_x_77) ;  /* 0x0000047000027945 */ /* 0x000fe20003800200 */
[----:B------:R-:W-:Y:S01]  /*1db0*/  UIADD3 UR5, UPT, UPT, UR5, UR6, URZ ;  /* 0x0000000605057290 */ /* 0x000fe2000fffe0ff */
[----:B------:R-:W-:-:S03]  /*1dc0*/  IMAD.MOV.U32 R4, RZ, RZ, R5 ;  /* 0x000000ffff047224 */ /* 0x000fc600078e0005 */
[----:B------:R-:W-:Y:S02]  /*1dd0*/  IMAD.U32 R7, RZ, RZ, UR14 ;  /* 0x0000000eff077e24 */ /* 0x000fe4000f8e00ff */
[----:B------:R-:W-:-:S05]  /*1de0*/  IADD3 R2, PT, PT, R2, -UR5, R3 ;  /* 0x8000000502027c10 */ /* 0x000fca000fffe003 */
[----:B------:R-:W-:-:S05]  /*1df0*/  IMAD R2, R7, -0x1000, R2 ;  /* 0xfffff00007027824 */ /* 0x000fca00078e0202 */
[C---:B------:R-:W-:Y:S02]  /*1e00*/  ISETP.GE.U32.AND P1, PT, R2.reuse, 0xf00, PT ;  /* 0x00000f000200780c */ /* 0x040fe40003f26070 */
[----:B------:R-:W-:-:S04]  /*1e10*/  LEA.HI R18, R2, 0x1, RZ, 0x18 ;  /* 0x0000000102127811 */ /* 0x000fc800078fc0ff */
[----:B------:R-:W-:-:S04]  /*1e20*/  LOP3.LUT R20, R18, 0xf, RZ, 0xc0, !PT ;  /* 0x0000000f12147812 */ /* 0x000fc800078ec0ff */
[----:B------:R-:W-:-:S03]  /*1e30*/  ISETP.NE.AND P0, PT, R20, RZ, PT ;  /* 0x000000ff1400720c */ /* 0x000fc60003f05270 */
[----:B------:R-:W-:Y:S10]  /*1e40*/  @!P1 BRA `(.L_x_78) ;  /* 0x0000000000f09947 */ /* 0x000ff40003800000 */
[----:B------:R-:W-:Y:S01]  /*1e50*/  LEA.HI R2, R0, 0x1, RZ, 0x18 ;  /* 0x0000000100027811 */ /* 0x000fe200078fc0ff */
[----:B------:R-:W-:-:S03]  /*1e60*/  IMAD.MOV.U32 R4, RZ, RZ, R5 ;  /* 0x000000ffff047224 */ /* 0x000fc600078e0005 */
[----:B------:R-:W-:-:S05]  /*1e70*/  LOP3.LUT R2, R2, 0x1fffff0, RZ, 0xc0, !PT ;  /* 0x01fffff002027812 */ /* 0x000fca00078ec0ff */
[----:B------:R-:W-:-:S07]  /*1e80*/  IMAD.MOV R7, RZ, RZ, -R2 ;  /* 0x000000ffff077224 */ /* 0x000fce00078e0a02 */
.L_x_79:
[----:B------:R-:W-:Y:S02]  /*1e90*/  IMAD.MOV.U32 R2, RZ, RZ, R8 ;  /* 0x000000ffff027224 */ /* 0x000fe400078e0008 */
[----:B------:R-:W-:-:S05]  /*1ea0*/  IMAD.MOV.U32 R3, RZ, RZ, R9 ;  /* 0x000000ffff037224 */ /* 0x000fca00078e0009 */
[----:B------:R-:W2:Y:S04]  /*1eb0*/  LDG.E R17, desc[UR16][R2.64+-0x2000] ;  /* 0xffe0001002117981 */ /* 0x000ea8000c1e1900 */
[----:B------:R-:W3:Y:S04]  /*1ec0*/  LDG.E R19, desc[UR16][R2.64+-0x1c00] ;  /* 0xffe4001002137981 */ /* 0x000ee8000c1e1900 */
        /* <DEDUP_REMOVED lines=14> */
[----:B------:R-:W-:-:S02]  /*1fb0*/  VIADD R7, R7, 0x10 ;  /* 0x0000001007077836 */ /* 0x000fc40000000000 */
[----:B------:R-:W-:-:S03]  /*1fc0*/  VIADD R4, R4, 0x1000 ;  /* 0x0000100004047836 */ /* 0x000fc60000000000 */
[----:B------:R-:W-:Y:S02]  /*1fd0*/  ISETP.NE.AND P2, PT, R7, RZ, PT ;  /* 0x000000ff0700720c */ /* 0x000fe40003f45270 */
[----:B--2---:R-:W-:-:S04]  /*1fe0*/  FSETP.GEU.AND P1, PT, R6, R17, PT ;  /* 0x000000110600720b */ /* 0x004fc80003f2e000 */
        /* <DEDUP_REMOVED lines=29> */
[----:B------:R-:W-:Y:S02]  /*21c0*/  IADD3 R8, P3, PT, R2, 0x4000, RZ ;  /* 0x0000400002087810 */ /* 0x000fe40007f7e0ff */
[----:B------:R-:W-:-:S03]  /*21d0*/  FSETP.GEU.AND P1, PT, R6, R5, PT ;  /* 0x000000050600720b */ /* 0x000fc60003f2e000 */
[----:B------:R-:W-:Y:S01]  /*21e0*/  IMAD.X R9, RZ, RZ, R3, P3 ;  /* 0x000000ffff097224 */ /* 0x000fe200018e0603 */
[----:B------:R-:W-:Y:S01]  /*21f0*/  FSEL R6, R5, R6, !P1 ;  /* 0x0000000605067208 */ /* 0x000fe20004800000 */
[----:B------:R-:W-:Y:S08]  /*2200*/  @P2 BRA `(.L_x_79) ;  /* 0xfffffffc00202947 */ /* 0x000ff0000383ffff */
.L_x_78:
[----:B------:R-:W-:Y:S05]  /*2210*/  BSYNC.RECONVERGENT B2 ;  /* 0x0000000000027941 */ /* 0x000fea0003800200 */
.L_x_77:
[----:B------:R-:W-:Y:S05]  /*2220*/  @!P0 BRA `(.L_x_76) ;  /* 0x0000000400308947 */ /* 0x000fea0003800000 */
[----:B------:R-:W-:Y:S01]  /*2230*/  ISETP.GE.U32.AND P1, PT, R20, 0x8, PT ;  /* 0x000000081400780c */ /* 0x000fe20003f26070 */
[----:B------:R-:W-:Y:S01]  /*2240*/  BSSY.RECONVERGENT B2, `(.L_x_80) ;  /* 0x0000021000027945 */ /* 0x000fe20003800200 */
[----:B------:R-:W-:-:S04]  /*2250*/  LOP3.LUT R7, R18, 0x7, RZ, 0xc0, !PT ;  /* 0x0000000712077812 */ /* 0x000fc800078ec0ff */
[----:B------:R-:W-:-:S07]  /*2260*/  ISETP.NE.AND P0, PT, R7, RZ, PT ;  /* 0x000000ff0700720c */ /* 0x000fce0003f05270 */
[----:B------:R-:W-:Y:S06]  /*2270*/  @!P1 BRA `(.L_x_81) ;  /* 0x0000000000749947 */ /* 0x000fec0003800000 */
[----:B------:R-:W-:-:S05]  /*2280*/  IADD3 R3, P1, PT, R4, UR7, RZ ;  /* 0x0000000704037c10 */ /* 0x000fca000ff3e0ff */
[----:B------:R-:W-:Y:S01]  /*2290*/  IMAD.X R8, RZ, RZ, UR8, P1 ;  /* 0x00000008ff087e24 */ /* 0x000fe200088e06ff */
[----:B------:R-:W-:-:S04]  /*22a0*/  LEA R2, P1, R3, UR12, 0x2 ;  /* 0x0000000c03027c11 */ /* 0x000fc8000f8210ff */
[----:B------:R-:W-:-:S05]  /*22b0*/  LEA.HI.X R3, R3, UR13, R8, 0x2, P1 ;  /* 0x0000000d03037c11 */ /* 0x000fca00088f1408 */
[----:B------:R-:W2:Y:S04]  /*22c0*/  LDG.E R5, desc[UR16][R2.64] ;  /* 0x0000001002057981 */ /* 0x000ea8000c1e1900 */
[----:B------:R-:W3:Y:S04]  /*22d0*/  LDG.E R8, desc[UR16][R2.64+0x400] ;  /* 0x0004001002087981 */ /* 0x000ee8000c1e1900 */
[----:B------:R-:W4:Y:S04]  /*22e0*/  LDG.E R10, desc[UR16][R2.64+0x800] ;  /* 0x00080010020a7981 */ /* 0x000f28000c1e1900 */
[----:B------:R-:W5:Y:S04]  /*22f0*/  LDG.E R12, desc[UR16][R2.64+0xc00] ;  /* 0x000c0010020c7981 */ /* 0x000f68000c1e1900 */
[----:B------:R-:W5:Y:S04]  /*2300*/  LDG.E R14, desc[UR16][R2.64+0x1000] ;  /* 0x00100010020e7981 */ /* 0x000f68000c1e1900 */
[----:B------:R-:W5:Y:S04]  /*2310*/  LDG.E R16, desc[UR16][R2.64+0x1400] ;  /* 0x0014001002107981 */ /* 0x000f68000c1e1900 */
[----:B------:R-:W5:Y:S04]  /*2320*/  LDG.E R20, desc[UR16][R2.64+0x1800] ;  /* 0x0018001002147981 */ /* 0x000f68000c1e1900 */
[----:B------:R-:W5:Y:S01]  /*2330*/  LDG.E R22, desc[UR16][R2.64+0x1c00] ;  /* 0x001c001002167981 */ /* 0x000f62000c1e1900 */
[----:B------:R-:W-:Y:S01]  /*2340*/  VIADD R4, R4, 0x800 ;  /* 0x0000080004047836 */ /* 0x000fe20000000000 */
        /* <DEDUP_REMOVED lines=16> */
.L_x_81:
[----:B------:R-:W-:Y:S05]  /*2450*/  BSYNC.RECONVERGENT B2 ;  /* 0x0000000000027941 */ /* 0x000fea0003800200 */
.L_x_80:
[----:B------:R-:W-:Y:S05]  /*2460*/  @!P0 BRA `(.L_x_76) ;  /* 0x0000000000a08947 */ /* 0x000fea0003800000 */
[----:B------:R-:W-:Y:S01]  /*2470*/  ISETP.GE.U32.AND P1, PT, R7, 0x4, PT ;  /* 0x000000040700780c */ /* 0x000fe20003f26070 */
[----:B------:R-:W-:Y:S01]  /*2480*/  BSSY.RECONVERGENT B2, `(.L_x_82) ;  /* 0x0000014000027945 */ /* 0x000fe20003800200 */
[----:B------:R-:W-:-:S11]  /*2490*/  LOP3.LUT P0, RZ, R18, 0x3, RZ, 0xc0, !PT ;  /* 0x0000000312ff7812 */ /* 0x000fd6000780c0ff */
[----:B------:R-:W-:Y:S05]  /*24a0*/  @!P1 BRA `(.L_x_83) ;  /* 0x0000000000449947 */ /* 0x000fea0003800000 */
[----:B------:R-:W-:-:S05]  /*24b0*/  IADD3 R3, P1, PT, R4, UR7, RZ ;  /* 0x0000000704037c10 */ /* 0x000fca000ff3e0ff */
[----:B------:R-:W-:Y:S01]  /*24c0*/  IMAD.X R8, RZ, RZ, UR8, P1 ;  /* 0x00000008ff087e24 */ /* 0x000fe200088e06ff */
[----:B------:R-:W-:-:S04]  /*24d0*/  LEA R2, P1, R3, UR12, 0x2 ;  /* 0x0000000c03027c11 */ /* 0x000fc8000f8210ff */
[----:B------:R-:W-:-:S05]  /*24e0*/  LEA.HI.X R3, R3, UR13, R8, 0x2, P1 ;  /* 0x0000000d03037c11 */ /* 0x000fca00088f1408 */
[----:B------:R-:W2:Y:S04]  /*24f0*/  LDG.E R5, desc[UR16][R2.64] ;  /* 0x0000001002057981 */ /* 0x000ea8000c1e1900 */
[----:B------:R-:W3:Y:S04]  /*2500*/  LDG.E R8, desc[UR16][R2.64+0x400] ;  /* 0x0004001002087981 */ /* 0x000ee8000c1e1900 */
[----:B------:R-:W4:Y:S04]  /*2510*/  LDG.E R10, desc[UR16][R2.64+0x800] ;  /* 0x00080010020a7981 */ /* 0x000f28000c1e1900 */
        /* <DEDUP_REMOVED lines=9> */
[----:B------:R-:W-:-:S09]  /*25b0*/  FSEL R6, R12, R5, !P1 ;  /* 0x000000050c067208 */ /* 0x000fd20004800000 */
.L_x_83:
[----:B------:R-:W-:Y:S05]  /*25c0*/  BSYNC.RECONVERGENT B2 ;  /* 0x0000000000027941 */ /* 0x000fea0003800200 */
.L_x_82:
[----:B------:R-:W-:Y:S05]  /*25d0*/  @!P0 BRA `(.L_x_76) ;  /* 0x0000000000448947 */ /* 0x000fea0003800000 */
[----:B------:R-:W-:Y:S02]  /*25e0*/  LOP3.LUT R0, R0, 0xffff, RZ, 0xc0, !PT ;  /* 0x0000ffff00007812 */ /* 0x000fe400078ec0ff */
[----:B------:R-:W-:Y:S02]  /*25f0*/  IADD3 R4, P0, PT, R4, UR9, RZ ;  /* 0x0000000904047c10 */ /* 0x000fe4000ff1e0ff */
[----:B------:R-:W-:Y:S02]  /*2600*/  LEA.HI R0, R0, 0x1, RZ, 0x18 ;  /* 0x0000000100007811 */ /* 0x000fe400078fc0ff */
[----:B------:R-:W-:Y:S01]  /*2610*/  LEA R2, P1, R4, UR12, 0x2 ;  /* 0x0000000c04027c11 */ /* 0x000fe2000f8210ff */
[----:B------:R-:W-:Y:S01]  /*2620*/  IMAD.X R5, RZ, RZ, UR10, P0 ;  /* 0x0000000aff057e24 */ /* 0x000fe200080e06ff */
[----:B------:R-:W-:-:S04]  /*2630*/  LOP3.LUT R0, R0, 0x3, RZ, 0xc0, !PT ;  /* 0x0000000300007812 */ /* 0x000fc800078ec0ff */
[----:B------:R-:W-:Y:S01]  /*2640*/  LEA.HI.X R5, R4, UR13, R5, 0x2, P1 ;  /* 0x0000000d04057c11 */ /* 0x000fe200088f1405 */
[----:B------:R-:W-:-:S07]  /*2650*/  IMAD.MOV R0, RZ, RZ, -R0 ;  /* 0x000000ffff007224 */ /* 0x000fce00078e0a00 */
.L_x_84:
[----:B------:R-:W-:-:S06]  /*2660*/  IMAD.MOV.U32 R3, RZ, RZ, R5 ;  /* 0x000000ffff037224 */ /* 0x000fcc00078e0005 */
[----:B------:R0:W2:Y:S01]  /*2670*/  LDG.E R3, desc[UR16][R2.64] ;  /* 0x0000001002037981 */ /* 0x0000a2000c1e1900 */
[----:B------:R-:W-:-:S05]  /*2680*/  VIADD R0, R0, 0x1 ;  /* 0x0000000100007836 */ /* 0x000fca0000000000 */
[----:B------:R-:W-:Y:S02]  /*2690*/  ISETP.NE.AND P1, PT, R0, RZ, PT ;  /* 0x000000ff0000720c */ /* 0x000fe40003f25270 */
[----:B0-----:R-:W-:-:S05]  /*26a0*/  IADD3 R2, P2, PT, R2, 0x400, RZ ;  /* 0x0000040002027810 */ /* 0x001fca0007f5e0ff */
[----:B------:R-:W-:Y:S01]  /*26b0*/  IMAD.X R5, RZ, RZ, R5, P2 ;  /* 0x000000ffff057224 */ /* 0x000fe200010e0605 */
[----:B--2---:R-:W-:-:S04]  /*26c0*/  FSETP.GEU.AND P0, PT, R6, R3, PT ;  /* 0x000000030600720b */ /* 0x004fc80003f0e000 */
[----:B------:R-:W-:Y:S01]  /*26d0*/  FSEL R6, R3, R6, !P0 ;  /* 0x0000000603067208 */ /* 0x000fe20004000000 */
[----:B------:R-:W-:Y:S08]  /*26e0*/  @P1 BRA `(.L_x_84) ;  /* 0xfffffffc00dc1947 */ /* 0x000ff0000383ffff */
.L_x_76:
[----:B------:R-:W-:Y:S05]  /*26f0*/  BSYNC.RECONVERGENT B1 ;  /* 0x0000000000017941 */ /* 0x000fea0003800200 */
.L_x_73:
[----:B------:R-:W0:Y:S01]  /*2700*/  S2R R7, SR_LANEID ;  /* 0x0000000000077919 */ /* 0x000e220000000000 */
[----:B------:R-:W-:Y:S01]  /*2710*/  IMAD.MOV.U32 R9, RZ, RZ, R6 ;  /* 0x000000ffff097224 */ /* 0x000fe200078e0006 */
[----:B------:R-:W1:Y:S04]  /*2720*/  S2R R5, SR_TID.X ;  /* 0x0000000000057919 */ /* 0x000e680000002100 */
[----:B------:R-:W2:Y:S01]  /*2730*/  SHFL.DOWN PT, R0, R9, 0x1, 0x1f ;  /* 0x08201f0009007f89 */ /* 0x000ea200000e0000 */
[----:B0-----:R-:W-:Y:S02]  /*2740*/  ISETP.GT.AND P1, PT, R7, 0x1e, PT ;  /* 0x0000001e0700780c */ /* 0x001fe40003f24270 */
[----:B--2---:R-:W-:Y:S02]  /*2750*/  FSETP.GEU.AND P0, PT, R9, R0, PT ;  /* 0x000000000900720b */ /* 0x004fe40003f0e000 */
[----:B------:R-:W-:-:S09]  /*2760*/  ISETP.NE.AND P2, PT, R7, RZ, PT ;  /* 0x000000ff0700720c */ /* 0x000fd20003f45270 */
[----:B------:R-:W-:Y:S02]  /*2770*/  @!P1 FSEL R9, R0, R9, !P0 ;  /* 0x0000000900099208 */ /* 0x000fe40004000000 */
[----:B------:R-:W-:Y:S02]  /*2780*/  ISETP.GT.AND P1, PT, R7, 0x1d, PT ;  /* 0x0000001d0700780c */ /* 0x000fe40003f24270 */
[----:B------:R-:W0:Y:S01]  /*2790*/  @!P2 S2R R4, SR_CgaCtaId ;  /* 0x000000000004a919 */ /* 0x000e220000008800 */
[----:B------:R-:W-:Y:S02]  /*27a0*/  @!P2 MOV R3, 0x400 ;  /* 0x000004000003a802 */ /* 0x000fe40000000f00 */
[----:B-1----:R-:W-:Y:S01]  /*27b0*/  @!P2 SHF.R.U32.HI R2, RZ, 0x3, R5 ;  /* 0x00000003ff02a819 */ /* 0x002fe20000011605 */
        /* <DEDUP_REMOVED lines=43> */
.L_x_72:
[----:B------:R-:W-:Y:S05]  /*2a70*/  BSYNC.RECONVERGENT B0 ;  /* 0x0000000000007941 */ /* 0x000fea0003800200 */
.L_x_57:
[----:B------:R-:W-:Y:S05]  /*2a80*/  @P0 EXIT ;  /* 0x000000000000094d */ /* 0x000fea0003800000 */
[----:B------:R-:W0:Y:S02]  /*2a90*/  LDCU.64 UR4, c[0x0][0x388] ;  /* 0x00007100ff0477ac */ /* 0x000e240008000a00 */
[----:B0-----:R-:W-:-:S06]  /*2aa0*/  UIMAD.WIDE.U32 UR4, UR18, 0x4, UR4 ;  /* 0x00000004120478a5 */ /* 0x001fcc000f8e0004 */
[----:B------:R-:W-:Y:S02]  /*2ab0*/  IMAD.U32 R2, RZ, RZ, UR4 ;  /* 0x00000004ff027e24 */ /* 0x000fe4000f8e00ff */
[----:B------:R-:W-:-:S05]  /*2ac0*/  IMAD.U32 R3, RZ, RZ, UR5 ;  /* 0x00000005ff037e24 */ /* 0x000fca000f8e00ff */
[----:B------:R-:W-:Y:S01]  /*2ad0*/  STG.E desc[UR16][R2.64], R9 ;  /* 0x0000000902007986 */ /* 0x000fe2000c101910 */
[----:B------:R-:W-:Y:S05]  /*2ae0*/  EXIT ;  /* 0x000000000000794d */ /* 0x000fea0003800000 */
.L_x_85:
        /* <DEDUP_REMOVED lines=9> */
.L_x_240:


//--------------------- .text._ZN3cub18CUB_300001_SM_10006detail6reduce28DeviceReduceSingleTileKernelINS2_10policy_hubIfyN4cuda3__47maximumIfEEE10Policy1000EN6thrust24THRUST_300001_SM_1000_NS6detail15normal_iteratorINSC_10device_ptrIfEEEEPfyS8_ffNS5_3std3__410__identityEEEvT0_T1_T2_T3_T4_T6_ --------------------------
	.section	.text._ZN3cub18CUB_300001_SM_10006detail6reduce28DeviceReduceSingleTileKernelINS2_10policy_hubIfyN4cuda3__47maximumIfEEE10Policy1000EN6thrust24THRUST_300001_SM_1000_NS6detail15normal_iteratorINSC_10device_ptrIfEEEEPfyS8_ffNS5_3std3__410__identityEEEvT0_T1_T2_T3_T4_T6_,"ax",@progbits
	.align	128
        .global         _ZN3cub18CUB_300001_SM_10006detail6reduce28DeviceReduceSingleTileKernelINS2_10policy_hubIfyN4cuda3__47maximumIfEEE10Policy1000EN6thrust24THRUST_300001_SM_1000_NS6detail15normal_iteratorINSC_10device_ptrIfEEEEPfyS8_ffNS5_3std3__410__identityEEEvT0_T1_T2_T3_T4_T6_
        .type           _ZN3cub18CUB_300001_SM_10006detail6reduce28DeviceReduceSingleTileKernelINS2_10policy_hubIfyN4cuda3__47maximumIfEEE10Policy1000EN6thrust24THRUST_300001_SM_1000_NS6detail15normal_iteratorINSC_10device_ptrIfEEEEPfyS8_ffNS5_3std3__410__identityEEEvT0_T1_T2_T3_T4_T6_,@function
        .size           _ZN3cub18CUB_300001_SM_10006detail6reduce28DeviceReduceSingleTileKernelINS2_10policy_hubIfyN4cuda3__47maximumIfEEE10Policy1000EN6thrust24THRUST_300001_SM_1000_NS6detail15normal_iteratorINSC_10device_ptrIfEEEEPfyS8_ffNS5_3std3__410__identityEEEvT0_T1_T2_T3_T4_T6_,(.L_x_241 - _ZN3cub18CUB_300001_SM_10006detail6reduce28DeviceReduceSingleTileKernelINS2_10policy_hubIfyN4cuda3__47maximumIfEEE10Policy1000EN6thrust24THRUST_300001_SM_1000_NS6detail15normal_iteratorINSC_10device_ptrIfEEEEPfyS8_ffNS5_3std3__410__identityEEEvT0_T1_T2_T3_T4_T6_)
        .other          _ZN3cub18CUB_300001_SM_10006detail6reduce28DeviceReduceSingleTileKernelINS2_10policy_hubIfyN4cuda3__47maximumIfEEE10Policy1000EN6thrust24THRUST_300001_SM_1000_NS6detail15normal_iteratorINSC_10device_ptrIfEEEEPfyS8_ffNS5_3std3__410__identityEEEvT0_T1_T2_T3_T4_T6_,@"STO_CUDA_ENTRY STV_DEFAULT"
_ZN3cub18CUB_300001_SM_10006detail6reduce28DeviceReduceSingleTileKernelINS2_10policy_hubIfyN4cuda3__47maximumIfEEE10Policy1000EN6thrust24THRUST_300001_SM_1000_NS6detail15normal_iteratorINSC_10device_ptrIfEEEEPfyS8_ffNS5_3std3__410__identityEEEvT0_T1_T2_T3_T4_T6_:
.text._ZN3cub18CUB_300001_SM_10006detail6reduce28DeviceReduceSingleTileKernelINS2_10policy_hubIfyN4cuda3__47maximumIfEEE10Policy1000EN6thrust24THRUST_300001_SM_1000_NS6detail15normal_iteratorINSC_10device_ptrIfEEEEPfyS8_ffNS5_3std3__410__identityEEEvT0_T1_T2_T3_T4_T6_:
[----:B------:R-:W-:Y:S01]  /*0000*/  LDC R1, c[0x0][0x37c] ;  /* 0x0000df00ff017b82 */ /* 0x000fe20000000800 */
[----:B------:R-:W0:Y:S01]  /*0010*/  LDCU.64 UR4, c[0x0][0x390] ;  /* 0x00007200ff0477ac */ /* 0x000e220008000a00 */
[----:B------:R-:W1:Y:S01]  /*0020*/  LDCU.64 UR6, c[0x0][0x358] ;  /* 0x00006b00ff0677ac */ /* 0x000e620008000a00 */
[----:B0-----:R-:W-:Y:S02]  /*0030*/  IMAD.U32 R4, RZ, RZ, UR4 ;  /* 0x00000004ff047e24 */ /* 0x001fe4000f8e00ff */
[----:B------:R-:W-:-:S03]  /*0040*/  IMAD.U32 R0, RZ, RZ, UR5 ;  /* 0x00000005ff007e24 */ /* 0x000fc6000f8e00ff */
[----:B------:R-:W-:-:S04]  /*0050*/  ISETP.NE.U32.AND P0, PT, R4, RZ, PT ;  /* 0x000000ff0400720c */ /* 0x000fc80003f05070 */
[----:B------:R-:W-:-:S13]  /*0060*/  ISETP.NE.AND.EX P0, PT, R0, RZ, PT, P0 ;  /* 0x000000ff0000720c */ /* 0x000fda0003f05300 */
        /* <DEDUP_REMOVED lines=8> */
.L_x_86:
[----:B------:R-:W-:Y:S01]  /*00f0*/  ISETP.GT.U32.AND P0, PT, R4, 0xfff, PT ;  /* 0x00000fff0400780c */ /* 0x000fe20003f04070 */
[----:B------:R-:W-:Y:S03]  /*0100*/  BSSY.RECONVERGENT B0, `(.L_x_87) ;  /* 0x0000270000007945 */ /* 0x000fe60003800200 */
[----:B------:R-:W-:-:S13]  /*0110*/  ISETP.GT.U32.AND.EX P0, PT, R0, RZ, PT, P0 ;  /* 0x000000ff0000720c */ /* 0x000fda0003f04100 */
[----:B------:R-:W-:Y:S05]  /*0120*/  @P0 BRA `(.L_x_88) ;  /* 0x0000001000800947 */ /* 0x000fea0003800000 */
[----:B------:R-:W0:Y:S01]  /*0130*/  S2R R5, SR_TID.X ;  /* 0x0000000000057919 */ /* 0x000e220000002100 */
[----:B------:R-:W-:Y:S01]  /*0140*/  BSSY.RECONVERGENT B1, `(.L_x_89) ;  /* 0x0000009000017945 */ /* 0x000fe20003800200 */
[----:B------:R-:W-:Y:S01]  /*0150*/  IMAD.MOV.U32 R6, RZ, RZ, RZ ;  /* 0x000000ffff067224 */ /* 0x000fe200078e00ff */
[----:B0-----:R-:W-:Y:S01]  /*0160*/  ISETP.GE.U32.AND P0, PT, R5, R4, PT ;  /* 0x000000040500720c */ /* 0x001fe20003f06070 */
[----:B------:R-:W-:-:S12]  /*0170*/  IMAD.MOV.U32 R7, RZ, RZ, R5 ;  /* 0x000000ffff077224 */ /* 0x000fd800078e0005 */
[----:B------:R-:W-:Y:S05]  /*0180*/  @P0 BRA `(.L_x_90) ;  /* 0x0000000000100947 */ /* 0x000fea0003800000 */
[----:B------:R-:W0:Y:S02]  /*0190*/  LDC.64 R2, c[0x0][0x380] ;  /* 0x0000e000ff027b82 */ /* 0x000e240000000a00 */
[----:B0-----:R-:W-:-:S05]  /*01a0*/  IMAD.WIDE.U32 R2, R5, 0x4, R2 ;  /* 0x0000000405027825 */ /* 0x001fca00078e0002 */
[----:B------:R0:W5:Y:S01]  /*01b0*/  LDG.E R6, desc[UR6][R2.64] ;  /* 0x0000000602067981 */ /* 0x000162000c1e1900 */
[----:B------:R-:W-:-:S07]  /*01c0*/  VIADD R7, R5, 0x100 ;  /* 0x0000010005077836 */ /* 0x000fce0000000000 */
.L_x_90:
[----:B------:R-:W-:Y:S05]  /*01d0*/  BSYNC.RECONVERGENT B1 ;  /* 0x0000000000017941 */ /* 0x000fea0003800200 */
.L_x_89:
[----:B------:R-:W-:Y:S01]  /*01e0*/  ISETP.GE.U32.AND P0, PT, R7, R4, PT ;  /* 0x000000040700720c */ /* 0x000fe20003f06070 */
[----:B------:R-:W-:-:S12]  /*01f0*/  BSSY.RECONVERGENT B1, `(.L_x_91) ;  /* 0x000008a000017945 */ /* 0x000fd80003800200 */
[----:B------:R-:W-:Y:S05]  /*0200*/  @P0 BRA `(.L_x_92) ;  /* 0x0000000800200947 */ /* 0x000fea0003800000 */
[----:B0-----:R-:W-:Y:S01]  /*0210*/  LOP3.LUT R3, RZ, R7, RZ, 0x33, !PT ;  /* 0x00000007ff037212 */ /* 0x001fe200078e33ff */
[----:B------:R-:W-:Y:S04]  /*0220*/  BSSY.RECONVERGENT B2, `(.L_x_93) ;  /* 0x0000043000027945 */ /* 0x000fe80003800200 */
[----:B------:R-:W-:-:S05]  /*0230*/  IMAD.IADD R3, R3, 0x1, R4 ;  /* 0x0000000103037824 */ /* 0x000fca00078e0204 */
[C---:B------:R-:W-:Y:S02]  /*0240*/  ISETP.GE.U32.AND P1, PT, R3.reuse, 0xf00, PT ;  /* 0x00000f000300780c */ /* 0x040fe40003f26070 */
[----:B------:R-:W-:-:S04]  /*0250*/  LEA.HI R8, R3, 0x1, RZ, 0x18 ;  /* 0x0000000103087811 */ /* 0x000fc800078fc0ff */
[----:B------:R-:W-:-:S04]  /*0260*/  LOP3.LUT R22, R8, 0xf, RZ, 0xc0, !PT ;  /* 0x0000000f08167812 */ /* 0x000fc800078ec0ff */
[----:B------:R-:W-:-:S03]  /*0270*/  ISETP.NE.AND P0, PT, R22, RZ, PT ;  /* 0x000000ff1600720c */ /* 0x000fc60003f05270 */
[----:B------:R-:W-:Y:S10]  /*0280*/  @!P1 BRA `(.L_x_94) ;  /* 0x0000000000f09947 */ /* 0x000ff40003800000 */
[----:B------:R-:W0:Y:S01]  /*0290*/  LDC.64 R2, c[0x0][0x380] ;  /* 0x0000e000ff027b82 */ /* 0x000e220000000a00 */
[----:B------:R-:W-:-:S05]  /*02a0*/  LOP3.LUT R9, R8, 0x1fffff0, RZ, 0xc0, !PT ;  /* 0x01fffff008097812 */ /* 0x000fca00078ec0ff */
[----:B------:R-:W-:Y:S02]  /*02b0*/  IMAD.MOV R9, RZ, RZ, -R9 ;  /* 0x000000ffff097224 */ /* 0x000fe400078e0a09 */
[----:B0-----:R-:W-:-:S03]  /*02c0*/  IMAD.WIDE.U32 R2, R7, 0x4, R2 ;  /* 0x0000000407027825 */ /* 0x001fc600078e0002 */
[----:B------:R-:W-:-:S05]  /*02d0*/  IADD3 R2, P1, PT, R2, 0x2000, RZ ;  /* 0x0000200002027810 */ /* 0x000fca0007f3e0ff */
[----:B------:R-:W-:-:S08]  /*02e0*/  IMAD.X R3, RZ, RZ, R3, P1 ;  /* 0x000000ffff037224 */ /* 0x000fd000008e0603 */
.L_x_95:
        /* <DEDUP_REMOVED lines=54> */
.L_x_94:
[----:B------:R-:W-:Y:S05]  /*0650*/  BSYNC.RECONVERGENT B2 ;  /* 0x0000000000027941 */ /* 0x000fea0003800200 */
.L_x_93:
[----:B------:R-:W-:Y:S05]  /*0660*/  @!P0 BRA `(.L_x_92) ;  /* 0x0000000400088947 */ /* 0x000fea0003800000 */
[----:B------:R-:W-:Y:S01]  /*0670*/  ISETP.GE.U32.AND P1, PT, R22, 0x8, PT ;  /* 0x000000081600780c */ /* 0x000fe20003f26070 */
[----:B------:R-:W-:Y:S01]  /*0680*/  BSSY.RECONVERGENT B2, `(.L_x_96) ;  /* 0x000001f000027945 */ /* 0x000fe20003800200 */
[----:B------:R-:W-:-:S04]  /*0690*/  LOP3.LUT R12, R8, 0x7, RZ, 0xc0, !PT ;  /* 0x00000007080c7812 */ /* 0x000fc800078ec0ff */
[----:B------:R-:W-:-:S07]  /*06a0*/  ISETP.NE.AND P0, PT, R12, RZ, PT ;  /* 0x000000ff0c00720c */ /* 0x000fce0003f05270 */
[----:B------:R-:W-:Y:S06]  /*06b0*/  @!P1 BRA `(.L_x_97) ;  /* 0x00000000006c9947 */ /* 0x000fec0003800000 */
[----:B------:R-:W0:Y:S02]  /*06c0*/  LDC.64 R2, c[0x0][0x380] ;  /* 0x0000e000ff027b82 */ /* 0x000e240000000a00 */
[----:B0-----:R-:W-:-:S05]  /*06d0*/  IMAD.WIDE R2, R7, 0x4, R2 ;  /* 0x0000000407027825 */ /* 0x001fca00078e0202 */
        /* <DEDUP_REMOVED lines=25> */
.L_x_97:
[----:B------:R-:W-:Y:S05]  /*0870*/  BSYNC.RECONVERGENT B2 ;  /* 0x0000000000027941 */ /* 0x000fea0003800200 */
.L_x_96:
        /* <DEDUP_REMOVED lines=21> */
.L_x_99:
[----:B------:R-:W-:Y:S05]  /*09d0*/  BSYNC.RECONVERGENT B2 ;  /* 0x0000000000027941 */ /* 0x000fea0003800200 */
.L_x_98:
[----:B------:R-:W-:Y:S05]  /*09e0*/  @!P0 BRA `(.L_x_92) ;  /* 0x0000000000288947 */ /* 0x000fea0003800000 */
[----:B------:R-:W0:Y:S01]  /*09f0*/  LDC.64 R8, c[0x0][0x380] ;  /* 0x0000e000ff087b82 */ /* 0x000e220000000a00 */
[----:B------:R-:W-:-:S07]  /*0a00*/  IMAD.MOV R10, RZ, RZ, -R10 ;  /* 0x000000ffff0a7224 */ /* 0x000fce00078e0a0a */
.L_x_100:
[----:B0-----:R-:W-:-:S06]  /*0a10*/  IMAD.WIDE R2, R7, 0x4, R8 ;  /* 0x0000000407027825 */ /* 0x001fcc00078e0208 */
[----:B------:R-:W2:Y:S01]  /*0a20*/  LDG.E R3, desc[UR6][R2.64] ;  /* 0x0000000602037981 */ /* 0x000ea2000c1e1900 */
[----:B------:R-:W-:Y:S02]  /*0a30*/  VIADD R10, R10, 0x1 ;  /* 0x000000010a0a7836 */ /* 0x000fe40000000000 */
[----:B------:R-:W-:-:S03]  /*0a40*/  VIADD R7, R7, 0x100 ;  /* 0x0000010007077836 */ /* 0x000fc60000000000 */
[----:B------:R-:W-:Y:S02]  /*0a50*/  ISETP.NE.AND P1, PT, R10, RZ, PT ;  /* 0x000000ff0a00720c */ /* 0x000fe40003f25270 */
[----:B--2--5:R-:W-:-:S04]  /*0a60*/  FSETP.GEU.AND P0, PT, R6, R3, PT ;  /* 0x000000030600720b */ /* 0x024fc80003f0e000 */
[----:B------:R-:W-:-:S07]  /*0a70*/  FSEL R6, R3, R6, !P0 ;  /* 0x0000000603067208 */ /* 0x000fce0004000000 */
[----:B------:R-:W-:Y:S05]  /*0a80*/  @P1 BRA `(.L_x_100) ;  /* 0xfffffffc00e01947 */ /* 0x000fea000383ffff */
.L_x_92:
[----:B------:R-:W-:Y:S05]  /*0a90*/  BSYNC.RECONVERGENT B1 ;  /* 0x0000000000017941 */ /* 0x000fea0003800200 */
.L_x_91:
[----:B------:R-:W-:Y:S01]  /*0aa0*/  ISETP.GE.U32.AND P0, PT, R4, 0x100, PT ;  /* 0x000001000400780c */ /* 0x000fe20003f06070 */
[----:B-----5:R-:W-:-:S03]  /*0ab0*/  IMAD.MOV.U32 R9, RZ, RZ, R6 ;  /* 0x000000ffff097224 */ /* 0x020fc600078e0006 */
[----:B------:R-:W-:-:S13]  /*0ac0*/  ISETP.GE.U32.AND.EX P0, PT, R0, RZ, PT, P0 ;  /* 0x000000ff0000720c */ /* 0x000fda0003f06100 */
        /* <DEDUP_REMOVED lines=25> */
[----:B------:R-:W-:-:S05]  /*0c60*/  @!P0 FSEL R0, R3, R0, !P1 ;  /* 0x0000000003008208 */ /* 0x000fca0004800000 */
[----:B------:R-:W0:Y:S02]  /*0c70*/  SHFL.DOWN PT, R3, R0, 0x10, 0x1f ;  /* 0x0a001f0000037f89 */ /* 0x000e2400000e0000 */
[----:B0-----:R-:W-:-:S04]  /*0c80*/  FSETP.GEU.AND P0, PT, R0, R3, PT ;  /* 0x000000030000720b */ /* 0x001fc80003f0e000 */
[----:B------:R-:W-:Y:S02]  /*0c90*/  FSEL R3, R3, R0, !P0 ;  /* 0x0000000003037208 */ /* 0x000fe40004000000 */
[----:B------:R-:W-:-:S03]  /*0ca0*/  ISETP.GT.AND P0, PT, R6, 0xf, PT ;  /* 0x0000000f0600780c */ /* 0x000fc60003f04270 */
[----:B------:R0:W-:Y:S01]  /*0cb0*/  @!P2 STS [R2+0x8], R3 ;  /* 0x000008030200a388 */ /* 0x0001e20000000800 */
[----:B------:R-:W-:Y:S01]  /*0cc0*/  BAR.SYNC.DEFER_BLOCKING 0x0 ;  /* 0x0000000000007b1d */ /* 0x000fe20000010000 */
[----:B------:R-:W-:Y:S02]  /*0cd0*/  ISETP.NE.AND P2, PT, R5, RZ, PT ;  /* 0x000000ff0500720c */ /* 0x000fe40003f45270 */
[----:B------:R-:W-:-:S11]  /*0ce0*/  FSEL R8, R0, R3, P0 ;  /* 0x0000000300087208 */ /* 0x000fd60000000000 */
        /* <DEDUP_REMOVED lines=22> */
.L_x_101:
[----:B0-----:R-:W-:Y:S01]  /*0e50*/  LOP3.LUT R2, R5, 0x3e0, RZ, 0xc0, !PT ;  /* 0x000003e005027812 */ /* 0x001fe200078ec0ff */
[----:B------:R-:W0:Y:S03]  /*0e60*/  S2R R8, SR_LANEID ;  /* 0x0000000000087919 */ /* 0x000e260000000000 */
[----:B------:R-:W-:Y:S01]  /*0e70*/  LOP3.LUT R7, RZ, R2, RZ, 0x33, !PT ;  /* 0x00000002ff077212 */ /* 0x000fe200078e33ff */
[----:B------:R-:W-:-:S04]  /*0e80*/  VIADD R3, R2, 0x20 ;  /* 0x0000002002037836 */ /* 0x000fc80000000000 */
[----:B------:R-:W-:Y:S01]  /*0e90*/  IMAD.IADD R7, R7, 0x1, R4 ;  /* 0x0000000107077824 */ /* 0x000fe200078e0204 */
[----:B------:R-:W-:-:S04]  /*0ea0*/  ISETP.GT.U32.AND P0, PT, R3, R4, PT ;  /* 0x000000040300720c */ /* 0x000fc80003f04070 */
[----:B------:R-:W-:-:S05]  /*0eb0*/  SEL R7, R7, 0x1f, P0 ;  /* 0x0000001f07077807 */ /* 0x000fca0000000000 */
[----:B------:R-:W1:Y:S01]  /*0ec0*/  SHFL.DOWN PT, R2, R9, 0x1, R7 ;  /* 0x0820000009027989 */ /* 0x000e6200000e0007 */
[C---:B0-----:R-:W-:Y:S01]  /*0ed0*/  ISETP.GE.AND P0, PT, R8.reuse, R7, PT ;  /* 0x000000070800720c */ /* 0x041fe20003f06270 */
[C---:B------:R-:W-:Y:S01]  /*0ee0*/  VIADD R6, R8.reuse, 0x2 ;  /* 0x0000000208067836 */ /* 0x040fe20000000000 */
[----:B------:R-:W-:Y:S02]  /*0ef0*/  ISETP.NE.AND P2, PT, R8, RZ, PT ;  /* 0x000000ff0800720c */ /* 0x000fe40003f45270 */
[----:B-1----:R-:W-:-:S09]  /*0f00*/  FSETP.GEU.AND P1, PT, R9, R2, PT ;  /* 0x000000020900720b */ /* 0x002fd20003f2e000 */
[----:B------:R-:W-:Y:S02]  /*0f10*/  @!P0 FSEL R9, R2, R9, !P1 ;  /* 0x0000000902098208 */ /* 0x000fe40004800000 */
[----:B------:R-:W0:Y:S01]  /*0f20*/  @!P2 S2R R11, SR_CgaCtaId ;  /* 0x00000000000ba919 */ /* 0x000e220000008800 */
[----:B------:R-:W-:Y:S01]  /*0f30*/  ISETP.GT.AND P0, PT, R6, R7, PT ;  /* 0x000000070600720c */ /* 0x000fe20003f04270 */
[----:B------:R-:W-:Y:S01]  /*0f40*/  VIADD R6, R8, 0x4 ;  /* 0x0000000408067836 */ /* 0x000fe20000000000 */
[----:B------:R-:W-:Y:S01]  /*0f50*/  @!P2 SHF.R.U32.HI R3, RZ, 0x3, R5 ;  /* 0x00000003ff03a819 */ /* 0x000fe20000011605 */
[----:B------:R-:W1:Y:S03]  /*0f60*/  SHFL.DOWN PT, R2, R9, 0x2, R7 ;  /* 0x0840000009027989 */ /* 0x000e6600000e0007 */
[----:B------:R-:W-:Y:S02]  /*0f70*/  @!P2 LOP3.LUT R3, R3, 0x7c, RZ, 0xc0, !PT ;  /* 0x0000007c0303a812 */ /* 0x000fe400078ec0ff */
[----:B-1----:R-:W-:-:S05]  /*0f80*/  FSETP.GEU.AND P1, PT, R9, R2, PT ;  /* 0x000000020900720b */ /* 0x002fca0003f2e000 */
[----:B------:R-:W-:Y:S02]  /*0f90*/  @!P0 FSEL R9, R2, R9, !P1 ;  /* 0x0000000902098208 */ /* 0x000fe40004800000 */
[----:B------:R-:W-:Y:S01]  /*0fa0*/  ISETP.GT.AND P0, PT, R6, R7, PT ;  /* 0x000000070600720c */ /* 0x000fe20003f04270 */
[----:B------:R-:W-:Y:S02]  /*0fb0*/  VIADD R6, R8, 0x8 ;  /* 0x0000000808067836 */ /* 0x000fe40000000000 */
[----:B------:R-:W1:Y:S02]  /*0fc0*/  SHFL.DOWN PT, R2, R9, 0x4, R7 ;  /* 0x0880000009027989 */ /* 0x000e6400000e0007 */
[----:B-1----:R-:W-:-:S08]  /*0fd0*/  FSETP.GEU.AND P1, PT, R9, R2, PT ;  /* 0x000000020900720b */ /* 0x002fd00003f2e000 */
[----:B------:R-:W-:Y:S02]  /*0fe0*/  @!P0 FSEL R9, R2, R9, !P1 ;  /* 0x0000000902098208 */ /* 0x000fe40004800000 */
[----:B------:R-:W-:Y:S01]  /*0ff0*/  ISETP.GT.AND P0, PT, R6, R7, PT ;  /* 0x000000070600720c */ /* 0x000fe20003f04270 */
[----:B------:R-:W-:Y:S02]  /*1000*/  VIADD R6, R8, 0x10 ;  /* 0x0000001008067836 */ /* 0x000fe40000000000 */
[----:B------:R-:W1:Y:S02]  /*1010*/  SHFL.DOWN PT, R2, R9, 0x8, R7 ;  /* 0x0900000009027989 */ /* 0x000e6400000e0007 */
[----:B-1----:R-:W-:-:S08]  /*1020*/  FSETP.GEU.AND P1, PT, R9, R2, PT ;  /* 0x000000020900720b */ /* 0x002fd00003f2e000 */
[----:B------:R-:W-:Y:S02]  /*1030*/  @!P0 FSEL R9, R2, R9, !P1 ;  /* 0x0000000902098208 */ /* 0x000fe40004800000 */
[----:B------:R-:W-:Y:S02]  /*1040*/  ISETP.GT.AND P0, PT, R6, R7, PT ;  /* 0x000000070600720c */ /* 0x000fe40003f04270 */
[----:B------:R-:W-:Y:S01]  /*1050*/  @!P2 MOV R6, 0x400 ;  /* 0x000004000006a802 */ /* 0x000fe20000000f00 */
[----:B------:R-:W1:Y:S03]  /*1060*/  SHFL.DOWN PT, R2, R9, 0x10, R7 ;  /* 0x0a00000009027989 */ /* 0x000e6600000e0007 */
[----:B0-----:R-:W-:-:S05]  /*1070*/  @!P2 LEA R6, R11, R6, 0x18 ;  /* 0x000000060b06a211 */ /* 0x001fca00078ec0ff */
[----:B------:R-:W-:Y:S01]  /*1080*/  @!P2 IMAD.IADD R3, R3, 0x1, R6 ;  /* 0x000000010303a824 */ /* 0x000fe200078e0206 */
[----:B-1----:R-:W-:-:S04]  /*1090*/  FSETP.GEU.AND P1, PT, R9, R2, PT ;  /* 0x000000020900720b */ /* 0x002fc80003f2e000 */
        /* <DEDUP_REMOVED lines=8> */
[C---:B------:R-:W-:Y:S02]  /*1120*/  ISETP.GT.U32.AND P1, PT, R4.reuse, 0x20, PT ;  /* 0x000000200400780c */ /* 0x040fe40003f24070 */
[----:B------:R-:W-:Y:S02]  /*1130*/  ISETP.GT.U32.AND P0, PT, R4, 0x40, PT ;  /* 0x000000400400780c */ /* 0x000fe40003f04070 */
[C---:B------:R-:W-:Y:S02]  /*1140*/  ISETP.GT.U32.AND.EX P1, PT, R0.reuse, RZ, PT, P1 ;  /* 0x000000ff0000720c */ /* 0x040fe40003f24110 */
[----:B------:R-:W-:Y:S02]  /*1150*/  ISETP.GT.U32.AND.EX P0, PT, R0, RZ, PT, P0 ;  /* 0x000000ff0000720c */ /* 0x000fe40003f04100 */
[----:B------:R-:W-:Y:S01]  /*1160*/  ISETP.GT.U32.AND P3, PT, R4, 0x60, PT ;  /* 0x000000600400780c */ /* 0x000fe20003f64070 */
[----:B0-----:R-:W-:-:S09]  /*1170*/  ULEA UR4, UR5, UR4, 0x18 ;  /* 0x0000000405047291 */ /* 0x001fd2000f8ec0ff */
[----:B------:R-:W0:Y:S04]  /*1180*/  LDS R3, [UR4+0xc] ;  /* 0x00000c04ff037984 */ /* 0x000e280008000800 */
[----:B------:R-:W1:Y:S04]  /*1190*/  LDS.128 R12, [UR4+0x10] ;  /* 0x00001004ff0c7984 */ /* 0x000e680008000c00 */
[----:B------:R-:W2:Y:S01]  /*11a0*/  LDS.64 R6, [UR4+0x20] ;  /* 0x00002004ff067984 */ /* 0x000ea20008000a00 */
[----:B0-----:R-:W-:-:S04]  /*11b0*/  FSETP.GEU.AND P4, PT, R8, R3, PT ;  /* 0x000000030800720b */ /* 0x001fc80003f8e000 */
[----:B------:R-:W-:Y:S02]  /*11c0*/  @P1 FSEL R8, R3, R8, !P4 ;  /* 0x0000000803081208 */ /* 0x000fe40006000000 */
[----:B------:R-:W-:Y:S02]  /*11d0*/  ISETP.GT.U32.AND.EX P1, PT, R0, RZ, PT, P3 ;  /* 0x000000ff0000720c */ /* 0x000fe40003f24130 */
[----:B-1----:R-:W-:Y:S02]  /*11e0*/  FSETP.GEU.AND P4, PT, R8, R12, PT ;  /* 0x0000000c0800720b */ /* 0x002fe40003f8e000 */
[----:B------:R-:W-:Y:S02]  /*11f0*/  ISETP.GT.U32.AND P3, PT, R4, 0x80, PT ;  /* 0x000000800400780c */ /* 0x000fe40003f64070 */
[----:B------:R-:W-:Y:S02]  /*1200*/  @P0 FSEL R8, R12, R8, !P4 ;  /* 0x000000080c080208 */ /* 0x000fe40006000000 */
[----:B------:R-:W-:-:S02]  /*1210*/  ISETP.GT.U32.AND.EX P0, PT, R0, RZ, PT, P3 ;  /* 0x000000ff0000720c */ /* 0x000fc40003f04130 */
[----:B------:R-:W-:Y:S02]  /*1220*/  FSETP.GEU.AND P4, PT, R8, R13, PT ;  /* 0x0000000d0800720b */ /* 0x000fe40003f8e000 */
[----:B------:R-:W-:Y:S02]  /*1230*/  ISETP.GT.U32.AND P3, PT, R4, 0xa0, PT ;  /* 0x000000a00400780c */ /* 0x000fe40003f64070 */
[----:B------:R-:W-:Y:S02]  /*1240*/  @P1 FSEL R8, R13, R8, !P4 ;  /* 0x000000080d081208 */ /* 0x000fe40006000000 */
[----:B------:R-:W-:Y:S02]  /*1250*/  ISETP.GT.U32.AND.EX P1, PT, R0, RZ, PT, P3 ;  /* 0x000000ff0000720c */ /* 0x000fe40003f24130 */
[----:B------:R-:W-:Y:S02]  /*1260*/  FSETP.GEU.AND P4, PT, R8, R14, PT ;  /* 0x0000000e0800720b */ /* 0x000fe40003f8e000 */
[----:B------:R-:W-:-:S02]  /*1270*/  ISETP.GT.U32.AND P3, PT, R4, 0xc0, PT ;  /* 0x000000c00400780c */ /* 0x000fc40003f64070 */
[----:B------:R-:W-:Y:S02]  /*1280*/  @P0 FSEL R8, R14, R8, !P4 ;  /* 0x000000080e080208 */ /* 0x000fe40006000000 */
[----:B------:R-:W-:Y:S02]  /*1290*/  ISETP.GT.U32.AND.EX P0, PT, R0, RZ, PT, P3 ;  /* 0x000000ff0000720c */ /* 0x000fe40003f04130 */
[----:B------:R-:W-:-:S04]  /*12a0*/  FSETP.GEU.AND P3, PT, R8, R15, PT ;  /* 0x0000000f0800720b */ /* 0x000fc80003f6e000 */
[----:B------:R-:W-:Y:S02]  /*12b0*/  @P1 FSEL R8, R15, R8, !P3 ;  /* 0x000000080f081208 */ /* 0x000fe40005800000 */
[----:B------:R-:W-:Y:S02]  /*12c0*/  ISETP.GT.U32.AND P1, PT, R4, 0xe0, PT ;  /* 0x000000e00400780c */ /* 0x000fe40003f24070 */
[----:B--2---:R-:W-:Y:S02]  /*12d0*/  FSETP.GEU.AND P3, PT, R8, R6, PT ;  /* 0x000000060800720b */ /* 0x004fe40003f6e000 */
[----:B------:R-:W-:Y:S02]  /*12e0*/  ISETP.GT.U32.AND.EX P1, PT, R0, RZ, PT, P1 ;  /* 0x000000ff0000720c */ /* 0x000fe40003f24110 */
[----:B------:R-:W-:-:S04]  /*12f0*/  @P0 FSEL R8, R6, R8, !P3 ;  /* 0x0000000806080208 */ /* 0x000fc80005800000 */
[----:B------:R-:W-:-:S07]  /*1300*/  FSETP.GEU.AND P0, PT, R8, R7, PT ;  /* 0x000000070800720b */ /* 0x000fce0003f0e000 */
[----:B------:R-:W-:Y:S01]  /*1310*/  @P1 FSEL R8, R7, R8, !P0 ;  /* 0x0000000807081208 */ /* 0x000fe20004000000 */
[----:B------:R-:W-:Y:S06]  /*1320*/  BRA `(.L_x_102) ;  /* 0x0000001400347947 */ /* 0x000fec0003800000 */
.L_x_88:
[----:B------:R-:W0:Y:S01]  /*1330*/  S2R R8, SR_TID.X ;  /* 0x0000000000087919 */ /* 0x000e220000002100 */
[----:B------:R-:W0:Y:S02]  /*1340*/  LDC.64 R2, c[0x0][0x380] ;  /* 0x0000e000ff027b82 */ /* 0x000e240000000a00 */
[----:B0-----:R-:W-:-:S05]  /*1350*/  IMAD.WIDE.U32 R2, R8, 0x4, R2 ;  /* 0x0000000408027825 */ /* 0x001fca00078e0002 */
        /* <DEDUP_REMOVED lines=23> */
[----:B------:R-:W-:Y:S01]  /*14d0*/  FSEL R14, R14, R11, !P3 ;  /* 0x0000000b0e0e7208 */ /* 0x000fe20005800000 */
[----:B------:R-:W-:Y:S01]  /*14e0*/  IMAD.MOV.U32 R11, RZ, RZ, RZ ;  /* 0x000000ffff0b7224 */ /* 0x000fe200078e00ff */
        /* <DEDUP_REMOVED lines=9> */
[----:B------:R-:W-:Y:S01]  /*1580*/  IMAD.MOV.U32 R9, RZ, RZ, 0x1000 ;  /* 0x00001000ff097424 */ /* 0x000fe200078e00ff */
[----:B------:R-:W-:Y:S02]  /*1590*/  FSEL R17, R20, R17, !P2 ;  /* 0x0000001114117208 */ /* 0x000fe40005000000 */
[----:B------:R-:W-:Y:S02]  /*15a0*/  FSETP.GEU.AND P1, PT, R5, R14, PT ;  /* 0x0000000e0500720b */ /* 0x000fe40003f2e000 */
[----:B------:R-:W-:Y:S02]  /*15b0*/  FSETP.GEU.AND P3, PT, R19, R22, PT ;  /* 0x000000161300720b */ /* 0x000fe40003f6e000 */
[----:B------:R-:W-:-:S02]  /*15c0*/  FSETP.GEU.AND P2, PT, R13, R18, PT ;  /* 0x000000120d00720b */ /* 0x000fc40003f4e000 */
[----:B------:R-:W-:Y:S02]  /*15d0*/  FSEL R22, R22, R19, !P3 ;  /* 0x0000001316167208 */ /* 0x000fe40005800000 */
[----:B------:R-:W-:Y:S02]  /*15e0*/  FSEL R5, R14, R5, !P1 ;  /* 0x000000050e057208 */ /* 0x000fe40004800000 */
[----:B------:R-:W-:Y:S02]  /*15f0*/  FSETP.GEU.AND P3, PT, R17, R22, PT ;  /* 0x000000161100720b */ /* 0x000fe40003f6e000 */
[----:B------:R-:W-:Y:S02]  /*1600*/  FSEL R13, R18, R13, !P2 ;  /* 0x0000000d120d7208 */ /* 0x000fe40005000000 */
[----:B------:R-:W-:Y:S02]  /*1610*/  FSEL R22, R22, R17, !P3 ;  /* 0x0000001116167208 */ /* 0x000fe40005800000 */
[----:B------:R-:W-:-:S02]  /*1620*/  IADD3 R12, P3, PT, R4, -0x1000, RZ ;  /* 0xfffff000040c7810 */ /* 0x000fc40007f7e0ff */
[----:B------:R-:W-:Y:S02]  /*1630*/  FSETP.GEU.AND P2, PT, R13, R22, PT ;  /* 0x000000160d00720b */ /* 0x000fe40003f4e000 */
[----:B------:R-:W-:Y:S02]  /*1640*/  ISETP.GE.U32.AND P0, PT, R12, 0x1000, PT ;  /* 0x000010000c00780c */ /* 0x000fe40003f06070 */
[----:B------:R-:W-:Y:S02]  /*1650*/  IADD3.X R14, PT, PT, R0, -0x1, RZ, P3, !PT ;  /* 0xffffffff000e7810 */ /* 0x000fe40001ffe4ff */
[----:B------:R-:W-:Y:S02]  /*1660*/  FSEL R10, R22, R13, !P2 ;  /* 0x0000000d160a7208 */ /* 0x000fe40005000000 */
[----:B------:R-:W-:Y:S02]  /*1670*/  ISETP.GE.U32.AND.EX P0, PT, R14, RZ, PT, P0 ;  /* 0x000000ff0e00720c */ /* 0x000fe40003f06100 */
[----:B------:R-:W-:-:S04]  /*1680*/  FSETP.GEU.AND P1, PT, R5, R10, PT ;  /* 0x0000000a0500720b */ /* 0x000fc80003f2e000 */
[----:B------:R-:W-:-:S07]  /*1690*/  FSEL R10, R10, R5, !P1 ;  /* 0x000000050a0a7208 */ /* 0x000fce0004800000 */
[----:B------:R-:W-:Y:S05]  /*16a0*/  @!P0 BRA `(.L_x_103) ;  /* 0x0000000400008947 */ /* 0x000fea0003800000 */
[----:B------:R-:W0:Y:S01]  /*16b0*/  LDC.64 R4, c[0x0][0x390] ;  /* 0x0000e400ff047b82 */ /* 0x000e220000000a00 */
[----:B------:R-:W-:Y:S02]  /*16c0*/  IMAD.MOV.U32 R9, RZ, RZ, 0x1000 ;  /* 0x00001000ff097424 */ /* 0x000fe400078e00ff */
[----:B------:R-:W-:-:S07]  /*16d0*/  IMAD.MOV.U32 R11, RZ, RZ, RZ ;  /* 0x000000ffff0b7224 */ /* 0x000fce00078e00ff */
.L_x_105:
[----:B------:R-:W-:-:S04]  /*16e0*/  LEA R6, P0, R9, R2, 0x2 ;  /* 0x0000000209067211 */ /* 0x000fc800078010ff */
[----:B------:R-:W-:-:S05]  /*16f0*/  LEA.HI.X R7, R9, R3, R11, 0x2, P0 ;  /* 0x0000000309077211 */ /* 0x000fca00000f140b */
        /* <DEDUP_REMOVED lines=35> */
[----:B------:R-:W-:Y:S02]  /*1930*/  FSETP.GEU.AND P2, PT, R17, R20, PT ;  /* 0x000000141100720b */ /* 0x000fe40003f4e000 */
[----:B------:R-:W-:Y:S02]  /*1940*/  FSETP.GEU.AND P3, PT, R23, R24, PT ;  /* 0x000000181700720b */ /* 0x000fe40003f6e000 */
[----:B------:R-:W-:-:S02]  /*1950*/  FSEL R17, R20, R17, !P2 ;  /* 0x0000001114117208 */ /* 0x000fc40005000000 */
[----:B------:R-:W-:Y:S02]  /*1960*/  FSEL R24, R24, R23, !P3 ;  /* 0x0000001718187208 */ /* 0x000fe40005800000 */
[----:B------:R-:W-:Y:S02]  /*1970*/  FSETP.GEU.AND P0, PT, R10, R15, PT ;  /* 0x0000000f0a00720b */ /* 0x000fe40003f0e000 */
[----:B------:R-:W-:Y:S02]  /*1980*/  FSETP.GEU.AND P3, PT, R21, R24, PT ;  /* 0x000000181500720b */ /* 0x000fe40003f6e000 */
[----:B-1----:R-:W-:Y:S02]  /*1990*/  IADD3 R6, P2, PT, -R9, R4, RZ ;  /* 0x0000000409067210 */ /* 0x002fe40007f5e1ff */
[----:B------:R-:W-:Y:S02]  /*19a0*/  FSEL R24, R24, R21, !P3 ;  /* 0x0000001518187208 */ /* 0x000fe40005800000 */
[----:B------:R-:W-:-:S02]  /*19b0*/  FSEL R10, R15, R10, !P0 ;  /* 0x0000000a0f0a7208 */ /* 0x000fc40004000000 */
[----:B------:R-:W-:Y:S01]  /*19c0*/  ISETP.GE.U32.AND P0, PT, R6, 0x1000, PT ;  /* 0x000010000600780c */ /* 0x000fe20003f06070 */
[----:B------:R-:W-:Y:S01]  /*19d0*/  IMAD.X R6, R0, 0x1, ~R11, P2 ;  /* 0x0000000100067824 */ /* 0x000fe200010e0e0b */
[----:B------:R-:W-:-:S04]  /*19e0*/  FSETP.GEU.AND P1, PT, R17, R24, PT ;  /* 0x000000181100720b */ /* 0x000fc80003f2e000 */
[----:B------:R-:W-:Y:S02]  /*19f0*/  FSEL R17, R24, R17, !P1 ;  /* 0x0000001118117208 */ /* 0x000fe40004800000 */
[----:B------:R-:W-:Y:S02]  /*1a00*/  ISETP.GE.U32.AND.EX P0, PT, R6, RZ, PT, P0 ;  /* 0x000000ff0600720c */ /* 0x000fe40003f06100 */
[----:B------:R-:W-:-:S04]  /*1a10*/  FSETP.GEU.AND P1, PT, R10, R17, PT ;  /* 0x000000110a00720b */ /* 0x000fc80003f2e000 */
[----:B------:R-:W-:-:S04]  /*1a20*/  FSEL R10, R17, R10, !P1 ;  /* 0x0000000a110a7208 */ /* 0x000fc80004800000 */
[----:B------:R-:W-:-:S04]  /*1a30*/  FSETP.GEU.AND P1, PT, R10, R25, PT ;  /* 0x000000190a00720b */ /* 0x000fc80003f2e000 */
[----:B------:R-:W-:Y:S01]  /*1a40*/  FSEL R10, R25, R10, !P1 ;  /* 0x0000000a190a7208 */ /* 0x000fe20004800000 */
[----:B------:R-:W-:Y:S08]  /*1a50*/  @!P0 BRA `(.L_x_104) ;  /* 0x0000000800908947 */ /* 0x000ff00003800000 */
[----:B------:R-:W-:-:S05]  /*1a60*/  IADD3 R9, P0, PT, R9, 0x1000, RZ ;  /* 0x0000100009097810 */ /* 0x000fca0007f1e0ff */
[----:B------:R-:W-:Y:S01]  /*1a70*/  IMAD.X R11, RZ, RZ, R11, P0 ;  /* 0x000000ffff0b7224 */ /* 0x000fe200000e060b */
[----:B------:R-:W-:-:S04]  /*1a80*/  ISETP.GT.U32.AND P0, PT, R9, R12, PT ;  /* 0x0000000c0900720c */ /* 0x000fc80003f04070 */
[----:B------:R-:W-:-:S13]  /*1a90*/  ISETP.GT.U32.AND.EX P0, PT, R11, R14, PT, P0 ;  /* 0x0000000e0b00720c */ /* 0x000fda0003f04100 */
[----:B------:R-:W-:Y:S05]  /*1aa0*/  @!P0 BRA `(.L_x_105) ;  /* 0xfffffffc000c8947 */ /* 0x000fea000383ffff */
.L_x_103:
[----:B------:R-:W-:Y:S01]  /*1ab0*/  IMAD.IADD R3, R4, 0x1, -R9 ;  /* 0x0000000104037824 */ /* 0x000fe200078e0a09 */
[----:B------:R-:W-:Y:S01]  /*1ac0*/  ISETP.GE.U32.AND P1, PT, R9, R4, PT ;  /* 0x000000040900720c */ /* 0x000fe20003f26070 */
[----:B------:R-:W-:Y:S03]  /*1ad0*/  BSSY.RECONVERGENT B1, `(.L_x_104) ;  /* 0x000009c000017945 */ /* 0x000fe60003800200 */
[----:B------:R-:W-:-:S04]  /*1ae0*/  ISETP.GE.AND P0, PT, R8, R3, PT ;  /* 0x000000030800720c */ /* 0x000fc80003f06270 */
[----:B------:R-:W-:-:S13]  /*1af0*/  ISETP.GE.U32.OR.EX P0, PT, R11, R0, P0, P1 ;  /* 0x000000000b00720c */ /* 0x000fda0000706510 */
[----:B------:R-:W-:Y:S05]  /*1b00*/  @P0 BRA `(.L_x_106) ;  /* 0x0000000800600947 */ /* 0x000fea0003800000 */
[----:B------:R-:W-:Y:S01]  /*1b10*/  LOP3.LUT R0, RZ, R8, RZ, 0x33, !PT ;  /* 0x00000008ff007212 */ /* 0x000fe200078e33ff */
[----:B------:R-:W-:Y:S03]  /*1b20*/  BSSY.RECONVERGENT B2, `(.L_x_107) ;  /* 0x0000048000027945 */ /* 0x000fe60003800200 */
[----:B------:R-:W-:-:S04]  /*1b30*/  IADD3 R0, PT, PT, -R9, R4, R0 ;  /* 0x0000000409007210 */ /* 0x000fc80007ffe100 */
[C---:B------:R-:W-:Y:S02]  /*1b40*/  ISETP.GE.U32.AND P1, PT, R0.reuse, 0xf00, PT ;  /* 0x00000f000000780c */ /* 0x040fe40003f26070 */
[----:B------:R-:W-:Y:S01]  /*1b50*/  LEA.HI R4, R0, 0x1, RZ, 0x18 ;  /* 0x0000000100047811 */ /* 0x000fe200078fc0ff */
[----:B------:R-:W-:-:S03]  /*1b60*/  IMAD.MOV.U32 R0, RZ, RZ, R8 ;  /* 0x000000ffff007224 */ /* 0x000fc600078e0008 */
[----:B------:R-:W-:-:S04]  /*1b70*/  LOP3.LUT R22, R4, 0xf, RZ, 0xc0, !PT ;  /* 0x0000000f04167812 */ /* 0x000fc800078ec0ff */
[----:B------:R-:W-:-:S03]  /*1b80*/  ISETP.NE.AND P0, PT, R22, RZ, PT ;  /* 0x000000ff1600720c */ /* 0x000fc60003f05270 */
[----:B------:R-:W-:Y:S10]  /*1b90*/  @!P1 BRA `(.L_x_108) ;  /* 0x0000000400009947 */ /* 0x000ff40003800000 */
[----:B------:R-:W0:Y:S01]  /*1ba0*/  LDCU.64 UR4, c[0x0][0x380] ;  /* 0x00007000ff0477ac */ /* 0x000e220008000a00 */
[----:B------:R-:W-:Y:S02]  /*1bb0*/  IADD3 R3, P1, PT, R8, R9, RZ ;  /* 0x0000000908037210 */ /* 0x000fe40007f3e0ff */
[----:B------:R-:W-:-:S03]  /*1bc0*/  LOP3.LUT R6, R4, 0x1fffff0, RZ, 0xc0, !PT ;  /* 0x01fffff004067812 */ /* 0x000fc600078ec0ff */
[----:B------:R-:W-:Y:S02]  /*1bd0*/  IMAD.X R0, RZ, RZ, R11, P1 ;  /* 0x000000ffff007224 */ /* 0x000fe400008e060b */
[----:B------:R-:W-:Y:S01]  /*1be0*/  IMAD.MOV R6, RZ, RZ, -R6 ;  /* 0x000000ffff067224 */ /* 0x000fe200078e0a06 */
[----:B0-----:R-:W-:-:S04]  /*1bf0*/  LEA R2, P2, R3, UR4, 0x2 ;  /* 0x0000000403027c11 */ /* 0x001fc8000f8410ff */
[----:B------:R-:W-:Y:S02]  /*1c00*/  IADD3 R2, P1, PT, R2, 0x2000, RZ ;  /* 0x0000200002027810 */ /* 0x000fe40007f3e0ff */
[----:B------:R-:W-:Y:S01]  /*1c10*/  LEA.HI.X R3, R3, UR5, R0, 0x2, P2 ;  /* 0x0000000503037c11 */ /* 0x000fe200090f1400 */
[----:B------:R-:W-:-:S04]  /*1c20*/  IMAD.MOV.U32 R0, RZ, RZ, R8 ;  /* 0x000000ffff007224 */ /* 0x000fc800078e0008 */
[----:B------:R-:W-:-:S07]  /*1c30*/  IMAD.X R3, RZ, RZ, R3, P1 ;  /* 0x000000ffff037224 */ /* 0x000fce00008e0603 */
.L_x_109:
        /* <DEDUP_REMOVED lines=16> */
[----:B------:R-:W-:-:S02]  /*1d40*/  VIADD R6, R6, 0x10 ;  /* 0x0000001006067836 */ /* 0x000fc40000000000 */
[----:B------:R-:W-:-:S03]  /*1d50*/  VIADD R0, R0, 0x1000 ;  /* 0x0000100000007836 */ /* 0x000fc60000000000 */
[----:B------:R-:W-:Y:S02]  /*1d60*/  ISETP.NE.AND P2, PT, R6, RZ, PT ;  /* 0x000000ff0600720c */ /* 0x000fe40003f45270 */
[----:B0-----:R-:W-:-:S05]  /*1d70*/  IADD3 R2, P3, PT, R2, 0x4000, RZ ;  /* 0x0000400002027810 */ /* 0x001fca0007f7e0ff */
[----:B------:R-:W-:Y:S01]  /*1d80*/  IMAD.X R3, RZ, RZ, R3, P3 ;  /* 0x000000ffff037224 */ /* 0x000fe200018e0603 */
        /* <DEDUP_REMOVED lines=33> */
.L_x_108:
[----:B------:R-:W-:Y:S05]  /*1fa0*/  BSYNC.RECONVERGENT B2 ;  /* 0x0000000000027941 */ /* 0x000fea0003800200 */
.L_x_107:
[----:B------:R-:W-:Y:S05]  /*1fb0*/  @!P0 BRA `(.L_x_106) ;  /* 0x0000000400348947 */ /* 0x000fea0003800000 */
[----:B------:R-:W-:Y:S01]  /*1fc0*/  ISETP.GE.U32.AND P1, PT, R22, 0x8, PT ;  /* 0x000000081600780c */ /* 0x000fe20003f26070 */
[----:B------:R-:W-:Y:S01]  /*1fd0*/  BSSY.RECONVERGENT B2, `(.L_x_110) ;  /* 0x0000022000027945 */ /* 0x000fe20003800200 */
[----:B------:R-:W-:-:S04]  /*1fe0*/  LOP3.LUT R7, R4, 0x7, RZ, 0xc0, !PT ;  /* 0x0000000704077812 */ /* 0x000fc800078ec0ff */
[----:B------:R-:W-:-:S07]  /*1ff0*/  ISETP.NE.AND P0, PT, R7, RZ, PT ;  /* 0x000000ff0700720c */ /* 0x000fce0003f05270 */
[----:B------:R-:W-:Y:S06]  /*2000*/  @!P1 BRA `(.L_x_111) ;  /* 0x0000000000789947 */ /* 0x000fec0003800000 */
[----:B------:R-:W0:Y:S01]  /*2010*/  LDCU.64 UR4, c[0x0][0x380] ;  /* 0x00007000ff0477ac */ /* 0x000e220008000a00 */
[----:B------:R-:W-:-:S05]  /*2020*/  IADD3 R3, P1, PT, R0, R9, RZ ;  /* 0x0000000900037210 */ /* 0x000fca0007f3e0ff */
[----:B------:R-:W-:Y:S01]  /*2030*/  IMAD.X R6, RZ, RZ, R11, P1 ;  /* 0x000000ffff067224 */ /* 0x000fe200008e060b */
[----:B0-----:R-:W-:-:S04]  /*2040*/  LEA R2, P1, R3, UR4, 0x2 ;  /* 0x0000000403027c11 */ /* 0x001fc8000f8210ff */
        /* <DEDUP_REMOVED lines=26> */
.L_x_111:
[----:B------:R-:W-:Y:S05]  /*21f0*/  BSYNC.RECONVERGENT B2 ;  /* 0x0000000000027941 */ /* 0x000fea0003800200 */
.L_x_110:
        /* <DEDUP_REMOVED lines=24> */
.L_x_113:
[----:B------:R-:W-:Y:S05]  /*2380*/  BSYNC.RECONVERGENT B2 ;  /* 0x0000000000027941 */ /* 0x000fea0003800200 */
.L_x_112:
[----:B------:R-:W-:Y:S05]  /*2390*/  @!P0 BRA `(.L_x_106) ;  /* 0x00000000003c8947 */ /* 0x000fea0003800000 */
[----:B------:R-:W0:Y:S01]  /*23a0*/  LDCU.64 UR4, c[0x0][0x380] ;  /* 0x00007000ff0477ac */ /* 0x000e220008000a00 */
[----:B------:R-:W-:Y:S01]  /*23b0*/  IADD3 R5, P0, PT, R0, R9, RZ ;  /* 0x0000000900057210 */ /* 0x000fe20007f1e0ff */
[----:B------:R-:W-:-:S04]  /*23c0*/  IMAD.MOV R0, RZ, RZ, -R6 ;  /* 0x000000ffff007224 */ /* 0x000fc800078e0a06 */
[----:B------:R-:W-:Y:S01]  /*23d0*/  IMAD.X R4, RZ, RZ, R11, P0 ;  /* 0x000000ffff047224 */ /* 0x000fe200000e060b */
[----:B0-----:R-:W-:-:S04]  /*23e0*/  LEA R2, P1, R5, UR4, 0x2 ;  /* 0x0000000405027c11 */ /* 0x001fc8000f8210ff */
[----:B------:R-:W-:-:S09]  /*23f0*/  LEA.HI.X R5, R5, UR5, R4, 0x2, P1 ;  /* 0x0000000505057c11 */ /* 0x000fd200088f1404 */
.L_x_114:
        /* <DEDUP_REMOVED lines=9> */
.L_x_106:
[----:B------:R-:W-:Y:S05]  /*2490*/  BSYNC.RECONVERGENT B1 ;  /* 0x0000000000017941 */ /* 0x000fea0003800200 */
.L_x_104:
        /* <DEDUP_REMOVED lines=54> */
.L_x_102:
[----:B------:R-:W-:Y:S05]  /*2800*/  BSYNC.RECONVERGENT B0 ;  /* 0x0000000000007941 */ /* 0x000fea0003800200 */
.L_x_87:
[----:B------:R-:W-:Y:S05]  /*2810*/  @P2 EXIT ;  /* 0x000000000000294d */ /* 0x000fea0003800000 */
[----:B------:R-:W0:Y:S01]  /*2820*/  LDCU UR4, c[0x0][0x39c] ;  /* 0x00007380ff0477ac */ /* 0x000e220008000800 */
[----:B------:R-:W1:Y:S01]  /*2830*/  LDC.64 R2, c[0x0][0x388] ;  /* 0x0000e200ff027b82 */ /* 0x000e620000000a00 */
[----:B0-----:R-:W-:-:S04]  /*2840*/  FSETP.GT.AND P0, PT, R8, UR4, PT ;  /* 0x0000000408007c0b */ /* 0x001fc8000bf04000 */
[----:B------:R-:W-:-:S05]  /*2850*/  FSEL R5, R8, UR4, P0 ;  /* 0x0000000408057c08 */ /* 0x000fca0008000000 */
[----:B-1----:R-:W-:Y:S01]  /*2860*/  STG.E desc[UR6][R2.64], R5 ;  /* 0x0000000502007986 */ /* 0x002fe2000c101906 */
[----:B------:R-:W-:Y:S05]  /*2870*/  EXIT ;  /* 0x000000000000794d */ /* 0x000fea0003800000 */
.L_x_115:
        /* <DEDUP_REMOVED lines=16> */
.L_x_241:


//--------------------- .text._ZN3cub18CUB_300001_SM_10006detail6reduce28DeviceReduceSingleTileKernelINS2_10policy_hubIfjN4cuda3__47maximumIfEEE10Policy1000EPfSB_iS8_ffNS5_3std3__410__identityEEEvT0_T1_T2_T3_T4_T6_ --------------------------
	.section	.text._ZN3cub18CUB_300001_SM_10006detail6reduce28DeviceReduceSingleTileKernelINS2_10policy_hubIfjN4cuda3__47maximumIfEEE10Policy1000EPfSB_iS8_ffNS5_3std3__410__identityEEEvT0_T1_T2_T3_T4_T6_,"ax",@progbits
	.align	128
        .global         _ZN3cub18CUB_300001_SM_10006detail6reduce28DeviceReduceSingleTileKernelINS2_10policy_hubIfjN4cuda3__47maximumIfEEE10Policy1000EPfSB_iS8_ffNS5_3std3__410__identityEEEvT0_T1_T2_T3_T4_T6_
        .type           _ZN3cub18CUB_300001_SM_10006detail6reduce28DeviceReduceSingleTileKernelINS2_10policy_hubIfjN4cuda3__47maximumIfEEE10Policy1000EPfSB_iS8_ffNS5_3std3__410__identityEEEvT0_T1_T2_T3_T4_T6_,@function
        .size           _ZN3cub18CUB_300001_SM_10006detail6reduce28DeviceReduceSingleTileKernelINS2_10policy_hubIfjN4cuda3__47maximumIfEEE10Policy1000EPfSB_iS8_ffNS5_3std3__410__identityEEEvT0_T1_T2_T3_T4_T6_,(.L_x_242 - _ZN3cub18CUB_300001_SM_10006detail6reduce28DeviceReduceSingleTileKernelINS2_10policy_hubIfjN4cuda3__47maximumIfEEE10Policy1000EPfSB_iS8_ffNS5_3std3__410__identityEEEvT0_T1_T2_T3_T4_T6_)
        .other          _ZN3cub18CUB_300001_SM_10006detail6reduce28DeviceReduceSingleTileKernelINS2_10policy_hubIfjN4cuda3__47maximumIfEEE10Policy1000EPfSB_iS8_ffNS5_3std3__410__identityEEEvT0_T1_T2_T3_T4_T6_,@"STO_CUDA_ENTRY STV_DEFAULT"
_ZN3cub18CUB_300001_SM_10006detail6reduce28DeviceReduceSingleTileKernelINS2_10policy_hubIfjN4cuda3__47maximumIfEEE10Policy1000EPfSB_iS8_ffNS5_3std3__410__identityEEEvT0_T1_T2_T3_T4_T6_:
.text._ZN3cub18CUB_300001_SM_10006detail6reduce28DeviceReduceSingleTileKernelINS2_10policy_hubIfjN4cuda3__47maximumIfEEE10Policy1000EPfSB_iS8_ffNS5_3std3__410__identityEEEvT0_T1_T2_T3_T4_T6_:
        /* <DEDUP_REMOVED lines=13> */
.L_x_116:
        /* <DEDUP_REMOVED lines=16> */
.L_x_121:
[----:B------:R-:W-:Y:S05]  /*01d0*/  BSYNC.RECONVERGENT B1 ;  /* 0x0000000000017941 */ /* 0x000fea0003800200 */
.L_x_120:
        /* <DEDUP_REMOVED lines=16> */
.L_x_126:
        /* <DEDUP_REMOVED lines=10> */
.L_x_125:
[----:B------:R-:W-:Y:S05]  /*0380*/  BSYNC.RECONVERGENT B2 ;  /* 0x0000000000027941 */ /* 0x000fea0003800200 */
.L_x_124:
        /* <DEDUP_REMOVED lines=8> */
.L_x_129:
        /* <DEDUP_REMOVED lines=59> */
.L_x_128:
[----:B------:R-:W-:Y:S05]  /*07c0*/  BSYNC.RECONVERGENT B2 ;  /* 0x0000000000027941 */ /* 0x000fea0003800200 */
.L_x_127:
        /* <DEDUP_REMOVED lines=34> */
.L_x_131:
[----:B------:R-:W-:Y:S05]  /*09f0*/  BSYNC.RECONVERGENT B2 ;  /* 0x0000000000027941 */ /* 0x000fea0003800200 */
.L_x_130:
        /* <DEDUP_REMOVED lines=16> */
.L_x_123:
[----:B------:R-:W-:Y:S05]  /*0b00*/  BSYNC.RECONVERGENT B1 ;  /* 0x0000000000017941 */ /* 0x000fea0003800200 */
.L_x_122:
        /* <DEDUP_REMOVED lines=58> */
.L_x_132:
        /* <DEDUP_REMOVED lines=71> */
.L_x_119:
        /* <DEDUP_REMOVED lines=44> */
.L_x_136:
        /* <DEDUP_REMOVED lines=44> */
.L_x_134:
        /* <DEDUP_REMOVED lines=20> */
.L_x_140:
        /* <DEDUP_REMOVED lines=9> */
.L_x_139:
[----:B------:R-:W-:Y:S05]  /*1a70*/  BSYNC.RECONVERGENT B2 ;  /* 0x0000000000027941 */ /* 0x000fea0003800200 */
.L_x_138:
        /* <DEDUP_REMOVED lines=16> */
.L_x_143:
        /* <DEDUP_REMOVED lines=62> */
.L_x_142:
[----:B------:R-:W-:Y:S05]  /*1f60*/  BSYNC.RECONVERGENT B2 ;  /* 0x0000000000027941 */ /* 0x000fea0003800200 */
.L_x_141:
        /* <DEDUP_REMOVED lines=37> */
.L_x_145:
[----:B------:R-:W-:Y:S05]  /*21c0*/  BSYNC.RECONVERGENT B2 ;  /* 0x0000000000027941 */ /* 0x000fea0003800200 */
.L_x_144:
        /* <DEDUP_REMOVED lines=16> */
.L_x_137:
[----:B------:R-:W-:Y:S05]  /*22d0*/  BSYNC.RECONVERGENT B1 ;  /* 0x0000000000017941 */ /* 0x000fea0003800200 */
.L_x_135:
        /* <DEDUP_REMOVED lines=54> */
.L_x_118:
        /* <DEDUP_REMOVED lines=12> */
.L_x_148:
[----:B------:R-:W-:Y:S05]  /*2700*/  BSYNC.RECONVERGENT B1 ;  /* 0x0000000000017941 */ /* 0x000fea0003800200 */
.L_x_147:
        /* <DEDUP_REMOVED lines=16> */
.L_x_153:
        /* <DEDUP_REMOVED lines=10> */
.L_x_152:
[----:B------:R-:W-:Y:S05]  /*28b0*/  BSYNC.RECONVERGENT B2 ;  /* 0x0000000000027941 */ /* 0x000fea0003800200 */
.L_x_151:
        /* <DEDUP_REMOVED lines=8> */
.L_x_156:
        /* <DEDUP_REMOVED lines=59> */
.L_x_155:
[----:B------:R-:W-:Y:S05]  /*2cf0*/  BSYNC.RECONVERGENT B2 ;  /* 0x0000000000027941 */ /* 0x000fea0003800200 */
.L_x_154:
        /* <DEDUP_REMOVED lines=34> */
.L_x_158:
[----:B------:R-:W-:Y:S05]  /*2f20*/  BSYNC.RECONVERGENT B2 ;  /* 0x0000000000027941 */ /* 0x000fea0003800200 */
.L_x_157:
        /* <DEDUP_REMOVED lines=16> */
.L_x_150:
[----:B------:R-:W-:Y:S05]  /*3030*/  BSYNC.RECONVERGENT B1 ;  /* 0x0000000000017941 */ /* 0x000fea0003800200 */
.L_x_149:
        /* <DEDUP_REMOVED lines=58> */
.L_x_159:
        /* <DEDUP_REMOVED lines=71> */
.L_x_146:
        /* <DEDUP_REMOVED lines=55> */
.L_x_162:
        /* <DEDUP_REMOVED lines=56> */
.L_x_160:
        /* <DEDUP_REMOVED lines=20> */
.L_x_166:
        /* <DEDUP_REMOVED lines=9> */
.L_x_165:
[----:B------:R-:W-:Y:S05]  /*4110*/  BSYNC.RECONVERGENT B2 ;  /* 0x0000000000027941 */ /* 0x000fea0003800200 */
.L_x_164:
        /* <DEDUP_REMOVED lines=16> */
.L_x_169:
        /* <DEDUP_REMOVED lines=62> */
.L_x_168:
[----:B------:R-:W-:Y:S05]  /*4600*/  BSYNC.RECONVERGENT B2 ;  /* 0x0000000000027941 */ /* 0x000fea0003800200 */
.L_x_167:
        /* <DEDUP_REMOVED lines=37> */
.L_x_171:
[----:B------:R-:W-:Y:S05]  /*4860*/  BSYNC.RECONVERGENT B2 ;  /* 0x0000000000027941 */ /* 0x000fea0003800200 */
.L_x_170:
        /* <DEDUP_REMOVED lines=16> */
.L_x_163:
[----:B------:R-:W-:Y:S05]  /*4970*/  BSYNC.RECONVERGENT B1 ;  /* 0x0000000000017941 */ /* 0x000fea0003800200 */
.L_x_161:
        /* <DEDUP_REMOVED lines=54> */
.L_x_133:
[----:B------:R-:W-:Y:S05]  /*4ce0*/  BSYNC.RECONVERGENT B0 ;  /* 0x0000000000007941 */ /* 0x000fea0003800200 */
.L_x_117:
[----:B------:R-:W-:Y:S05]  /*4cf0*/  @P0 EXIT ;  /* 0x000000000000094d */ /* 0x000fea0003800000 */
[----:B------:R-:W0:Y:S01]  /*4d00*/  LDCU UR4, c[0x0][0x398] ;  /* 0x00007300ff0477ac */ /* 0x000e220008000800 */
[----:B------:R-:W1:Y:S01]  /*4d10*/  LDC.64 R2, c[0x0][0x388] ;  /* 0x0000e200ff027b82 */ /* 0x000e620000000a00 */
[----:B0-----:R-:W-:-:S04]  /*4d20*/  FSETP.GT.AND P0, PT, R0, UR4, PT ;  /* 0x0000000400007c0b */ /* 0x001fc8000bf04000 */
[----:B------:R-:W-:-:S05]  /*4d30*/  FSEL R5, R0, UR4, P0 ;  /* 0x0000000400057c08 */ /* 0x000fca0008000000 */
[----:B-1----:R-:W-:Y:S01]  /*4d40*/  STG.E desc[UR6][R2.64], R5 ;  /* 0x0000000502007986 */ /* 0x002fe2000c101906 */
[----:B------:R-:W-:Y:S05]  /*4d50*/  EXIT ;  /* 0x000000000000794d */ /* 0x000fea0003800000 */
.L_x_172:
        /* <DEDUP_REMOVED lines=10> */
.L_x_242:


//--------------------- .text._ZN3cub18CUB_300001_SM_10006detail6reduce18DeviceReduceKernelINS2_10policy_hubIfjN4cuda3__47maximumIfEEE10Policy1000EN6thrust24THRUST_300001_SM_1000_NS6detail15normal_iteratorINSC_10device_ptrIfEEEEjS8_fNS5_3std3__410__identityEEEvT0_PT3_T1_NS0_13GridEvenShareISO_EET2_T4_ --------------------------
	.section	.text._ZN3cub18CUB_300001_SM_10006detail6reduce18DeviceReduceKernelINS2_10policy_hubIfjN4cuda3__47maximumIfEEE10Policy1000EN6thrust24THRUST_300001_SM_1000_NS6detail15normal_iteratorINSC_10device_ptrIfEEEEjS8_fNS5_3std3__410__identityEEEvT0_PT3_T1_NS0_13GridEvenShareISO_EET2_T4_,"ax",@progbits
	.align	128
        .global         _ZN3cub18CUB_300001_SM_10006detail6reduce18DeviceReduceKernelINS2_10policy_hubIfjN4cuda3__47maximumIfEEE10Policy1000EN6thrust24THRUST_300001_SM_1000_NS6detail15normal_iteratorINSC_10device_ptrIfEEEEjS8_fNS5_3std3__410__identityEEEvT0_PT3_T1_NS0_13GridEvenShareISO_EET2_T4_
        .type           _ZN3cub18CUB_300001_SM_10006detail6reduce18DeviceReduceKernelINS2_10policy_hubIfjN4cuda3__47maximumIfEEE10Policy1000EN6thrust24THRUST_300001_SM_1000_NS6detail15normal_iteratorINSC_10device_ptrIfEEEEjS8_fNS5_3std3__410__identityEEEvT0_PT3_T1_NS0_13GridEvenShareISO_EET2_T4_,@function
        .size           _ZN3cub18CUB_300001_SM_10006detail6reduce18DeviceReduceKernelINS2_10policy_hubIfjN4cuda3__47maximumIfEEE10Policy1000EN6thrust24THRUST_300001_SM_1000_NS6detail15normal_iteratorINSC_10device_ptrIfEEEEjS8_fNS5_3std3__410__identityEEEvT0_PT3_T1_NS0_13GridEvenShareISO_EET2_T4_,(.L_x_243 - _ZN3cub18CUB_300001_SM_10006detail6reduce18DeviceReduceKernelINS2_10policy_hubIfjN4cuda3__47maximumIfEEE10Policy1000EN6thrust24THRUST_300001_SM_1000_NS6detail15normal_iteratorINSC_10device_ptrIfEEEEjS8_fNS5_3std3__410__identityEEEvT0_PT3_T1_NS0_13GridEvenShareISO_EET2_T4_)
        .other          _ZN3cub18CUB_300001_SM_10006detail6reduce18DeviceReduceKernelINS2_10policy_hubIfjN4cuda3__47maximumIfEEE10Policy1000EN6thrust24THRUST_300001_SM_1000_NS6detail15normal_iteratorINSC_10device_ptrIfEEEEjS8_fNS5_3std3__410__identityEEEvT0_PT3_T1_NS0_13GridEvenShareISO_EET2_T4_,@"STO_CUDA_ENTRY STV_DEFAULT"
_ZN3cub18CUB_300001_SM_10006detail6reduce18DeviceReduceKernelINS2_10policy_hubIfjN4cuda3__47maximumIfEEE10Policy1000EN6thrust24THRUST_300001_SM_1000_NS6detail15normal_iteratorINSC_10device_ptrIfEEEEjS8_fNS5_3std3__410__identityEEEvT0_PT3_T1_NS0_13GridEvenShareISO_EET2_T4_:
.text._ZN3cub18CUB_300001_SM_10006detail6reduce18DeviceReduceKernelINS2_10policy_hubIfjN4cuda3__47maximumIfEEE10Policy1000EN6thrust24THRUST_300001_SM_1000_NS6detail15normal_iteratorINSC_10device_ptrIfEEEEjS8_fNS5_3std3__410__identityEEEvT0_PT3_T1_NS0_13GridEvenShareISO_EET2_T4_:
[----:B------:R-:W-:Y:S01]  /*0000*/  LDC R1, c[0x0][0x37c] ;  /* 0x0000df00ff017b82 */ /* 0x000fe20000000800 */
[----:B------:R-:W0:Y:S07]  /*0010*/  S2R R3, SR_CTAID.X ;  /* 0x0000000000037919 */ /* 0x000e2e0000002500 */
[----:B------:R-:W1:Y:S01]  /*0020*/  LDC.64 R8, c[0x0][0x3a8] ;  /* 0x0000ea00ff087b82 */ /* 0x000e620000000a00 */
[----:B------:R-:W2:Y:S01]  /*0030*/  LDCU.64 UR6, c[0x0][0x358] ;  /* 0x00006b00ff0677ac */ /* 0x000ea20008000a00 */
[----:B------:R-:W-:Y:S01]  /*0040*/  BSSY.RECONVERGENT B0, `(.L_x_173) ;  /* 0x00002d6000007945 */ /* 0x000fe20003800200 */
[----:B-1----:R-:W-:-:S02]  /*0050*/  IMAD.SHL.U32 R7, R9, 0x1000, RZ ;  /* 0x0000100009077824 */ /* 0x002fc400078e00ff */
[----:B0-----:R-:W-:-:S05]  /*0060*/  IMAD R0, R3, -0x1000, R8 ;  /* 0xfffff00003007824 */ /* 0x001fca00078e0208 */
[----:B------:R-:W-:-:S13]  /*0070*/  ISETP.GT.U32.AND P0, PT, R0, 0xfff, PT ;  /* 0x00000fff0000780c */ /* 0x000fda0003f04070 */
[----:B--2---:R-:W-:Y:S05]  /*0080*/  @P0 BRA `(.L_x_174) ;  /* 0x0000001400400947 */ /* 0x004fea0003800000 */
[----:B------:R-:W0:Y:S01]  /*0090*/  S2R R2, SR_TID.X ;  /* 0x0000000000027919 */ /* 0x000e220000002100 */
[----:B------:R-:W-:Y:S01]  /*00a0*/  BSSY.RECONVERGENT B1, `(.L_x_175) ;  /* 0x000000a000017945 */ /* 0x000fe20003800200 */
[----:B------:R-:W-:Y:S01]  /*00b0*/  IMAD.MOV.U32 R19, RZ, RZ, RZ ;  /* 0x000000ffff137224 */ /* 0x000fe200078e00ff */
[----:B0-----:R-:W-:Y:S01]  /*00c0*/  ISETP.GE.U32.AND P0, PT, R2, R0, PT ;  /* 0x000000000200720c */ /* 0x001fe20003f06070 */
[----:B------:R-:W-:-:S12]  /*00d0*/  IMAD.MOV.U32 R4, RZ, RZ, R2 ;  /* 0x000000ffff047224 */ /* 0x000fd800078e0002 */
[----:B------:R-:W-:Y:S05]  /*00e0*/  @P0 BRA `(.L_x_176) ;  /* 0x0000000000140947 */ /* 0x000fea0003800000 */
[----:B------:R-:W0:Y:S01]  /*00f0*/  LDC.64 R6, c[0x0][0x380] ;  /* 0x0000e000ff067b82 */ /* 0x000e220000000a00 */
[----:B------:R-:W-:-:S04]  /*0100*/  IMAD R5, R3, 0x1000, R2 ;  /* 0x0000100003057824 */ /* 0x000fc800078e0202 */
[----:B0-----:R-:W-:-:S05]  /*0110*/  IMAD.WIDE.U32 R6, R5, 0x4, R6 ;  /* 0x0000000405067825 */ /* 0x001fca00078e0006 */
[----:B------:R0:W5:Y:S01]  /*0120*/  LDG.E R19, desc[UR6][R6.64] ;  /* 0x0000000606137981 */ /* 0x000162000c1e1900 */
[----:B------:R-:W-:-:S07]  /*0130*/  VIADD R4, R2, 0x100 ;  /* 0x0000010002047836 */ /* 0x000fce0000000000 */
.L_x_176:
[----:B------:R-:W-:Y:S05]  /*0140*/  BSYNC.RECONVERGENT B1 ;  /* 0x0000000000017941 */ /* 0x000fea0003800200 */
.L_x_175:
[----:B------:R-:W-:Y:S01]  /*0150*/  ISETP.GE.U32.AND P0, PT, R4, R0, PT ;  /* 0x000000000400720c */ /* 0x000fe20003f06070 */
[----:B------:R-:W-:-:S12]  /*0160*/  BSSY.RECONVERGENT B1, `(.L_x_177) ;  /* 0x00000c2000017945 */ /* 0x000fd80003800200 */
[----:B------:R-:W-:Y:S05]  /*0170*/  @P0 BRA `(.L_x_178) ;  /* 0x0000000c00000947 */ /* 0x000fea0003800000 */
[----:B------:R-:W-:Y:S01]  /*0180*/  LOP3.LUT R5, RZ, R4, RZ, 0x33, !PT ;  /* 0x00000004ff057212 */ /* 0x000fe200078e33ff */
[----:B------:R-:W-:Y:S04]  /*0190*/  BSSY.RECONVERGENT B2, `(.L_x_179) ;  /* 0x0000063000027945 */ /* 0x000fe80003800200 */
[----:B------:R-:W-:-:S04]  /*01a0*/  IMAD.IADD R8, R5, 0x1, R8 ;  /* 0x0000000105087824 */ /* 0x000fc800078e0208 */
[----:B------:R-:W-:-:S05]  /*01b0*/  IMAD R8, R3, -0x1000, R8 ;  /* 0xfffff00003087824 */ /* 0x000fca00078e0208 */
[C---:B------:R-:W-:Y:S02]  /*01c0*/  ISETP.GE.U32.AND P0, PT, R8.reuse, 0xf00, PT ;  /* 0x00000f000800780c */ /* 0x040fe40003f06070 */
[----:B------:R-:W-:-:S04]  /*01d0*/  LEA.HI R5, R8, 0x1, RZ, 0x18 ;  /* 0x0000000108057811 */ /* 0x000fc800078fc0ff */
[----:B0-----:R-:W-:-:S07]  /*01e0*/  LOP3.LUT R6, R5, 0xf, RZ, 0xc0, !PT ;  /* 0x0000000f05067812 */ /* 0x001fce00078ec0ff */
[----:B------:R-:W-:Y:S05]  /*01f0*/  @!P0 BRA `(.L_x_180) ;  /* 0x0000000400708947 */ /* 0x000fea0003800000 */
[----:B------:R-:W0:Y:S01]  /*0200*/  LDC.64 R14, c[0x0][0x380] ;  /* 0x0000e000ff0e7b82 */ /* 0x000e220000000a00 */
[----:B------:R-:W-:Y:S01]  /*0210*/  LOP3.LUT R8, R5, 0x1fffff0, RZ, 0xc0, !PT ;  /* 0x01fffff005087812 */ /* 0x000fe200078ec0ff */
[----:B------:R-:W-:Y:S01]  /*0220*/  BSSY.RECONVERGENT B3, `(.L_x_181) ;  /* 0x0000058000037945 */ /* 0x000fe20003800200 */
[----:B------:R-:W-:Y:S01]  /*0230*/  LOP3.LUT R7, R4, 0x800, RZ, 0xfc, !PT ;  /* 0x0000080004077812 */ /* 0x000fe200078efcff */
[----:B------:R-:W-:Y:S02]  /*0240*/  IMAD R4, R3, 0x1000, R4 ;  /* 0x0000100003047824 */ /* 0x000fe400078e0204 */
[----:B------:R-:W-:-:S07]  /*0250*/  IMAD.MOV R8, RZ, RZ, -R8 ;  /* 0x000000ffff087224 */ /* 0x000fce00078e0a08 */
.L_x_182:
[----:B0-----:R-:W-:-:S05]  /*0260*/  IMAD.WIDE.U32 R12, R4, 0x4, R14 ;  /* 0x00000004040c7825 */ /* 0x001fca00078e000e */
[----:B------:R-:W2:Y:S01]  /*0270*/  LDG.E R18, desc[UR6][R12.64] ;  /* 0x000000060c127981 */ /* 0x000ea2000c1e1900 */
[----:B------:R-:W-:-:S04]  /*0280*/  VIADD R29, R4, 0x100 ;  /* 0x00000100041d7836 */ /* 0x000fc80000000000 */
[----:B------:R-:W-:-:S06]  /*0290*/  IMAD.WIDE.U32 R28, R29, 0x4, R14 ;  /* 0x000000041d1c7825 */ /* 0x000fcc00078e000e */
[----:B------:R-:W3:Y:S01]  /*02a0*/  LDG.E R28, desc[UR6][R28.64] ;  /* 0x000000061c1c7981 */ /* 0x000ee2000c1e1900 */
[C---:B------:R-:W-:Y:S02]  /*02b0*/  VIADD R25, R4.reuse, 0x200 ;  /* 0x0000020004197836 */ /* 0x040fe40000000000 */
[----:B------:R-:W-:Y:S02]  /*02c0*/  VIADD R27, R4, 0x300 ;  /* 0x00000300041b7836 */ /* 0x000fe40000000000 */
[----:B------:R-:W-:-:S05]  /*02d0*/  IMAD.WIDE.U32 R24, R25, 0x4, R14 ;  /* 0x0000000419187825 */ /* 0x000fca00078e000e */
[----:B------:R0:W4:Y:S01]  /*02e0*/  LDG.E R9, desc[UR6][R24.64] ;  /* 0x0000000618097981 */ /* 0x000122000c1e1900 */
[----:B------:R-:W-:-:S04]  /*02f0*/  IMAD.WIDE.U32 R26, R27, 0x4, R14 ;  /* 0x000000041b1a7825 */ /* 0x000fc800078e000e */
[C---:B------:R-:W-:Y:S01]  /*0300*/  VIADD R21, R4.reuse, 0x400 ;  /* 0x0000040004157836 */ /* 0x040fe20000000000 */
[----:B------:R1:W4:Y:S01]  /*0310*/  LDG.E R10, desc[UR6][R26.64] ;  /* 0x000000061a0a7981 */ /* 0x000322000c1e1900 */
[----:B------:R-:W-:Y:S02]  /*0320*/  VIADD R23, R4, 0x500 ;  /* 0x0000050004177836 */ /* 0x000fe40000000000 */
[----:B------:R-:W-:-:S05]  /*0330*/  IMAD.WIDE.U32 R20, R21, 0x4, R14 ;  /* 0x0000000415147825 */ /* 0x000fca00078e000e */
[----:B------:R1:W4:Y:S01]  /*0340*/  LDG.E R11, desc[UR6][R20.64] ;  /* 0x00000006140b7981 */ /* 0x000322000c1e1900 */
[----:B------:R-:W-:-:S04]  /*0350*/  IMAD.WIDE.U32 R22, R23, 0x4, R14 ;  /* 0x0000000417167825 */ /* 0x000fc800078e000e */
[C---:B------:R-:W-:Y:S01]  /*0360*/  VIADD R17, R4.reuse, 0x600 ;  /* 0x0000060004117836 */ /* 0x040fe20000000000 */
[----:B------:R-:W4:Y:S01]  /*0370*/  LDG.E R12, desc[UR6][R22.64] ;  /* 0x00000006160c7981 */ /* 0x000f22000c1e1900 */
[----:B0-----:R-:W-:Y:S02]  /*0380*/  VIADD R25, R4, 0x700 ;  /* 0x0000070004197836 */ /* 0x001fe40000000000 */
[----:B------:R-:W-:-:S05]  /*0390*/  IMAD.WIDE.U32 R16, R17, 0x4, R14 ;  /* 0x0000000411107825 */ /* 0x000fca00078e000e */
[----:B------:R0:W4:Y:S01]  /*03a0*/  LDG.E R13, desc[UR6][R16.64] ;  /* 0x00000006100d7981 */ /* 0x000122000c1e1900 */
[----:B------:R-:W-:-:S04]  /*03b0*/  IMAD.WIDE.U32 R24, R25, 0x4, R14 ;  /* 0x0000000419187825 */ /* 0x000fc800078e000e */
[C---:B-1----:R-:W-:Y:S02]  /*03c0*/  VIADD R27, R4.reuse, 0x800 ;  /* 0x00000800041b7836 */ /* 0x042fe40000000000 */
[----:B------:R-:W4:Y:S01]  /*03d0*/  LDG.E R24, desc[UR6][R24.64] ;  /* 0x0000000618187981 */ /* 0x000f22000c1e1900 */
[----:B------:R-:W-:Y:S02]  /*03e0*/  VIADD R21, R4, 0x900 ;  /* 0x0000090004157836 */ /* 0x000fe40000000000 */
[----:B0-----:R-:W-:-:S04]  /*03f0*/  IMAD.WIDE.U32 R16, R27, 0x4, R14 ;  /* 0x000000041b107825 */ /* 0x001fc800078e000e */
[--C-:B------:R-:W-:Y:S01]  /*0400*/  IMAD.WIDE.U32 R20, R21, 0x4, R14.reuse ;  /* 0x0000000415147825 */ /* 0x100fe200078e000e */
[----:B------:R0:W4:Y:S03]  /*0410*/  LDG.E R25, desc[UR6][R16.64] ;  /* 0x0000000610197981 */ /* 0x000126000c1e1900 */
[----:B------:R-:W-:Y:S01]  /*0420*/  VIADD R23, R4, 0xa00 ;  /* 0x00000a0004177836 */ /* 0x000fe20000000000 */
[----:B------:R1:W4:Y:S03]  /*0430*/  LDG.E R26, desc[UR6][R20.64] ;  /* 0x00000006141a7981 */ /* 0x000326000c1e1900 */
[----:B------:R-:W-:-:S04]  /*0440*/  IMAD.WIDE.U32 R22, R23, 0x4, R14 ;  /* 0x0000000417167825 */ /* 0x000fc800078e000e */
[----:B------:R-:W-:Y:S01]  /*0450*/  VIADD R29, R4, 0xb00 ;  /* 0x00000b00041d7836 */ /* 0x000fe20000000000 */
[----:B------:R1:W4:Y:S03]  /*0460*/  LDG.E R27, desc[UR6][R22.64] ;  /* 0x00000006161b7981 */ /* 0x000326000c1e1900 */
[----:B0-----:R-:W-:-:S04]  /*0470*/  IMAD.WIDE.U32 R16, R29, 0x4, R14 ;  /* 0x000000041d107825 */ /* 0x001fc800078e000e */
[C---:B-1----:R-:W-:Y:S01]  /*0480*/  VIADD R21, R4.reuse, 0xc00 ;  /* 0x00000c0004157836 */ /* 0x042fe20000000000 */
[----:B------:R0:W4:Y:S01]  /*0490*/  LDG.E R29, desc[UR6][R16.64] ;  /* 0x00000006101d7981 */ /* 0x000122000c1e1900 */
[----:B------:R-:W-:-:S04]  /*04a0*/  VIADD R23, R4, 0xe00 ;  /* 0x00000e0004177836 */ /* 0x000fc80000000000 */
[----:B------:R-:W-:-:S04]  /*04b0*/  IMAD.WIDE.U32 R22, R23, 0x4, R14 ;  /* 0x0000000417167825 */ /* 0x000fc800078e000e */
[----:B0-----:R-:W-:Y:S02]  /*04c0*/  VIADD R16, R4, 0xf00 ;  /* 0x00000f0004107836 */ /* 0x001fe40000000000 */
[----:B------:R-:W4:Y:S01]  /*04d0*/  LDG.E R22, desc[UR6][R22.64] ;  /* 0x0000000616167981 */ /* 0x000f22000c1e1900 */
[----:B--2--5:R-:W-:-:S04]  /*04e0*/  FSETP.GEU.AND P0, PT, R19, R18, PT ;  /* 0x000000121300720b */ /* 0x024fc80003f0e000 */
[----:B------:R-:W-:Y:S01]  /*04f0*/  FSEL R17, R18, R19, !P0 ;  /* 0x0000001312117208 */ /* 0x000fe20004000000 */
[----:B------:R-:W-:-:S04]  /*0500*/  IMAD.WIDE.U32 R18, R21, 0x4, R14 ;  /* 0x0000000415127825 */ /* 0x000fc800078e000e */
[----:B------:R-:W-:Y:S02]  /*0510*/  VIADD R21, R4, 0xd00 ;  /* 0x00000d0004157836 */ /* 0x000fe40000000000 */
[----:B------:R-:W2:Y:S02]  /*0520*/  LDG.E R18, desc[UR6][R18.64] ;  /* 0x0000000612127981 */ /* 0x000ea4000c1e1900 */
[----:B------:R-:W-:Y:S01]  /*0530*/  IMAD.WIDE.U32 R20, R21, 0x4, R14 ;  /* 0x0000000415147825 */ /* 0x000fe200078e000e */
[----:B---3--:R-:W-:-:S05]  /*0540*/  FSETP.GEU.AND P0, PT, R17, R28, PT ;  /* 0x0000001c1100720b */ /* 0x008fca0003f0e000 */
[----:B------:R-:W3:Y:S01]  /*0550*/  LDG.E R20, desc[UR6][R20.64] ;  /* 0x0000000614147981 */ /* 0x000ee2000c1e1900 */
[----:B------:R-:W-:Y:S01]  /*0560*/  FSEL R28, R28, R17, !P0 ;  /* 0x000000111c1c7208 */ /* 0x000fe20004000000 */
[----:B------:R-:W-:-:S06]  /*0570*/  IMAD.WIDE.U32 R16, R16, 0x4, R14 ;  /* 0x0000000410107825 */ /* 0x000fcc00078e000e */
[----:B------:R-:W3:Y:S01]  /*0580*/  LDG.E R16, desc[UR6][R16.64] ;  /* 0x0000000610107981 */ /* 0x000ee2000c1e1900 */
        /* <DEDUP_REMOVED lines=20> */
[----:B------:R-:W-:-:S05]  /*06d0*/  VIADD R8, R8, 0x10 ;  /* 0x0000001008087836 */ /* 0x000fca0000000000 */
[----:B------:R-:W-:Y:S01]  /*06e0*/  ISETP.NE.AND P1, PT, R8, RZ, PT ;  /* 0x000000ff0800720c */ /* 0x000fe20003f25270 */
[----:B------:R-:W-:Y:S02]  /*06f0*/  VIADD R7, R7, 0x1000 ;  /* 0x0000100007077836 */ /* 0x000fe40000000000 */
[----:B------:R-:W-:Y:S01]  /*0700*/  VIADD R4, R4, 0x1000 ;  /* 0x0000100004047836 */ /* 0x000fe20000000000 */
[----:B--2---:R-:W-:-:S04]  /*0710*/  FSETP.GEU.AND P0, PT, R29, R18, PT ;  /* 0x000000121d00720b */ /* 0x004fc80003f0e000 */
[----:B------:R-:W-:-:S04]  /*0720*/  FSEL R29, R18, R29, !P0 ;  /* 0x0000001d121d7208 */ /* 0x000fc80004000000 */
[----:B---3--:R-:W-:-:S04]  /*0730*/  FSETP.GEU.AND P0, PT, R29, R20, PT ;  /* 0x000000141d00720b */ /* 0x008fc80003f0e000 */
[----:B------:R-:W-:-:S04]  /*0740*/  FSEL R29, R20, R29, !P0 ;  /* 0x0000001d141d7208 */ /* 0x000fc80004000000 */
[----:B------:R-:W-:-:S04]  /*0750*/  FSETP.GEU.AND P0, PT, R29, R22, PT ;  /* 0x000000161d00720b */ /* 0x000fc80003f0e000 */
[----:B------:R-:W-:-:S04]  /*0760*/  FSEL R19, R22, R29, !P0 ;  /* 0x0000001d16137208 */ /* 0x000fc80004000000 */
[----:B------:R-:W-:-:S04]  /*0770*/  FSETP.GEU.AND P0, PT, R19, R16, PT ;  /* 0x000000101300720b */ /* 0x000fc80003f0e000 */
[----:B------:R-:W-:Y:S01]  /*0780*/  FSEL R19, R16, R19, !P0 ;  /* 0x0000001310137208 */ /* 0x000fe20004000000 */
[----:B------:R-:W-:Y:S08]  /*0790*/  @P1 BRA `(.L_x_182) ;  /* 0xfffffff800b01947 */ /* 0x000ff0000383ffff */
[----:B------:R-:W-:Y:S05]  /*07a0*/  BSYNC.RECONVERGENT B3 ;  /* 0x0000000000037941 */ /* 0x000fea0003800200 */
.L_x_181:
[----:B------:R-:W-:-:S07]  /*07b0*/  VIADD R4, R7, 0xfffff800 ;  /* 0xfffff80007047836 */ /* 0x000fce0000000000 */
.L_x_180:
[----:B------:R-:W-:Y:S05]  /*07c0*/  BSYNC.RECONVERGENT B2 ;  /* 0x0000000000027941 */ /* 0x000fea0003800200 */
.L_x_179:
[----:B------:R-:W-:-:S13]  /*07d0*/  ISETP.NE.AND P0, PT, R6, RZ, PT ;  /* 0x000000ff0600720c */ /* 0x000fda0003f05270 */
[----:B------:R-:W-:Y:S05]  /*07e0*/  @!P0 BRA `(.L_x_178) ;  /* 0x0000000400648947 */ /* 0x000fea0003800000 */
[----:B------:R-:W-:Y:S01]  /*07f0*/  ISETP.GE.U32.AND P1, PT, R6, 0x8, PT ;  /* 0x000000080600780c */ /* 0x000fe20003f26070 */
[----:B------:R-:W-:Y:S01]  /*0800*/  BSSY.RECONVERGENT B2, `(.L_x_183) ;  /* 0x000002e000027945 */ /* 0x000fe20003800200 */
[----:B------:R-:W-:-:S04]  /*0810*/  LOP3.LUT R20, R5, 0x7, RZ, 0xc0, !PT ;  /* 0x0000000705147812 */ /* 0x000fc800078ec0ff */
[----:B------:R-:W-:-:S07]  /*0820*/  ISETP.NE.AND P0, PT, R20, RZ, PT ;  /* 0x000000ff1400720c */ /* 0x000fce0003f05270 */
[----:B------:R-:W-:Y:S06]  /*0830*/  @!P1 BRA `(.L_x_184) ;  /* 0x0000000000a89947 */ /* 0x000fec0003800000 */
[----:B------:R-:W0:Y:S01]  /*0840*/  LDC.64 R6, c[0x0][0x380] ;  /* 0x0000e000ff067b82 */ /* 0x000e220000000a00 */
[----:B------:R-:W-:-:S04]  /*0850*/  IMAD R13, R3, 0x1000, R4 ;  /* 0x00001000030d7824 */ /* 0x000fc800078e0204 */
[C---:B------:R-:W-:Y:S02]  /*0860*/  VIADD R11, R13.reuse, 0x100 ;  /* 0x000001000d0b7836 */ /* 0x040fe40000000000 */
[C---:B------:R-:W-:Y:S02]  /*0870*/  VIADD R23, R13.reuse, 0x200 ;  /* 0x000002000d177836 */ /* 0x040fe40000000000 */
[----:B0-----:R-:W-:-:S05]  /*0880*/  IMAD.WIDE.U32 R8, R13, 0x4, R6 ;  /* 0x000000040d087825 */ /* 0x001fca00078e0006 */
[----:B------:R0:W2:Y:S01]  /*0890*/  LDG.E R12, desc[UR6][R8.64] ;  /* 0x00000006080c7981 */ /* 0x0000a2000c1e1900 */
[----:B------:R-:W-:-:S05]  /*08a0*/  IMAD.WIDE.U32 R10, R11, 0x4, R6 ;  /* 0x000000040b0a7825 */ /* 0x000fca00078e0006 */
[----:B------:R1:W3:Y:S01]  /*08b0*/  LDG.E R14, desc[UR6][R10.64] ;  /* 0x000000060a0e7981 */ /* 0x0002e2000c1e1900 */
[----:B------:R-:W-:-:S04]  /*08c0*/  IMAD.WIDE.U32 R22, R23, 0x4, R6 ;  /* 0x0000000417167825 */ /* 0x000fc800078e0006 */
[C---:B------:R-:W-:Y:S01]  /*08d0*/  VIADD R25, R13.reuse, 0x300 ;  /* 0x000003000d197836 */ /* 0x040fe20000000000 */
[----:B------:R-:W4:Y:S01]  /*08e0*/  LDG.E R15, desc[UR6][R22.64] ;  /* 0x00000006160f7981 */ /* 0x000f22000c1e1900 */
[----:B------:R-:W-:Y:S02]  /*08f0*/  VIADD R17, R13, 0x400 ;  /* 0x000004000d117836 */ /* 0x000fe40000000000 */
[----:B------:R-:W-:-:S05]  /*0900*/  IMAD.WIDE.U32 R24, R25, 0x4, R6 ;  /* 0x0000000419187825 */ /* 0x000fca00078e0006 */
[----:B------:R-:W4:Y:S01]  /*0910*/  LDG.E R18, desc[UR6][R24.64] ;  /* 0x0000000618127981 */ /* 0x000f22000c1e1900 */
[----:B------:R-:W-:-:S04]  /*0920*/  IMAD.WIDE.U32 R16, R17, 0x4, R6 ;  /* 0x0000000411107825 */ /* 0x000fc800078e0006 */
[C---:B0-----:R-:W-:Y:S02]  /*0930*/  VIADD R9, R13.reuse, 0x500 ;  /* 0x000005000d097836 */ /* 0x041fe40000000000 */
[----:B------:R-:W4:Y:S01]  /*0940*/  LDG.E R16, desc[UR6][R16.64] ;  /* 0x0000000610107981 */ /* 0x000f22000c1e1900 */
[----:B-1----:R-:W-:Y:S02]  /*0950*/  VIADD R11, R13, 0x600 ;  /* 0x000006000d0b7836 */ /* 0x002fe40000000000 */
[----:B------:R-:W-:-:S04]  /*0960*/  IMAD.WIDE.U32 R8, R9, 0x4, R6 ;  /* 0x0000000409087825 */ /* 0x000fc800078e0006 */
[--C-:B------:R-:W-:Y:S02]  /*0970*/  IMAD.WIDE.U32 R10, R11, 0x4, R6.reuse ;  /* 0x000000040b0a7825 */ /* 0x100fe400078e0006 */
[----:B------:R-:W4:Y:S02]  /*0980*/  LDG.E R8, desc[UR6][R8.64] ;  /* 0x0000000608087981 */ /* 0x000f24000c1e1900 */
[----:B------:R-:W-:Y:S02]  /*0990*/  VIADD R13, R13, 0x700 ;  /* 0x000007000d0d7836 */ /* 0x000fe40000000000 */
[----:B------:R-:W4:Y:S02]  /*09a0*/  LDG.E R11, desc[UR6][R10.64] ;  /* 0x000000060a0b7981 */ /* 0x000f24000c1e1900 */
[----:B------:R-:W-:-:S06]  /*09b0*/  IMAD.WIDE.U32 R6, R13, 0x4, R6 ;  /* 0x000000040d067825 */ /* 0x000fcc00078e0006 */
        /* <DEDUP_REMOVED lines=18> */
.L_x_184:
[----:B------:R-:W-:Y:S05]  /*0ae0*/  BSYNC.RECONVERGENT B2 ;  /* 0x0000000000027941 */ /* 0x000fea0003800200 */
.L_x_183:
        /* <DEDUP_REMOVED lines=10> */
[----:B0-----:R-:W-:-:S04]  /*0b90*/  IMAD.WIDE.U32 R8, R15, 0x4, R6 ;  /* 0x000000040f087825 */ /* 0x001fc800078e0006 */
[--C-:B------:R-:W-:Y:S02]  /*0ba0*/  IMAD.WIDE.U32 R10, R11, 0x4, R6.reuse ;  /* 0x000000040b0a7825 */ /* 0x100fe400078e0006 */
[----:B------:R-:W2:Y:S02]  /*0bb0*/  LDG.E R8, desc[UR6][R8.64] ;  /* 0x0000000608087981 */ /* 0x000ea4000c1e1900 */
[--C-:B------:R-:W-:Y:S02]  /*0bc0*/  IMAD.WIDE.U32 R12, R13, 0x4, R6.reuse ;  /* 0x000000040d0c7825 */ /* 0x100fe400078e0006 */
[----:B------:R-:W3:Y:S02]  /*0bd0*/  LDG.E R10, desc[UR6][R10.64] ;  /* 0x000000060a0a7981 */ /* 0x000ee4000c1e1900 */
        /* <DEDUP_REMOVED lines=13> */
.L_x_186:
[----:B------:R-:W-:Y:S05]  /*0cb0*/  BSYNC.RECONVERGENT B2 ;  /* 0x0000000000027941 */ /* 0x000fea0003800200 */
.L_x_185:
[----:B------:R-:W-:Y:S05]  /*0cc0*/  @!P0 BRA `(.L_x_178) ;  /* 0x00000000002c8947 */ /* 0x000fea0003800000 */
[----:B------:R-:W0:Y:S01]  /*0cd0*/  LDC.64 R6, c[0x0][0x380] ;  /* 0x0000e000ff067b82 */ /* 0x000e220000000a00 */
[----:B------:R-:W-:Y:S02]  /*0ce0*/  IMAD R9, R3, 0x1000, R4 ;  /* 0x0000100003097824 */ /* 0x000fe400078e0204 */
[----:B------:R-:W-:-:S07]  /*0cf0*/  IMAD.MOV R8, RZ, RZ, -R5 ;  /* 0x000000ffff087224 */ /* 0x000fce00078e0a05 */
.L_x_187:
[----:B0-----:R-:W-:-:S06]  /*0d00*/  IMAD.WIDE.U32 R4, R9, 0x4, R6 ;  /* 0x0000000409047825 */ /* 0x001fcc00078e0006 */
[----:B------:R-:W2:Y:S01]  /*0d10*/  LDG.E R4, desc[UR6][R4.64] ;  /* 0x0000000604047981 */ /* 0x000ea2000c1e1900 */
[----:B------:R-:W-:Y:S02]  /*0d20*/  VIADD R8, R8, 0x1 ;  /* 0x0000000108087836 */ /* 0x000fe40000000000 */
[----:B------:R-:W-:-:S03]  /*0d30*/  VIADD R9, R9, 0x100 ;  /* 0x0000010009097836 */ /* 0x000fc60000000000 */
[----:B------:R-:W-:Y:S02]  /*0d40*/  ISETP.NE.AND P1, PT, R8, RZ, PT ;  /* 0x000000ff0800720c */ /* 0x000fe40003f25270 */
[----:B--2--5:R-:W-:-:S04]  /*0d50*/  FSETP.GEU.AND P0, PT, R19, R4, PT ;  /* 0x000000041300720b */ /* 0x024fc80003f0e000 */
[----:B------:R-:W-:-:S07]  /*0d60*/  FSEL R19, R4, R19, !P0 ;  /* 0x0000001304137208 */ /* 0x000fce0004000000 */
[----:B------:R-:W-:Y:S05]  /*0d70*/  @P1 BRA `(.L_x_187) ;  /* 0xfffffffc00e01947 */ /* 0x000fea000383ffff */
.L_x_178:
[----:B------:R-:W-:Y:S05]  /*0d80*/  BSYNC.RECONVERGENT B1 ;  /* 0x0000000000017941 */ /* 0x000fea0003800200 */
.L_x_177:
[----:B------:R-:W-:-:S13]  /*0d90*/  ISETP.GE.U32.AND P0, PT, R0, 0x100, PT ;  /* 0x000001000000780c */ /* 0x000fda0003f06070 */
[----:B------:R-:W-:Y:S05]  /*0da0*/  @!P0 BRA `(.L_x_188) ;  /* 0x0000000000dc8947 */ /* 0x000fea0003800000 */
[----:B------:R-:W1:Y:S01]  /*0db0*/  S2R R8, SR_LANEID ;  /* 0x0000000000087919 */ /* 0x000e620000000000 */
[----:B-----5:R-:W2:Y:S02]  /*0dc0*/  SHFL.DOWN PT, R0, R19, 0x1, 0x1f ;  /* 0x08201f0013007f89 */ /* 0x020ea400000e0000 */
[C---:B--2---:R-:W-:Y:S02]  /*0dd0*/  FSETP.GEU.AND P1, PT, R19.reuse, R0, PT ;  /* 0x000000001300720b */ /* 0x044fe40003f2e000 */
[----:B-1----:R-:W-:Y:S02]  /*0de0*/  ISETP.GT.AND P0, PT, R8, 0x1e, PT ;  /* 0x0000001e0800780c */ /* 0x002fe40003f04270 */
[----:B------:R-:W-:Y:S02]  /*0df0*/  FSEL R0, R0, R19, !P1 ;  /* 0x0000001300007208 */ /* 0x000fe40004800000 */
[----:B------:R-:W-:Y:S02]  /*0e00*/  ISETP.NE.AND P2, PT, R8, RZ, PT ;  /* 0x000000ff0800720c */ /* 0x000fe40003f45270 */
[----:B------:R-:W-:-:S02]  /*0e10*/  FSEL R0, R19, R0, P0 ;  /* 0x0000000013007208 */ /* 0x000fc40000000000 */
[----:B------:R-:W-:-:S03]  /*0e20*/  ISETP.GT.AND P0, PT, R8, 0x1d, PT ;  /* 0x0000001d0800780c */ /* 0x000fc60003f04270 */
[----:B------:R-:W1:Y:S06]  /*0e30*/  SHFL.DOWN PT, R5, R0, 0x2, 0x1f ;  /* 0x08401f0000057f89 */ /* 0x000e6c00000e0000 */
[----:B0-----:R-:W0:Y:S01]  /*0e40*/  @!P2 S2R R7, SR_CgaCtaId ;  /* 0x000000000007a919 */ /* 0x001e220000008800 */
[----:B------:R-:W-:Y:S02]  /*0e50*/  @!P2 MOV R6, 0x400 ;  /* 0x000004000006a802 */ /* 0x000fe40000000f00 */
[----:B------:R-:W-:-:S04]  /*0e60*/  @!P2 SHF.R.U32.HI R4, RZ, 0x3, R2 ;  /* 0x00000003ff04a819 */ /* 0x000fc80000011602 */
[----:B------:R-:W-:Y:S02]  /*0e70*/  @!P2 LOP3.LUT R4, R4, 0x7c, RZ, 0xc0, !PT ;  /* 0x0000007c0404a812 */ /* 0x000fe400078ec0ff */
[----:B-1----:R-:W-:-:S04]  /*0e80*/  FSETP.GEU.AND P1, PT, R0, R5, PT ;  /* 0x000000050000720b */ /* 0x002fc80003f2e000 */
[----:B------:R-:W-:Y:S02]  /*0e90*/  @!P0 FSEL R0, R5, R0, !P1 ;  /* 0x0000000005008208 */ /* 0x000fe40004800000 */
[----:B------:R-:W-:-:S03]  /*0ea0*/  ISETP.GT.AND P0, PT, R8, 0x1b, PT ;  /* 0x0000001b0800780c */ /* 0x000fc60003f04270 */
[----:B------:R-:W1:Y:S01]  /*0eb0*/  SHFL.DOWN PT, R5, R0, 0x4, 0x1f ;  /* 0x08801f0000057f89 */ /* 0x000e6200000e0000 */
[----:B0-----:R-:W-:-:S05]  /*0ec0*/  @!P2 LEA R7, R7, R6, 0x18 ;  /* 0x000000060707a211 */ /* 0x001fca00078ec0ff */
[----:B------:R-:W-:Y:S01]  /*0ed0*/  @!P2 IMAD.IADD R4, R4, 0x1, R7 ;  /* 0x000000010404a824 */ /* 0x000fe200078e0207 */
[----:B-1----:R-:W-:-:S04]  /*0ee0*/  FSETP.GEU.AND P1, PT, R0, R5, PT ;  /* 0x000000050000720b */ /* 0x002fc80003f2e000 */
        /* <DEDUP_REMOVED lines=35> */
.L_x_188:
[----:B------:R-:W-:Y:S01]  /*1120*/  LOP3.LUT R4, R2, 0x3e0, RZ, 0xc0, !PT ;  /* 0x000003e002047812 */ /* 0x000fe200078ec0ff */
[----:B------:R-:W1:Y:S03]  /*1130*/  S2R R8, SR_LANEID ;  /* 0x0000000000087919 */ /* 0x000e660000000000 */
[----:B0-----:R-:W-:Y:S01]  /*1140*/  LOP3.LUT R7, RZ, R4, RZ, 0x33, !PT ;  /* 0x00000004ff077212 */ /* 0x001fe200078e33ff */
[----:B------:R-:W-:-:S04]  /*1150*/  VIADD R5, R4, 0x20 ;  /* 0x0000002004057836 */ /* 0x000fc80000000000 */
[----:B------:R-:W-:Y:S01]  /*1160*/  IMAD.IADD R7, R0, 0x1, R7 ;  /* 0x0000000100077824 */ /* 0x000fe200078e0207 */
[----:B------:R-:W-:-:S04]  /*1170*/  ISETP.GT.U32.AND P0, PT, R5, R0, PT ;  /* 0x000000000500720c */ /* 0x000fc80003f04070 */
[----:B------:R-:W-:-:S05]  /*1180*/  SEL R7, R7, 0x1f, P0 ;  /* 0x0000001f07077807 */ /* 0x000fca0000000000 */
[----:B-----5:R-:W0:Y:S01]  /*1190*/  SHFL.DOWN PT, R4, R19, 0x1, R7 ;  /* 0x0820000013047989 */ /* 0x020e2200000e0007 */
        /* <DEDUP_REMOVED lines=38> */
[----:B------:R-:W-:Y:S01]  /*1400*/  ISETP.GT.U32.AND P1, PT, R0, 0x40, PT ;  /* 0x000000400000780c */ /* 0x000fe20003f24070 */
[----:B0-----:R-:W-:-:S09]  /*1410*/  ULEA UR4, UR5, UR4, 0x18 ;  /* 0x0000000405047291 */ /* 0x001fd2000f8ec0ff */
[----:B------:R-:W0:Y:S04]  /*1420*/  LDS R5, [UR4+0xc] ;  /* 0x00000c04ff057984 */ /* 0x000e280008000800 */
[----:B------:R-:W1:Y:S04]  /*1430*/  LDS.128 R12, [UR4+0x10] ;  /* 0x00001004ff0c7984 */ /* 0x000e680008000c00 */
[----:B------:R-:W2:Y:S01]  /*1440*/  LDS.64 R6, [UR4+0x20] ;  /* 0x00002004ff067984 */ /* 0x000ea20008000a00 */
[----:B0-----:R-:W-:-:S04]  /*1450*/  FSETP.GEU.AND P3, PT, R8, R5, PT ;  /* 0x000000050800720b */ /* 0x001fc80003f6e000 */
[----:B------:R-:W-:Y:S02]  /*1460*/  @P2 FSEL R8, R5, R8, !P3 ;  /* 0x0000000805082208 */ /* 0x000fe40005800000 */
[----:B------:R-:W-:Y:S02]  /*1470*/  ISETP.GT.U32.AND P2, PT, R0, 0x60, PT ;  /* 0x000000600000780c */ /* 0x000fe40003f44070 */
[----:B-1----:R-:W-:-:S04]  /*1480*/  FSETP.GEU.AND P3, PT, R8, R12, PT ;  /* 0x0000000c0800720b */ /* 0x002fc80003f6e000 */
[----:B------:R-:W-:Y:S02]  /*1490*/  @P1 FSEL R8, R12, R8, !P3 ;  /* 0x000000080c081208 */ /* 0x000fe40005800000 */
[----:B------:R-:W-:Y:S02]  /*14a0*/  ISETP.GT.U32.AND P1, PT, R0, 0x80, PT ;  /* 0x000000800000780c */ /* 0x000fe40003f24070 */
[----:B------:R-:W-:-:S04]  /*14b0*/  FSETP.GEU.AND P3, PT, R8, R13, PT ;  /* 0x0000000d0800720b */ /* 0x000fc80003f6e000 */
        /* <DEDUP_REMOVED lines=8> */
[----:B--2---:R-:W-:-:S04]  /*1540*/  FSETP.GEU.AND P3, PT, R8, R6, PT ;  /* 0x000000060800720b */ /* 0x004fc80003f6e000 */
[----:B------:R-:W-:-:S04]  /*1550*/  @P1 FSEL R8, R6, R8, !P3 ;  /* 0x0000000806081208 */ /* 0x000fc80005800000 */
[----:B------:R-:W-:-:S04]  /*1560*/  FSETP.GEU.AND P1, PT, R8, R7, PT ;  /* 0x000000070800720b */ /* 0x000fc80003f2e000 */
[----:B------:R-:W-:Y:S01]  /*1570*/  @P2 FSEL R8, R7, R8, !P1 ;  /* 0x0000000807082208 */ /* 0x000fe20004800000 */
[----:B------:R-:W-:Y:S08]  /*1580*/  BRA `(.L_x_189) ;  /* 0x0000001800047947 */ /* 0x000ff00003800000 */
.L_x_174:
[----:B------:R-:W0:Y:S01]  /*1590*/  S2R R2, SR_TID.X ;  /* 0x0000000000027919 */ /* 0x000e220000002100 */
[----:B------:R-:W1:Y:S02]  /*15a0*/  LDCU.64 UR4, c[0x0][0x380] ;  /* 0x00007000ff0477ac */ /* 0x000e640008000a00 */
[----:B-1----:R-:W-:Y:S02]  /*15b0*/  IMAD.U32 R14, RZ, RZ, UR4 ;  /* 0x00000004ff0e7e24 */ /* 0x002fe4000f8e00ff */
[----:B------:R-:W-:Y:S02]  /*15c0*/  IMAD.U32 R15, RZ, RZ, UR5 ;  /* 0x00000005ff0f7e24 */ /* 0x000fe4000f8e00ff */
[----:B0-----:R-:W-:-:S04]  /*15d0*/  IMAD R5, R3, 0x1000, R2 ;  /* 0x0000100003057824 */ /* 0x001fc800078e0202 */
[----:B------:R-:W-:-:S05]  /*15e0*/  IMAD.WIDE.U32 R4, R5, 0x4, R14 ;  /* 0x0000000405047825 */ /* 0x000fca00078e000e */
        /* <DEDUP_REMOVED lines=44> */
[----:B------:R-:W-:Y:S02]  /*18b0*/  ISETP.GE.U32.AND P1, PT, R0, R7, PT ;  /* 0x000000070000720c */ /* 0x000fe40003f26070 */
[----:B------:R-:W-:-:S04]  /*18c0*/  FSETP.GEU.AND P0, PT, R16, R11, PT ;  /* 0x0000000b1000720b */ /* 0x000fc80003f0e000 */
[----:B------:R-:W-:-:S07]  /*18d0*/  FSEL R29, R11, R16, !P0 ;  /* 0x000000100b1d7208 */ /* 0x000fce0004000000 */
[----:B------:R-:W-:Y:S05]  /*18e0*/  @!P1 BRA `(.L_x_190) ;  /* 0x0000001000549947 */ /* 0x000fea0003800000 */
[----:B------:R-:W-:Y:S01]  /*18f0*/  IMAD R5, R3, 0x1000, R7 ;  /* 0x0000100003057824 */ /* 0x000fe200078e0207 */
[----:B------:R-:W-:Y:S01]  /*1900*/  LOP3.LUT R0, RZ, R2, RZ, 0x33, !PT ;  /* 0x00000002ff007212 */ /* 0x000fe200078e33ff */
[----:B------:R-:W-:Y:S01]  /*1910*/  VIADD R10, R8, 0xfffff000 ;  /* 0xfffff000080a7836 */ /* 0x000fe20000000000 */
[----:B------:R-:W-:Y:S01]  /*1920*/  UMOV UR4, URZ ;  /* 0x000000ff00047c82 */ /* 0x000fe20008000000 */
[----:B------:R-:W-:Y:S01]  /*1930*/  IMAD.MOV.U32 R4, RZ, RZ, R5 ;  /* 0x000000ffff047224 */ /* 0x000fe200078e0005 */
[----:B------:R-:W-:Y:S02]  /*1940*/  IADD3 R6, PT, PT, -R7, R8, R0 ;  /* 0x0000000807067210 */ /* 0x000fe40007ffe100 */
[C---:B------:R-:W-:Y:S02]  /*1950*/  ISETP.GT.U32.AND P0, PT, R5.reuse, R10, PT ;  /* 0x0000000a0500720c */ /* 0x040fe40003f04070 */
[----:B------:R-:W-:Y:S01]  /*1960*/  IADD3 R0, PT, PT, R5, 0x800, R2 ;  /* 0x0000080005007810 */ /* 0x000fe20007ffe002 */
[----:B------:R-:W-:-:S10]  /*1970*/  IMAD R6, R3, -0x1000, R6 ;  /* 0xfffff00003067824 */ /* 0x000fd400078e0206 */
[----:B------:R-:W-:Y:S05]  /*1980*/  @P0 BRA `(.L_x_191) ;  /* 0x0000000400000947 */ /* 0x000fea0003800000 */
[----:B------:R-:W0:Y:S08]  /*1990*/  LDC R2, c[0x0][0x3a8] ;  /* 0x0000ea00ff027b82 */ /* 0x000e300000000800 */
[----:B------:R-:W1:Y:S02]  /*19a0*/  LDC.64 R14, c[0x0][0x380] ;  /* 0x0000e000ff0e7b82 */ /* 0x000e640000000a00 */
.L_x_192:
[----:B------:R-:W2:Y:S02]  /*19b0*/  S2R R8, SR_TID.X ;  /* 0x0000000000087919 */ /* 0x000ea40000002100 */
[----:B--2---:R-:W-:-:S04]  /*19c0*/  IMAD.IADD R9, R8, 0x1, R5 ;  /* 0x0000000108097824 */ /* 0x004fc800078e0205 */
[----:B-1----:R-:W-:-:S05]  /*19d0*/  IMAD.WIDE.U32 R8, R9, 0x4, R14 ;  /* 0x0000000409087825 */ /* 0x002fca00078e000e */
        /* <DEDUP_REMOVED lines=18> */
[----:B------:R-:W2:Y:S01]  /*1b00*/  LDG.E R20, desc[UR6][R8.64+0x2400] ;  /* 0x0024000608147981 */ /* 0x000ea2000c1e1900 */
[----:B-----5:R-:W-:-:S03]  /*1b10*/  FSETP.GEU.AND P2, PT, R13, R18, PT ;  /* 0x000000120d00720b */ /* 0x020fc60003f4e000 */
[----:B------:R-:W3:Y:S01]  /*1b20*/  LDG.E R17, desc[UR6][R8.64+0x3c00] ;  /* 0x003c000608117981 */ /* 0x000ee2000c1e1900 */
[----:B------:R-:W-:-:S03]  /*1b30*/  FSEL R11, R18, R13, !P2 ;  /* 0x0000000d120b7208 */ /* 0x000fc60005000000 */
[----:B------:R-:W4:Y:S04]  /*1b40*/  LDG.E R18, desc[UR6][R8.64+0x3400] ;  /* 0x0034000608127981 */ /* 0x000f28000c1e1900 */
[----:B------:R0:W4:Y:S01]  /*1b50*/  LDG.E R13, desc[UR6][R8.64+0x3800] ;  /* 0x00380006080d7981 */ /* 0x000122000c1e1900 */
[----:B------:R-:W-:-:S04]  /*1b60*/  FSETP.GEU.AND P0, PT, R19, R22, PT ;  /* 0x000000161300720b */ /* 0x000fc80003f0e000 */
[----:B------:R-:W-:Y:S02]  /*1b70*/  FSEL R19, R22, R19, !P0 ;  /* 0x0000001316137208 */ /* 0x000fe40004000000 */
[----:B------:R-:W-:-:S04]  /*1b80*/  FSETP.GEU.AND P1, PT, R23, R24, PT ;  /* 0x000000181700720b */ /* 0x000fc80003f2e000 */
[----:B------:R-:W-:Y:S02]  /*1b90*/  FSEL R23, R24, R23, !P1 ;  /* 0x0000001718177208 */ /* 0x000fe40004800000 */
[----:B------:R-:W-:-:S04]  /*1ba0*/  FSETP.GEU.AND P1, PT, R11, R16, PT ;  /* 0x000000100b00720b */ /* 0x000fc80003f2e000 */
[----:B------:R-:W-:Y:S01]  /*1bb0*/  FSEL R11, R16, R11, !P1 ;  /* 0x0000000b100b7208 */ /* 0x000fe20004800000 */
[----:B0-----:R-:W-:Y:S01]  /*1bc0*/  IMAD.MOV.U32 R8, RZ, RZ, R2 ;  /* 0x000000ffff087224 */ /* 0x001fe200078e0002 */
[----:B--2---:R-:W-:-:S04]  /*1bd0*/  FSETP.GEU.AND P0, PT, R20, R21, PT ;  /* 0x000000151400720b */ /* 0x004fc80003f0e000 */
[----:B------:R-:W-:Y:S02]  /*1be0*/  FSEL R20, R21, R20, !P0 ;  /* 0x0000001415147208 */ /* 0x000fe40004000000 */
[----:B------:R-:W-:Y:S02]  /*1bf0*/  FSETP.GEU.AND P0, PT, R29, R12, PT ;  /* 0x0000000c1d00720b */ /* 0x000fe40003f0e000 */
[----:B----4-:R-:W-:-:S04]  /*1c00*/  FSETP.GEU.AND P2, PT, R18, R13, PT ;  /* 0x0000000d1200720b */ /* 0x010fc80003f4e000 */
[----:B------:R-:W-:Y:S02]  /*1c10*/  FSEL R18, R13, R18, !P2 ;  /* 0x000000120d127208 */ /* 0x000fe40005000000 */
[----:B------:R-:W-:Y:S02]  /*1c20*/  FSEL R12, R12, R29, !P0 ;  /* 0x0000001d0c0c7208 */ /* 0x000fe40004000000 */
[----:B------:R-:W-:Y:S02]  /*1c30*/  FSETP.GEU.AND P2, PT, R19, R20, PT ;  /* 0x000000141300720b */ /* 0x000fe40003f4e000 */
[----:B------:R-:W-:Y:S02]  /*1c40*/  FSETP.GEU.AND P3, PT, R23, R18, PT ;  /* 0x000000121700720b */ /* 0x000fe40003f6e000 */
[----:B------:R-:W-:Y:S02]  /*1c50*/  FSETP.GEU.AND P0, PT, R12, R11, PT ;  /* 0x0000000b0c00720b */ /* 0x000fe40003f0e000 */
[----:B------:R-:W-:-:S02]  /*1c60*/  FSEL R19, R20, R19, !P2 ;  /* 0x0000001314137208 */ /* 0x000fc40005000000 */
[----:B------:R-:W-:Y:S02]  /*1c70*/  FSEL R18, R18, R23, !P3 ;  /* 0x0000001712127208 */ /* 0x000fe40005800000 */
[----:B------:R-:W-:Y:S01]  /*1c80*/  FSEL R11, R11, R12, !P0 ;  /* 0x0000000c0b0b7208 */ /* 0x000fe20004000000 */
[----:B------:R-:W-:Y:S01]  /*1c90*/  IMAD.IADD R12, R8, 0x1, -R5 ;  /* 0x00000001080c7824 */ /* 0x000fe200078e0a05 */
[----:B------:R-:W-:-:S04]  /*1ca0*/  FSETP.GEU.AND P1, PT, R19, R18, PT ;  /* 0x000000121300720b */ /* 0x000fc80003f2e000 */
[----:B------:R-:W-:Y:S02]  /*1cb0*/  FSEL R18, R18, R19, !P1 ;  /* 0x0000001312127208 */ /* 0x000fe40004800000 */
[----:B------:R-:W-:Y:S02]  /*1cc0*/  ISETP.GE.U32.AND P1, PT, R12, R7, PT ;  /* 0x000000070c00720c */ /* 0x000fe40003f26070 */
[----:B------:R-:W-:-:S04]  /*1cd0*/  FSETP.GEU.AND P0, PT, R11, R18, PT ;  /* 0x000000120b00720b */ /* 0x000fc80003f0e000 */
[----:B------:R-:W-:-:S04]  /*1ce0*/  FSEL R18, R18, R11, !P0 ;  /* 0x0000000b12127208 */ /* 0x000fc80004000000 */
[----:B---3--:R-:W-:-:S04]  /*1cf0*/  FSETP.GEU.AND P0, PT, R18, R17, PT ;  /* 0x000000111200720b */ /* 0x008fc80003f0e000 */
[----:B------:R-:W-:Y:S01]  /*1d00*/  FSEL R29, R17, R18, !P0 ;  /* 0x00000012111d7208 */ /* 0x000fe20004000000 */
[----:B------:R-:W-:Y:S08]  /*1d10*/  @!P1 BRA `(.L_x_190) ;  /* 0x0000000c00489947 */ /* 0x000ff00003800000 */
[C---:B------:R-:W-:Y:S01]  /*1d20*/  IMAD.IADD R5, R7.reuse, 0x1, R5 ;  /* 0x0000000107057824 */ /* 0x040fe200078e0205 */
[----:B------:R-:W-:Y:S01]  /*1d30*/  UIADD3 UR4, UPT, UPT, UR4, 0x1, URZ ;  /* 0x0000000104047890 */ /* 0x000fe2000fffe0ff */
[----:B------:R-:W-:Y:S02]  /*1d40*/  IMAD.IADD R4, R7, 0x1, R4 ;  /* 0x0000000107047824 */ /* 0x000fe400078e0204 */
[----:B------:R-:W-:Y:S01]  /*1d50*/  IMAD.IADD R6, R6, 0x1, -R7 ;  /* 0x0000000106067824 */ /* 0x000fe200078e0a07 */
[----:B------:R-:W-:Y:S01]  /*1d60*/  ISETP.GT.U32.AND P0, PT, R5, R10, PT ;  /* 0x0000000a0500720c */ /* 0x000fe20003f04070 */
[----:B------:R-:W-:-:S12]  /*1d70*/  IMAD.IADD R0, R7, 0x1, R0 ;  /* 0x0000000107007824 */ /* 0x000fd800078e0200 */
[----:B------:R-:W-:Y:S05]  /*1d80*/  @!P0 BRA `(.L_x_192) ;  /* 0xfffffffc00088947 */ /* 0x000fea000383ffff */
.L_x_191:
[----:B------:R-:W0:Y:S01]  /*1d90*/  S2R R9, SR_TID.X ;  /* 0x0000000000097919 */ /* 0x000e220000002100 */
[----:B------:R-:W-:Y:S01]  /*1da0*/  IMAD.IADD R2, R8, 0x1, -R5 ;  /* 0x0000000108027824 */ /* 0x000fe200078e0a05 */
[----:B------:R-:W-:Y:S04]  /*1db0*/  BSSY.RECONVERGENT B1, `(.L_x_190) ;  /* 0x00000c8000017945 */ /* 0x000fe80003800200 */
[----:B0-----:R-:W-:-:S04]  /*1dc0*/  ISETP.GE.AND P0, PT, R9, R2, PT ;  /* 0x000000020900720c */ /* 0x001fc80003f06270 */
[----:B------:R-:W-:-:S13]  /*1dd0*/  ISETP.GE.U32.OR P0, PT, R5, R8, P0 ;  /* 0x000000080500720c */ /* 0x000fda0000706470 */
[----:B------:R-:W-:Y:S05]  /*1de0*/  @P0 BRA `(.L_x_193) ;  /* 0x0000000c00100947 */ /* 0x000fea0003800000 */
[----:B------:R-:W0:Y:S01]  /*1df0*/  LDC R7, c[0x0][0x3ac] ;  /* 0x0000eb00ff077b82 */ /* 0x000e220000000800 */
[----:B------:R-:W-:Y:S07]  /*1e00*/  BSSY.RECONVERGENT B2, `(.L_x_194) ;  /* 0x0000068000027945 */ /* 0x000fee0003800200 */
[----:B------:R-:W1:Y:S01]  /*1e10*/  LDC R2, c[0x0][0x3ac] ;  /* 0x0000eb00ff027b82 */ /* 0x000e620000000800 */
[----:B0-----:R-:W-:Y:S01]  /*1e20*/  IMAD.SHL.U32 R10, R7, 0x1000, RZ ;  /* 0x00001000070a7824 */ /* 0x001fe200078e00ff */
[----:B------:R-:W-:-:S03]  /*1e30*/  LOP3.LUT R7, RZ, R9, RZ, 0x33, !PT ;  /* 0x00000009ff077212 */ /* 0x000fc600078e33ff */
[----:B------:R-:W-:-:S05]  /*1e40*/  IMAD R10, R3, 0x1000, R10 ;  /* 0x00001000030a7824 */ /* 0x000fca00078e020a */
[----:B------:R-:W-:Y:S01]  /*1e50*/  IADD3 R8, PT, PT, -R10, R8, R7 ;  /* 0x000000080a087210 */ /* 0x000fe20007ffe107 */
[----:B-1----:R-:W-:Y:S02]  /*1e60*/  IMAD R7, R2, UR4, RZ ;  /* 0x0000000402077c24 */ /* 0x002fe4000f8e02ff */
[----:B------:R-:W-:Y:S02]  /*1e70*/  IMAD.MOV.U32 R2, RZ, RZ, R9 ;  /* 0x000000ffff027224 */ /* 0x000fe400078e0009 */
[----:B------:R-:W-:-:S05]  /*1e80*/  IMAD R7, R7, -0x1000, R8 ;  /* 0xfffff00007077824 */ /* 0x000fca00078e0208 */
[C---:B------:R-:W-:Y:S02]  /*1e90*/  ISETP.GE.U32.AND P0, PT, R7.reuse, 0xf00, PT ;  /* 0x00000f000700780c */ /* 0x040fe40003f06070 */
[----:B------:R-:W-:-:S04]  /*1ea0*/  LEA.HI R7, R7, 0x1, RZ, 0x18 ;  /* 0x0000000107077811 */ /* 0x000fc800078fc0ff */
[----:B------:R-:W-:-:S07]  /*1eb0*/  LOP3.LUT R8, R7, 0xf, RZ, 0xc0, !PT ;  /* 0x0000000f07087812 */ /* 0x000fce00078ec0ff */
[----:B------:R-:W-:Y:S05]  /*1ec0*/  @!P0 BRA `(.L_x_195) ;  /* 0x00000004006c8947 */ /* 0x000fea0003800000 */
[----:B------:R-:W-:Y:S01]  /*1ed0*/  LEA.HI R2, R6, 0x1, RZ, 0x18 ;  /* 0x0000000106027811 */ /* 0x000fe200078fc0ff */
[----:B------:R-:W-:Y:S01]  /*1ee0*/  BSSY.RECONVERGENT B3, `(.L_x_196) ;  /* 0x0000058000037945 */ /* 0x000fe20003800200 */
[----:B------:R-:W-:Y:S02]  /*1ef0*/  LOP3.LUT R9, R9, 0x800, RZ, 0xfc, !PT ;  /* 0x0000080009097812 */ /* 0x000fe400078efcff */
[----:B------:R-:W-:-:S05]  /*1f00*/  LOP3.LUT R2, R2, 0x1fffff0, RZ, 0xc0, !PT ;  /* 0x01fffff002027812 */ /* 0x000fca00078ec0ff */
[----:B------:R-:W-:-:S07]  /*1f10*/  IMAD.MOV R2, RZ, RZ, -R2 ;  /* 0x000000ffff027224 */ /* 0x000fce00078e0a02 */
.L_x_197:
[C---:B------:R-:W-:Y:S02]  /*1f20*/  VIADD R13, R0.reuse, 0xfffff800 ;  /* 0xfffff800000d7836 */ /* 0x040fe40000000000 */
[----:B------:R-:W-:Y:S02]  /*1f30*/  VIADD R17, R0, 0xfffff900 ;  /* 0xfffff90000117836 */ /* 0x000fe40000000000 */
[----:B------:R-:W-:-:S05]  /*1f40*/  IMAD.WIDE.U32 R12, R13, 0x4, R14 ;  /* 0x000000040d0c7825 */ /* 0x000fca00078e000e */
[----:B------:R-:W2:Y:S01]  /*1f50*/  LDG.E R21, desc[UR6][R12.64] ;  /* 0x000000060c157981 */ /* 0x000ea2000c1e1900 */
[----:B------:R-:W-:-:S05]  /*1f60*/  IMAD.WIDE.U32 R16, R17, 0x4, R14 ;  /* 0x0000000411107825 */ /* 0x000fca00078e000e */
[----:B------:R0:W3:Y:S01]  /*1f70*/  LDG.E R20, desc[UR6][R16.64] ;  /* 0x0000000610147981 */ /* 0x0000e2000c1e1900 */
[----:B------:R-:W-:-:S04]  /*1f80*/  VIADD R25, R0, 0xfffffa00 ;  /* 0xfffffa0000197836 */ /* 0x000fc80000000000 */
[----:B------:R-:W-:-:S05]  /*1f90*/  IMAD.WIDE.U32 R24, R25, 0x4, R14 ;  /* 0x0000000419187825 */ /* 0x000fca00078e000e */
[----:B------:R1:W4:Y:S01]  /*1fa0*/  LDG.E R28, desc[UR6][R24.64] ;  /* 0x00000006181c7981 */ /* 0x000322000c1e1900 */
[C---:B------:R-:W-:Y:S02]  /*1fb0*/  VIADD R27, R0.reuse, 0xfffffb00 ;  /* 0xfffffb00001b7836 */ /* 0x040fe40000000000 */
[----:B------:R-:W-:Y:S02]  /*1fc0*/  VIADD R19, R0, 0xfffffc00 ;  /* 0xfffffc0000137836 */ /* 0x000fe40000000000 */
[----:B------:R-:W-:-:S05]  /*1fd0*/  IMAD.WIDE.U32 R26, R27, 0x4, R14 ;  /* 0x000000041b1a7825 */ /* 0x000fca00078e000e */
[----:B------:R-:W5:Y:S01]  /*1fe0*/  LDG.E R10, desc[UR6][R26.64] ;  /* 0x000000061a0a7981 */ /* 0x000f62000c1e1900 */
[----:B------:R-:W-:-:S04]  /*1ff0*/  IMAD.WIDE.U32 R18, R19, 0x4, R14 ;  /* 0x0000000413127825 */ /* 0x000fc800078e000e */
[C---:B------:R-:W-:Y:S01]  /*2000*/  VIADD R23, R0.reuse, 0xfffffd00 ;  /* 0xfffffd0000177836 */ /* 0x040fe20000000000 */
[----:B------:R-:W5:Y:S01]  /*2010*/  LDG.E R11, desc[UR6][R18.64] ;  /* 0x00000006120b7981 */ /* 0x000f62000c1e1900 */
[----:B0-----:R-:W-:Y:S02]  /*2020*/  VIADD R17, R0, 0xfffffe00 ;  /* 0xfffffe0000117836 */ /* 0x001fe40000000000 */
[----:B------:R-:W-:-:S05]  /*2030*/  IMAD.WIDE.U32 R22, R23, 0x4, R14 ;  /* 0x0000000417167825 */ /* 0x000fca00078e000e */
[----:B------:R-:W5:Y:S01]  /*2040*/  LDG.E R12, desc[UR6][R22.64] ;  /* 0x00000006160c7981 */ /* 0x000f62000c1e1900 */
[----:B------:R-:W-:-:S04]  /*2050*/  IMAD.WIDE.U32 R16, R17, 0x4, R14 ;  /* 0x0000000411107825 */ /* 0x000fc800078e000e */
[----:B-1----:R-:W-:Y:S01]  /*2060*/  VIADD R25, R0, 0xffffff00 ;  /* 0xffffff0000197836 */ /* 0x002fe20000000000 */
[----:B------:R0:W5:Y:S03]  /*2070*/  LDG.E R13, desc[UR6][R16.64] ;  /* 0x00000006100d7981 */ /* 0x000166000c1e1900 */
[----:B------:R-:W-:-:S06]  /*2080*/  IMAD.WIDE.U32 R24, R25, 0x4, R14 ;  /* 0x0000000419187825 */ /* 0x000fcc00078e000e */
[----:B------:R-:W5:Y:S01]  /*2090*/  LDG.E R24, desc[UR6][R24.64] ;  /* 0x0000000618187981 */ /* 0x000f62000c1e1900 */
[----:B0-----:R-:W-:-:S04]  /*20a0*/  IMAD.WIDE.U32 R16, R0, 0x4, R14 ;  /* 0x0000000400107825 */ /* 0x001fc800078e000e */
[----:B------:R-:W-:Y:S01]  /*20b0*/  VIADD R27, R0, 0x100 ;  /* 0x00000100001b7836 */ /* 0x000fe20000000000 */
[----:B------:R0:W5:Y:S03]  /*20c0*/  LDG.E R25, desc[UR6][R16.64] ;  /* 0x0000000610197981 */ /* 0x000166000c1e1900 */
[----:B------:R-:W-:-:S04]  /*20d0*/  IMAD.WIDE.U32 R18, R27, 0x4, R14 ;  /* 0x000000041b127825 */ /* 0x000fc800078e000e */
[----:B------:R-:W-:Y:S01]  /*20e0*/  VIADD R27, R0, 0x200 ;  /* 0x00000200001b7836 */ /* 0x000fe20000000000 */
[----:B------:R1:W5:Y:S03]  /*20f0*/  LDG.E R26, desc[UR6][R18.64] ;  /* 0x00000006121a7981 */ /* 0x000366000c1e1900 */
[----:B------:R-:W-:-:S04]  /*2100*/  IMAD.WIDE.U32 R22, R27, 0x4, R14 ;  /* 0x000000041b167825 */ /* 0x000fc800078e000e */
[----:B0-----:R-:W-:Y:S01]  /*2110*/  VIADD R17, R0, 0x300 ;  /* 0x0000030000117836 */ /* 0x001fe20000000000 */
[----:B------:R0:W5:Y:S03]  /*2120*/  LDG.E R27, desc[UR6][R22.64] ;  /* 0x00000006161b7981 */ /* 0x000166000c1e1900 */
[----:B------:R-:W-:-:S04]  /*2130*/  IMAD.WIDE.U32 R16, R17, 0x4, R14 ;  /* 0x0000000411107825 */ /* 0x000fc800078e000e */
[----:B-1----:R-:W-:-:S04]  /*2140*/  VIADD R19, R0, 0x400 ;  /* 0x0000040000137836 */ /* 0x002fc80000000000 */
[----:B------:R-:W-:-:S06]  /*2150*/  IMAD.WIDE.U32 R18, R19, 0x4, R14 ;  /* 0x0000000413127825 */ /* 0x000fcc00078e000e */
[----:B------:R-:W5:Y:S01]  /*2160*/  LDG.E R18, desc[UR6][R18.64] ;  /* 0x0000000612127981 */ /* 0x000f62000c1e1900 */
[----:B0-----:R-:W-:-:S04]  /*2170*/  VIADD R23, R0, 0x600 ;  /* 0x0000060000177836 */ /* 0x001fc80000000000 */
[----:B------:R-:W-:-:S06]  /*2180*/  IMAD.WIDE.U32 R22, R23, 0x4, R14 ;  /* 0x0000000417167825 */ /* 0x000fcc00078e000e */
[----:B------:R-:W5:Y:S01]  /*2190*/  LDG.E R22, desc[UR6][R22.64] ;  /* 0x0000000616167981 */ /* 0x000f62000c1e1900 */
[----:B--2---:R-:W-:-:S04]  /*21a0*/  FSETP.GEU.AND P0, PT, R29, R21, PT ;  /* 0x000000151d00720b */ /* 0x004fc80003f0e000 */
[----:B------:R-:W-:Y:S02]  /*21b0*/  FSEL R21, R21, R29, !P0 ;  /* 0x0000001d15157208 */ /* 0x000fe40004000000 */
[----:B------:R0:W2:Y:S02]  /*21c0*/  LDG.E R29, desc[UR6][R16.64] ;  /* 0x00000006101d7981 */ /* 0x0000a4000c1e1900 */
[----:B---3--:R-:W-:-:S04]  /*21d0*/  FSETP.GEU.AND P0, PT, R21, R20, PT ;  /* 0x000000141500720b */ /* 0x008fc80003f0e000 */
[----:B0-----:R-:W-:Y:S01]  /*21e0*/  FSEL R17, R20, R21, !P0 ;  /* 0x0000001514117208 */ /* 0x001fe20004000000 */
[----:B------:R-:W-:-:S04]  /*21f0*/  VIADD R21, R0, 0x500 ;  /* 0x0000050000157836 */ /* 0x000fc80000000000 */
[----:B------:R-:W-:Y:S01]  /*2200*/  IMAD.WIDE.U32 R20, R21, 0x4, R14 ;  /* 0x0000000415147825 */ /* 0x000fe200078e000e */
[----:B----4-:R-:W-:-:S05]  /*2210*/  FSETP.GEU.AND P0, PT, R17, R28, PT ;  /* 0x0000001c1100720b */ /* 0x010fca0003f0e000 */
[----:B------:R-:W3:Y:S01]  /*2220*/  LDG.E R20, desc[UR6][R20.64] ;  /* 0x0000000614147981 */ /* 0x000ee2000c1e1900 */
[----:B------:R-:W-:Y:S01]  /*2230*/  VIADD R16, R0, 0x700 ;  /* 0x0000070000107836 */ /* 0x000fe20000000000 */
[----:B------:R-:W-:-:S03]  /*2240*/  FSEL R28, R28, R17, !P0 ;  /* 0x000000111c1c7208 */ /* 0x000fc60004000000 */
[----:B------:R-:W-:-:S06]  /*2250*/  IMAD.WIDE.U32 R16, R16, 0x4, R14 ;  /* 0x0000000410107825 */ /* 0x000fcc00078e000e */
[----:B------:R-:W4:Y:S01]  /*2260*/  LDG.E R16, desc[UR6][R16.64] ;  /* 0x0000000610107981 */ /* 0x000f22000c1e1900 */
        /* <DEDUP_REMOVED lines=22> */
[----:B------:R-:W-:-:S04]  /*23d0*/  FSETP.GEU.AND P0, PT, R29, R18, PT ;  /* 0x000000121d00720b */ /* 0x000fc80003f0e000 */
[----:B------:R-:W-:-:S04]  /*23e0*/  FSEL R29, R18, R29, !P0 ;  /* 0x0000001d121d7208 */ /* 0x000fc80004000000 */
[----:B---3--:R-:W-:-:S04]  /*23f0*/  FSETP.GEU.AND P0, PT, R29, R20, PT ;  /* 0x000000141d00720b */ /* 0x008fc80003f0e000 */
[----:B------:R-:W-:-:S04]  /*2400*/  FSEL R29, R20, R29, !P0 ;  /* 0x0000001d141d7208 */ /* 0x000fc80004000000 */
[----:B------:R-:W-:-:S04]  /*2410*/  FSETP.GEU.AND P0, PT, R29, R22, PT ;  /* 0x000000161d00720b */ /* 0x000fc80003f0e000 */
[----:B------:R-:W-:-:S04]  /*2420*/  FSEL R29, R22, R29, !P0 ;  /* 0x0000001d161d7208 */ /* 0x000fc80004000000 */
[----:B----4-:R-:W-:-:S04]  /*2430*/  FSETP.GEU.AND P0, PT, R29, R16, PT ;  /* 0x000000101d00720b */ /* 0x010fc80003f0e000 */
[----:B------:R-:W-:Y:S01]  /*2440*/  FSEL R29, R16, R29, !P0 ;  /* 0x0000001d101d7208 */ /* 0x000fe20004000000 */
[----:B------:R-:W-:Y:S08]  /*2450*/  @P1 BRA `(.L_x_197) ;  /* 0xfffffff800b01947 */ /* 0x000ff0000383ffff */
[----:B------:R-:W-:Y:S05]  /*2460*/  BSYNC.RECONVERGENT B3 ;  /* 0x0000000000037941 */ /* 0x000fea0003800200 */
.L_x_196:
[----:B------:R-:W-:-:S07]  /*2470*/  VIADD R2, R9, 0xfffff800 ;  /* 0xfffff80009027836 */ /* 0x000fce0000000000 */
.L_x_195:
[----:B------:R-:W-:Y:S05]  /*2480*/  BSYNC.RECONVERGENT B2 ;  /* 0x0000000000027941 */ /* 0x000fea0003800200 */
.L_x_194:
[----:B------:R-:W-:-:S13]  /*2490*/  ISETP.NE.AND P0, PT, R8, RZ, PT ;  /* 0x000000ff0800720c */ /* 0x000fda0003f05270 */
[----:B------:R-:W-:Y:S05]  /*24a0*/  @!P0 BRA `(.L_x_193) ;  /* 0x0000000400608947 */ /* 0x000fea0003800000 */
[----:B------:R-:W-:Y:S01]  /*24b0*/  ISETP.GE.U32.AND P1, PT, R8, 0x8, PT ;  /* 0x000000080800780c */ /* 0x000fe20003f26070 */
[----:B------:R-:W-:Y:S01]  /*24c0*/  BSSY.RECONVERGENT B2, `(.L_x_198) ;  /* 0x000002d000027945 */ /* 0x000fe20003800200 */
[----:B------:R-:W-:-:S04]  /*24d0*/  LOP3.LUT R22, R7, 0x7, RZ, 0xc0, !PT ;  /* 0x0000000707167812 */ /* 0x000fc800078ec0ff */
[----:B------:R-:W-:-:S07]  /*24e0*/  ISETP.NE.AND P0, PT, R22, RZ, PT ;  /* 0x000000ff1600720c */ /* 0x000fce0003f05270 */
[----:B------:R-:W-:Y:S06]  /*24f0*/  @!P1 BRA `(.L_x_199) ;  /* 0x0000000000a49947 */ /* 0x000fec0003800000 */
[----:B------:R-:W-:-:S04]  /*2500*/  IMAD.IADD R13, R2, 0x1, R5 ;  /* 0x00000001020d7824 */ /* 0x000fc800078e0205 */
[----:B------:R-:W-:-:S04]  /*2510*/  IMAD.WIDE.U32 R8, R13, 0x4, R14 ;  /* 0x000000040d087825 */ /* 0x000fc800078e000e */
[C---:B------:R-:W-:Y:S01]  /*2520*/  VIADD R11, R13.reuse, 0x100 ;  /* 0x000001000d0b7836 */ /* 0x040fe20000000000 */
[----:B------:R0:W2:Y:S01]  /*2530*/  LDG.E R0, desc[UR6][R8.64] ;  /* 0x0000000608007981 */ /* 0x0000a2000c1e1900 */
[----:B------:R-:W-:Y:S02]  /*2540*/  VIADD R25, R13, 0x200 ;  /* 0x000002000d197836 */ /* 0x000fe40000000000 */
[----:B------:R-:W-:-:S05]  /*2550*/  IMAD.WIDE.U32 R10, R11, 0x4, R14 ;  /* 0x000000040b0a7825 */ /* 0x000fca00078e000e */
[----:B------:R1:W3:Y:S01]  /*2560*/  LDG.E R18, desc[UR6][R10.64] ;  /* 0x000000060a127981 */ /* 0x0002e2000c1e1900 */
[----:B------:R-:W-:-:S04]  /*2570*/  IMAD.WIDE.U32 R24, R25, 0x4, R14 ;  /* 0x0000000419187825 */ /* 0x000fc800078e000e */
[C---:B------:R-:W-:Y:S01]  /*2580*/  VIADD R21, R13.reuse, 0x300 ;  /* 0x000003000d157836 */ /* 0x040fe20000000000 */
[----:B------:R-:W4:Y:S01]  /*2590*/  LDG.E R19, desc[UR6][R24.64] ;  /* 0x0000000618137981 */ /* 0x000f22000c1e1900 */
[----:B------:R-:W-:Y:S02]  /*25a0*/  VIADD R17, R13, 0x400 ;  /* 0x000004000d117836 */ /* 0x000fe40000000000 */
[----:B------:R-:W-:-:S04]  /*25b0*/  IMAD.WIDE.U32 R20, R21, 0x4, R14 ;  /* 0x0000000415147825 */ /* 0x000fc800078e000e */
[--C-:B------:R-:W-:Y:S02]  /*25c0*/  IMAD.WIDE.U32 R16, R17, 0x4, R14.reuse ;  /* 0x0000000411107825 */ /* 0x100fe400078e000e */
[----:B------:R-:W5:Y:S02]  /*25d0*/  LDG.E R20, desc[UR6][R20.64] ;  /* 0x0000000614147981 */ /* 0x000f64000c1e1900 */
[C---:B0-----:R-:W-:Y:S02]  /*25e0*/  VIADD R9, R13.reuse, 0x500 ;  /* 0x000005000d097836 */ /* 0x041fe40000000000 */
[----:B------:R-:W5:Y:S01]  /*25f0*/  LDG.E R16, desc[UR6][R16.64] ;  /* 0x0000000610107981 */ /* 0x000f62000c1e1900 */
[----:B-1----:R-:W-:Y:S02]  /*2600*/  VIADD R11, R13, 0x600 ;  /* 0x000006000d0b7836 */ /* 0x002fe40000000000 */
[----:B------:R-:W-:-:S04]  /*2610*/  IMAD.WIDE.U32 R8, R9, 0x4, R14 ;  /* 0x0000000409087825 */ /* 0x000fc800078e000e */
[--C-:B------:R-:W-:Y:S02]  /*2620*/  IMAD.WIDE.U32 R10, R11, 0x4, R14.reuse ;  /* 0x000000040b0a7825 */ /* 0x100fe400078e000e */
[----:B------:R-:W5:Y:S02]  /*2630*/  LDG.E R8, desc[UR6][R8.64] ;  /* 0x0000000608087981 */ /* 0x000f64000c1e1900 */
[----:B------:R-:W-:Y:S02]  /*2640*/  VIADD R13, R13, 0x700 ;  /* 0x000007000d0d7836 */ /* 0x000fe40000000000 */
[----:B------:R-:W5:Y:S02]  /*2650*/  LDG.E R11, desc[UR6][R10.64] ;  /* 0x000000060a0b7981 */ /* 0x000f64000c1e1900 */
[----:B------:R-:W-:-:S06]  /*2660*/  IMAD.WIDE.U32 R12, R13, 0x4, R14 ;  /* 0x000000040d0c7825 */ /* 0x000fcc00078e000e */
        /* <DEDUP_REMOVED lines=18> */
.L_x_199:
[----:B------:R-:W-:Y:S05]  /*2790*/  BSYNC.RECONVERGENT B2 ;  /* 0x0000000000027941 */ /* 0x000fea0003800200 */
.L_x_198:
[----:B------:R-:W-:Y:S05]  /*27a0*/  @!P0 BRA `(.L_x_193) ;  /* 0x0000000000a08947 */ /* 0x000fea0003800000 */
[----:B------:R-:W-:Y:S01]  /*27b0*/  ISETP.GE.U32.AND P1, PT, R22, 0x4, PT ;  /* 0x000000041600780c */ /* 0x000fe20003f26070 */
[----:B------:R-:W-:Y:S01]  /*27c0*/  BSSY.RECONVERGENT B2, `(.L_x_200) ;  /* 0x0000018000027945 */ /* 0x000fe20003800200 */
[----:B------:R-:W-:-:S11]  /*27d0*/  LOP3.LUT P0, RZ, R7, 0x3, RZ, 0xc0, !PT ;  /* 0x0000000307ff7812 */ /* 0x000fd6000780c0ff */
[----:B------:R-:W-:Y:S05]  /*27e0*/  @!P1 BRA `(.L_x_201) ;  /* 0x0000000000549947 */ /* 0x000fea0003800000 */
[----:B------:R-:W-:-:S04]  /*27f0*/  IMAD.IADD R5, R2, 0x1, R5 ;  /* 0x0000000102057824 */ /* 0x000fc800078e0205 */
[----:B------:R-:W-:-:S04]  /*2800*/  IMAD.WIDE.U32 R8, R5, 0x4, R14 ;  /* 0x0000000405087825 */ /* 0x000fc800078e000e */
[C---:B------:R-:W-:Y:S02]  /*2810*/  VIADD R11, R5.reuse, 0x100 ;  /* 0x00000100050b7836 */ /* 0x040fe40000000000 */
[----:B------:R-:W2:Y:S01]  /*2820*/  LDG.E R8, desc[UR6][R8.64] ;  /* 0x0000000608087981 */ /* 0x000ea2000c1e1900 */
[----:B------:R-:W-:Y:S02]  /*2830*/  VIADD R13, R5, 0x200 ;  /* 0x00000200050d7836 */ /* 0x000fe40000000000 */
[----:B------:R-:W-:-:S04]  /*2840*/  IMAD.WIDE.U32 R10, R11, 0x4, R14 ;  /* 0x000000040b0a7825 */ /* 0x000fc800078e000e */
[--C-:B------:R-:W-:Y:S02]  /*2850*/  IMAD.WIDE.U32 R12, R13, 0x4, R14.reuse ;  /* 0x000000040d0c7825 */ /* 0x100fe400078e000e */
[----:B------:R-:W3:Y:S02]  /*2860*/  LDG.E R10, desc[UR6][R10.64] ;  /* 0x000000060a0a7981 */ /* 0x000ee4000c1e1900 */
[----:B------:R-:W-:Y:S02]  /*2870*/  VIADD R17, R5, 0x300 ;  /* 0x0000030005117836 */ /* 0x000fe40000000000 */
[----:B------:R-:W4:Y:S02]  /*2880*/  LDG.E R12, desc[UR6][R12.64] ;  /* 0x000000060c0c7981 */ /* 0x000f24000c1e1900 */
        /* <DEDUP_REMOVED lines=11> */
.L_x_201:
[----:B------:R-:W-:Y:S05]  /*2940*/  BSYNC.RECONVERGENT B2 ;  /* 0x0000000000027941 */ /* 0x000fea0003800200 */
.L_x_200:
[----:B------:R-:W-:Y:S05]  /*2950*/  @!P0 BRA `(.L_x_193) ;  /* 0x0000000000348947 */ /* 0x000fea0003800000 */
[----:B------:R-:W-:Y:S01]  /*2960*/  LOP3.LUT R0, R6, 0xffff, RZ, 0xc0, !PT ;  /* 0x0000ffff06007812 */ /* 0x000fe200078ec0ff */
[----:B------:R-:W-:-:S03]  /*2970*/  IMAD.IADD R7, R2, 0x1, R4 ;  /* 0x0000000102077824 */ /* 0x000fc600078e0204 */
[----:B------:R-:W-:-:S04]  /*2980*/  LEA.HI R0, R0, 0x1, RZ, 0x18 ;  /* 0x0000000100007811 */ /* 0x000fc800078fc0ff */
[----:B------:R-:W-:-:S05]  /*2990*/  LOP3.LUT R0, R0, 0x3, RZ, 0xc0, !PT ;  /* 0x0000000300007812 */ /* 0x000fca00078ec0ff */
[----:B------:R-:W-:-:S07]  /*29a0*/  IMAD.MOV R0, RZ, RZ, -R0 ;  /* 0x000000ffff007224 */ /* 0x000fce00078e0a00 */
.L_x_202:
[----:B------:R-:W-:-:S06]  /*29b0*/  IMAD.WIDE.U32 R4, R7, 0x4, R14 ;  /* 0x0000000407047825 */ /* 0x000fcc00078e000e */
[----:B------:R-:W2:Y:S01]  /*29c0*/  LDG.E R4, desc[UR6][R4.64] ;  /* 0x0000000604047981 */ /* 0x000ea2000c1e1900 */
[----:B------:R-:W-:Y:S02]  /*29d0*/  VIADD R0, R0, 0x1 ;  /* 0x0000000100007836 */ /* 0x000fe40000000000 */
[----:B------:R-:W-:-:S03]  /*29e0*/  VIADD R7, R7, 0x100 ;  /* 0x0000010007077836 */ /* 0x000fc60000000000 */
[----:B------:R-:W-:Y:S02]  /*29f0*/  ISETP.NE.AND P1, PT, R0, RZ, PT ;  /* 0x000000ff0000720c */ /* 0x000fe40003f25270 */
[----:B--2---:R-:W-:-:S04]  /*2a00*/  FSETP.GEU.AND P0, PT, R29, R4, PT ;  /* 0x000000041d00720b */ /* 0x004fc80003f0e000 */
[----:B------:R-:W-:-:S07]  /*2a10*/  FSEL R29, R4, R29, !P0 ;  /* 0x0000001d041d7208 */ /* 0x000fce0004000000 */
[----:B------:R-:W-:Y:S05]  /*2a20*/  @P1 BRA `(.L_x_202) ;  /* 0xfffffffc00e01947 */ /* 0x000fea000383ffff */
.L_x_193:
[----:B------:R-:W-:Y:S05]  /*2a30*/  BSYNC.RECONVERGENT B1 ;  /* 0x0000000000017941 */ /* 0x000fea0003800200 */
.L_x_190:
[----:B------:R-:W0:Y:S01]  /*2a40*/  S2R R7, SR_LANEID ;  /* 0x0000000000077919 */ /* 0x000e220000000000 */
[----:B------:R-:W1:Y:S01]  /*2a50*/  SHFL.DOWN PT, R0, R29, 0x1, 0x1f ;  /* 0x08201f001d007f89 */ /* 0x000e6200000e0000 */
[----:B------:R-:W2:Y:S01]  /*2a60*/  S2R R6, SR_TID.X ;  /* 0x0000000000067919 */ /* 0x000ea20000002100 */
[----:B-1----:R-:W-:Y:S02]  /*2a70*/  FSETP.GEU.AND P0, PT, R29, R0, PT ;  /* 0x000000001d00720b */ /* 0x002fe40003f0e000 */
[C---:B0-----:R-:W-:Y:S02]  /*2a80*/  ISETP.GT.AND P1, PT, R7.reuse, 0x1e, PT ;  /* 0x0000001e0700780c */ /* 0x041fe40003f24270 */
[----:B------:R-:W-:-:S11]  /*2a90*/  ISETP.NE.AND P2, PT, R7, RZ, PT ;  /* 0x000000ff0700720c */ /* 0x000fd60003f45270 */
[----:B------:R-:W-:Y:S02]  /*2aa0*/  @!P1 FSEL R29, R0, R29, !P0 ;  /* 0x0000001d001d9208 */ /* 0x000fe40004000000 */
[----:B------:R-:W-:Y:S01]  /*2ab0*/  ISETP.GT.AND P1, PT, R7, 0x1d, PT ;  /* 0x0000001d0700780c */ /* 0x000fe20003f24270 */
[----:B------:R-:W0:Y:S01]  /*2ac0*/  @!P2 S2R R5, SR_CgaCtaId ;  /* 0x000000000005a919 */ /* 0x000e220000008800 */
[----:B------:R-:W-:Y:S02]  /*2ad0*/  @!P2 MOV R4, 0x400 ;  /* 0x000004000004a802 */ /* 0x000fe40000000f00 */
[----:B--2---:R-:W-:Y:S01]  /*2ae0*/  @!P2 SHF.R.U32.HI R2, RZ, 0x3, R6 ;  /* 0x00000003ff02a819 */ /* 0x004fe20000011606 */
        /* <DEDUP_REMOVED lines=43> */
.L_x_189:
[----:B------:R-:W-:Y:S05]  /*2da0*/  BSYNC.RECONVERGENT B0 ;  /* 0x0000000000007941 */ /* 0x000fea0003800200 */
.L_x_173:
[----:B------:R-:W-:Y:S05]  /*2db0*/  @P0 EXIT ;  /* 0x000000000000094d */ /* 0x000fea0003800000 */
[----:B------:R-:W0:Y:S02]  /*2dc0*/  LDC.64 R4, c[0x0][0x388] ;  /* 0x0000e200ff047b82 */ /* 0x000e240000000a00 */
[----:B0-----:R-:W-:-:S05]  /*2dd0*/  IMAD.WIDE.U32 R2, R3, 0x4, R4 ;  /* 0x0000000403027825 */ /* 0x001fca00078e0004 */
[----:B------:R-:W-:Y:S01]  /*2de0*/  STG.E desc[UR6][R2.64], R8 ;  /* 0x0000000802007986 */ /* 0x000fe2000c101906 */
[----:B------:R-:W-:Y:S05]  /*2df0*/  EXIT ;  /* 0x000000000000794d */ /* 0x000fea0003800000 */
.L_x_203:
        /* <DEDUP_REMOVED lines=16> */
.L_x_243:


//--------------------- .text._ZN3cub18CUB_300001_SM_10006detail6reduce28DeviceReduceSingleTileKernelINS2_10policy_hubIfjN4cuda3__47maximumIfEEE10Policy1000EN6thrust24THRUST_300001_SM_1000_NS6detail15normal_iteratorINSC_10device_ptrIfEEEEPfjS8_ffNS5_3std3__410__identityEEEvT0_T1_T2_T3_T4_T6_ --------------------------
	.section	.text._ZN3cub18CUB_300001_SM_10006detail6reduce28DeviceReduceSingleTileKernelINS2_10policy_hubIfjN4cuda3__47maximumIfEEE10Policy1000EN6thrust24THRUST_300001_SM_1000_NS6detail15normal_iteratorINSC_10device_ptrIfEEEEPfjS8_ffNS5_3std3__410__identityEEEvT0_T1_T2_T3_T4_T6_,"ax",@progbits
	.align	128
        .global         _ZN3cub18CUB_300001_SM_10006detail6reduce28DeviceReduceSingleTileKernelINS2_10policy_hubIfjN4cuda3__47maximumIfEEE10Policy1000EN6thrust24THRUST_300001_SM_1000_NS6detail15normal_iteratorINSC_10device_ptrIfEEEEPfjS8_ffNS5_3std3__410__identityEEEvT0_T1_T2_T3_T4_T6_
        .type           _ZN3cub18CUB_300001_SM_10006detail6reduce28DeviceReduceSingleTileKernelINS2_10policy_hubIfjN4cuda3__47maximumIfEEE10Policy1000EN6thrust24THRUST_300001_SM_1000_NS6detail15normal_iteratorINSC_10device_ptrIfEEEEPfjS8_ffNS5_3std3__410__identityEEEvT0_T1_T2_T3_T4_T6_,@function
        .size           _ZN3cub18CUB_300001_SM_10006detail6reduce28DeviceReduceSingleTileKernelINS2_10policy_hubIfjN4cuda3__47maximumIfEEE10Policy1000EN6thrust24THRUST_300001_SM_1000_NS6detail15normal_iteratorINSC_10device_ptrIfEEEEPfjS8_ffNS5_3std3__410__identityEEEvT0_T1_T2_T3_T4_T6_,(.L_x_244 - _ZN3cub18CUB_300001_SM_10006detail6reduce28DeviceReduceSingleTileKernelINS2_10policy_hubIfjN4cuda3__47maximumIfEEE10Policy1000EN6thrust24THRUST_300001_SM_1000_NS6detail15normal_iteratorINSC_10device_ptrIfEEEEPfjS8_ffNS5_3std3__410__identityEEEvT0_T1_T2_T3_T4_T6_)
        .other          _ZN3cub18CUB_300001_SM_10006detail6reduce28DeviceReduceSingleTileKernelINS2_10policy_hubIfjN4cuda3__47maximumIfEEE10Policy1000EN6thrust24THRUST_300001_SM_1000_NS6detail15normal_iteratorINSC_10device_ptrIfEEEEPfjS8_ffNS5_3std3__410__identityEEEvT0_T1_T2_T3_T4_T6_,@"STO_CUDA_ENTRY STV_DEFAULT"
_ZN3cub18CUB_300001_SM_10006detail6reduce28DeviceReduceSingleTileKernelINS2_10policy_hubIfjN4cuda3__47maximumIfEEE10Policy1000EN6thrust24THRUST_300001_SM_1000_NS6detail15normal_iteratorINSC_10device_ptrIfEEEEPfjS8_ffNS5_3std3__410__identityEEEvT0_T1_T2_T3_T4_T6_:
.text._ZN3cub18CUB_300001_SM_10006detail6reduce28DeviceReduceSingleTileKernelINS2_10policy_hubIfjN4cuda3__47maximumIfEEE10Policy1000EN6thrust24THRUST_300001_SM_1000_NS6detail15normal_iteratorINSC_10device_ptrIfEEEEPfjS8_ffNS5_3std3__410__identityEEEvT0_T1_T2_T3_T4_T6_:
        /* <DEDUP_REMOVED lines=13> */
.L_x_204:
[----:B------:R-:W-:Y:S01]  /*00d0*/  ISETP.GT.U32.AND P0, PT, R4, 0xfff, PT ;  /* 0x00000fff0400780c */ /* 0x000fe20003f04070 */
[----:B------:R-:W-:-:S12]  /*00e0*/  BSSY.RECONVERGENT B0, `(.L_x_205) ;  /* 0x0000286000007945 */ /* 0x000fd80003800200 */
        /* <DEDUP_REMOVED lines=11> */
.L_x_208:
[----:B------:R-:W-:Y:S05]  /*01a0*/  BSYNC.RECONVERGENT B1 ;  /* 0x0000000000017941 */ /* 0x000fea0003800200 */
.L_x_207:
        /* <DEDUP_REMOVED lines=17> */
.L_x_213:
        /* <DEDUP_REMOVED lines=54> */
.L_x_212:
[----:B------:R-:W-:Y:S05]  /*0620*/  BSYNC.RECONVERGENT B2 ;  /* 0x0000000000027941 */ /* 0x000fea0003800200 */
.L_x_211:
[----:B------:R-:W-:Y:S05]  /*0630*/  @!P0 BRA `(.L_x_210) ;  /* 0x0000000400148947 */ /* 0x000fea0003800000 */
[----:B------:R-:W-:Y:S01]  /*0640*/  ISETP.GE.U32.AND P1, PT, R20, 0x8, PT ;  /* 0x000000081400780c */ /* 0x000fe20003f26070 */
[----:B------:R-:W-:Y:S01]  /*0650*/  BSSY.RECONVERGENT B2, `(.L_x_214) ;  /* 0x000001f000027945 */ /* 0x000fe20003800200 */
[----:B------:R-:W-:-:S04]  /*0660*/  LOP3.LUT R8, R6, 0x7, RZ, 0xc0, !PT ;  /* 0x0000000706087812 */ /* 0x000fc800078ec0ff */
[----:B------:R-:W-:-:S07]  /*0670*/  ISETP.NE.AND P0, PT, R8, RZ, PT ;  /* 0x000000ff0800720c */ /* 0x000fce0003f05270 */
[----:B------:R-:W-:Y:S06]  /*0680*/  @!P1 BRA `(.L_x_215) ;  /* 0x00000000006c9947 */ /* 0x000fec0003800000 */
[----:B------:R-:W0:Y:S02]  /*0690*/  LDC.64 R2, c[0x0][0x380] ;  /* 0x0000e000ff027b82 */ /* 0x000e240000000a00 */
[----:B0-----:R-:W-:-:S05]  /*06a0*/  IMAD.WIDE.U32 R2, R7, 0x4, R2 ;  /* 0x0000000407027825 */ /* 0x001fca00078e0002 */
        /* <DEDUP_REMOVED lines=25> */
.L_x_215:
[----:B------:R-:W-:Y:S05]  /*0840*/  BSYNC.RECONVERGENT B2 ;  /* 0x0000000000027941 */ /* 0x000fea0003800200 */
.L_x_214:
        /* <DEDUP_REMOVED lines=21> */
.L_x_217:
[----:B------:R-:W-:Y:S05]  /*09a0*/  BSYNC.RECONVERGENT B2 ;  /* 0x0000000000027941 */ /* 0x000fea0003800200 */
.L_x_216:
[----:B------:R-:W-:Y:S05]  /*09b0*/  @!P0 BRA `(.L_x_210) ;  /* 0x0000000000348947 */ /* 0x000fea0003800000 */
[----:B------:R-:W0:Y:S01]  /*09c0*/  LDC.64 R2, c[0x0][0x380] ;  /* 0x0000e000ff027b82 */ /* 0x000e220000000a00 */
[----:B------:R-:W-:Y:S02]  /*09d0*/  IMAD.MOV R6, RZ, RZ, -R6 ;  /* 0x000000ffff067224 */ /* 0x000fe400078e0a06 */
[----:B0-----:R-:W-:-:S04]  /*09e0*/  IMAD.WIDE.U32 R2, R7, 0x4, R2 ;  /* 0x0000000407027825 */ /* 0x001fc800078e0002 */
[----:B------:R-:W-:-:S07]  /*09f0*/  IMAD.MOV.U32 R7, RZ, RZ, R3 ;  /* 0x000000ffff077224 */ /* 0x000fce00078e0003 */
.L_x_218:
[----:B------:R-:W-:-:S06]  /*0a00*/  IMAD.MOV.U32 R3, RZ, RZ, R7 ;  /* 0x000000ffff037224 */ /* 0x000fcc00078e0007 */
[----:B------:R0:W2:Y:S01]  /*0a10*/  LDG.E R3, desc[UR6][R2.64] ;  /* 0x0000000602037981 */ /* 0x0000a2000c1e1900 */
[----:B------:R-:W-:-:S05]  /*0a20*/  VIADD R6, R6, 0x1 ;  /* 0x0000000106067836 */ /* 0x000fca0000000000 */
[----:B------:R-:W-:Y:S02]  /*0a30*/  ISETP.NE.AND P1, PT, R6, RZ, PT ;  /* 0x000000ff0600720c */ /* 0x000fe40003f25270 */
[----:B0-----:R-:W-:-:S05]  /*0a40*/  IADD3 R2, P2, PT, R2, 0x400, RZ ;  /* 0x0000040002027810 */ /* 0x001fca0007f5e0ff */
[----:B------:R-:W-:Y:S01]  /*0a50*/  IMAD.X R7, RZ, RZ, R7, P2 ;  /* 0x000000ffff077224 */ /* 0x000fe200010e0607 */
[----:B--2--5:R-:W-:-:S04]  /*0a60*/  FSETP.GEU.AND P0, PT, R0, R3, PT ;  /* 0x000000030000720b */ /* 0x024fc80003f0e000 */
[----:B------:R-:W-:Y:S01]  /*0a70*/  FSEL R0, R3, R0, !P0 ;  /* 0x0000000003007208 */ /* 0x000fe20004000000 */
[----:B------:R-:W-:Y:S08]  /*0a80*/  @P1 BRA `(.L_x_218) ;  /* 0xfffffffc00dc1947 */ /* 0x000ff0000383ffff */
.L_x_210:
[----:B------:R-:W-:Y:S05]  /*0a90*/  BSYNC.RECONVERGENT B1 ;  /* 0x0000000000017941 */ /* 0x000fea0003800200 */
.L_x_209:
[----:B------:R-:W-:Y:S01]  /*0aa0*/  ISETP.GE.U32.AND P0, PT, R4, 0x100, PT ;  /* 0x000001000400780c */ /* 0x000fe20003f06070 */
        /* <DEDUP_REMOVED lines=57> */
.L_x_219:
[----:B------:R-:W-:Y:S01]  /*0e40*/  LOP3.LUT R0, R5, 0x3e0, RZ, 0xc0, !PT ;  /* 0x000003e005007812 */ /* 0x000fe200078ec0ff */
[----:B------:R-:W1:Y:S03]  /*0e50*/  S2R R6, SR_LANEID ;  /* 0x0000000000067919 */ /* 0x000e660000000000 */
[----:B------:R-:W-:Y:S01]  /*0e60*/  LOP3.LUT R7, RZ, R0, RZ, 0x33, !PT ;  /* 0x00000000ff077212 */ /* 0x000fe200078e33ff */
[----:B0-----:R-:W-:-:S04]  /*0e70*/  VIADD R3, R0, 0x20 ;  /* 0x0000002000037836 */ /* 0x001fc80000000000 */
[----:B------:R-:W-:Y:S01]  /*0e80*/  IMAD.IADD R7, R7, 0x1, R4 ;  /* 0x0000000107077824 */ /* 0x000fe200078e0204 */
[----:B------:R-:W-:-:S04]  /*0e90*/  ISETP.GT.U32.AND P0, PT, R3, R4, PT ;  /* 0x000000040300720c */ /* 0x000fc80003f04070 */
        /* <DEDUP_REMOVED lines=65> */
.L_x_206:
[----:B------:R-:W0:Y:S01]  /*12b0*/  S2R R0, SR_TID.X ;  /* 0x0000000000007919 */ /* 0x000e220000002100 */
[----:B------:R-:W1:Y:S02]  /*12c0*/  LDCU.64 UR4, c[0x0][0x380] ;  /* 0x00007000ff0477ac */ /* 0x000e640008000a00 */
[----:B-1----:R-:W-:Y:S02]  /*12d0*/  IMAD.U32 R14, RZ, RZ, UR4 ;  /* 0x00000004ff0e7e24 */ /* 0x002fe4000f8e00ff */
[----:B------:R-:W-:Y:S02]  /*12e0*/  IMAD.U32 R15, RZ, RZ, UR5 ;  /* 0x00000005ff0f7e24 */ /* 0x000fe4000f8e00ff */
        /* <DEDUP_REMOVED lines=17> */
[----:B------:R-:W-:Y:S01]  /*1400*/  UMOV UR4, 0x1000 ;  /* 0x0000100000047882 */ /* 0x000fe20000000000 */
        /* <DEDUP_REMOVED lines=13> */
[----:B------:R-:W-:Y:S01]  /*14e0*/  FSEL R18, R18, R17, !P1 ;  /* 0x0000001112127208 */ /* 0x000fe20004800000 */
[----:B------:R-:W-:Y:S01]  /*14f0*/  VIADD R17, R4, 0xfffff000 ;  /* 0xfffff00004117836 */ /* 0x000fe20000000000 */
        /* <DEDUP_REMOVED lines=14> */
[----:B------:R-:W-:Y:S02]  /*15e0*/  ISETP.GE.U32.AND P1, PT, R17, 0x1000, PT ;  /* 0x000010001100780c */ /* 0x000fe40003f26070 */
[----:B------:R-:W-:-:S04]  /*15f0*/  FSETP.GEU.AND P0, PT, R5, R22, PT ;  /* 0x000000160500720b */ /* 0x000fc80003f0e000 */
[----:B------:R-:W-:-:S07]  /*1600*/  FSEL R7, R22, R5, !P0 ;  /* 0x0000000516077208 */ /* 0x000fce0004000000 */
[----:B------:R-:W-:Y:S05]  /*1610*/  @!P1 BRA `(.L_x_221) ;  /* 0x0000000000ec9947 */ /* 0x000fea0003800000 */
[----:B------:R-:W0:Y:S01]  /*1620*/  LDC R4, c[0x0][0x390] ;  /* 0x0000e400ff047b82 */ /* 0x000e220000000800 */
[----:B------:R-:W-:-:S07]  /*1630*/  UMOV UR4, 0x1000 ;  /* 0x0000100000047882 */ /* 0x000fce0000000000 */
[----:B------:R-:W1:Y:S02]  /*1640*/  LDC.64 R14, c[0x0][0x380] ;  /* 0x0000e000ff0e7b82 */ /* 0x000e640000000a00 */
.L_x_223:
[----:B------:R-:W-:-:S04]  /*1650*/  VIADD R3, R0, UR4 ;  /* 0x0000000400037c36 */ /* 0x000fc80008000000 */
        /* <DEDUP_REMOVED lines=16> */
[----:B------:R0:W5:Y:S02]  /*1760*/  LDG.E R16, desc[UR6][R2.64+0x3c00] ;  /* 0x003c000602107981 */ /* 0x000164000c1e1900 */
[----:B0-----:R-:W-:Y:S01]  /*1770*/  VIADD R2, R4, -UR4 ;  /* 0x8000000404027c36 */ /* 0x001fe20008000000 */
        /* <DEDUP_REMOVED lines=30> */
[----:B------:R-:W-:-:S04]  /*1960*/  FSEL R7, R8, R7, !P0 ;  /* 0x0000000708077208 */ /* 0x000fc80004000000 */
[----:B------:R-:W-:-:S04]  /*1970*/  FSETP.GEU.AND P0, PT, R7, R16, PT ;  /* 0x000000100700720b */ /* 0x000fc80003f0e000 */
[----:B------:R-:W-:Y:S01]  /*1980*/  FSEL R7, R16, R7, !P0 ;  /* 0x0000000710077208 */ /* 0x000fe20004000000 */
[----:B------:R-:W-:Y:S08]  /*1990*/  @!P1 BRA `(.L_x_222) ;  /* 0x0000000c00149947 */ /* 0x000ff00003800000 */
[----:B------:R-:W-:-:S06]  /*19a0*/  UIADD3 UR4, UPT, UPT, UR4, 0x1000, URZ ;  /* 0x0000100004047890 */ /* 0x000fcc000fffe0ff */
[----:B------:R-:W-:-:S13]  /*19b0*/  ISETP.LT.U32.AND P0, PT, R17, UR4, PT ;  /* 0x0000000411007c0c */ /* 0x000fda000bf01070 */
[----:B------:R-:W-:Y:S05]  /*19c0*/  @!P0 BRA `(.L_x_223) ;  /* 0xfffffffc00208947 */ /* 0x000fea000383ffff */
.L_x_221:
[----:B------:R-:W-:Y:S01]  /*19d0*/  VIADD R3, R4, -UR4 ;  /* 0x8000000404037c36 */ /* 0x000fe20008000000 */
[----:B------:R-:W-:Y:S04]  /*19e0*/  BSSY.RECONVERGENT B1, `(.L_x_222) ;  /* 0x00000c0000017945 */ /* 0x000fe80003800200 */
[----:B------:R-:W-:-:S04]  /*19f0*/  ISETP.GE.AND P0, PT, R0, R3, PT ;  /* 0x000000030000720c */ /* 0x000fc80003f06270 */
[----:B------:R-:W-:-:S13]  /*1a00*/  ISETP.LE.U32.OR P0, PT, R4, UR4, P0 ;  /* 0x0000000404007c0c */ /* 0x000fda0008703470 */
[----:B------:R-:W-:Y:S05]  /*1a10*/  @P0 BRA `(.L_x_224) ;  /* 0x0000000800f00947 */ /* 0x000fea0003800000 */
[----:B------:R-:W-:Y:S01]  /*1a20*/  LOP3.LUT R3, RZ, R0, RZ, 0x33, !PT ;  /* 0x00000000ff037212 */ /* 0x000fe200078e33ff */
[----:B------:R-:W-:Y:S01]  /*1a30*/  BSSY.RECONVERGENT B2, `(.L_x_225) ;  /* 0x0000062000027945 */ /* 0x000fe20003800200 */
[----:B------:R-:W-:Y:S02]  /*1a40*/  IMAD.MOV.U32 R5, RZ, RZ, R0 ;  /* 0x000000ffff057224 */ /* 0x000fe400078e0000 */
[----:B------:R-:W-:-:S04]  /*1a50*/  IADD3 R3, PT, PT, R4, -UR4, R3 ;  /* 0x8000000404037c10 */ /* 0x000fc8000fffe003 */
[C---:B------:R-:W-:Y:S02]  /*1a60*/  ISETP.GE.U32.AND P0, PT, R3.reuse, 0xf00, PT ;  /* 0x00000f000300780c */ /* 0x040fe40003f06070 */
[----:B------:R-:W-:-:S04]  /*1a70*/  LEA.HI R3, R3, 0x1, RZ, 0x18 ;  /* 0x0000000103037811 */ /* 0x000fc800078fc0ff */
[----:B------:R-:W-:-:S07]  /*1a80*/  LOP3.LUT R4, R3, 0xf, RZ, 0xc0, !PT ;  /* 0x0000000f03047812 */ /* 0x000fce00078ec0ff */
[----:B------:R-:W-:Y:S05]  /*1a90*/  @!P0 BRA `(.L_x_226) ;  /* 0x00000004006c8947 */ /* 0x000fea0003800000 */
[----:B------:R-:W-:Y:S01]  /*1aa0*/  LOP3.LUT R6, R3, 0x1fffff0, RZ, 0xc0, !PT ;  /* 0x01fffff003067812 */ /* 0x000fe200078ec0ff */
[----:B------:R-:W-:Y:S01]  /*1ab0*/  BSSY.RECONVERGENT B3, `(.L_x_227) ;  /* 0x0000058000037945 */ /* 0x000fe20003800200 */
[C---:B------:R-:W-:Y:S01]  /*1ac0*/  LOP3.LUT R5, R0.reuse, 0x800, RZ, 0xfc, !PT ;  /* 0x0000080000057812 */ /* 0x040fe200078efcff */
[----:B------:R-:W-:Y:S02]  /*1ad0*/  VIADD R2, R0, UR4 ;  /* 0x0000000400027c36 */ /* 0x000fe40008000000 */
[----:B------:R-:W-:-:S07]  /*1ae0*/  IMAD.MOV R6, RZ, RZ, -R6 ;  /* 0x000000ffff067224 */ /* 0x000fce00078e0a06 */
.L_x_228:
[----:B------:R-:W-:-:S04]  /*1af0*/  IMAD.WIDE.U32 R12, R2, 0x4, R14 ;  /* 0x00000004020c7825 */ /* 0x000fc800078e000e */
[C---:B------:R-:W-:Y:S01]  /*1b00*/  VIADD R17, R2.reuse, 0x100 ;  /* 0x0000010002117836 */ /* 0x040fe20000000000 */
[----:B------:R-:W2:Y:S01]  /*1b10*/  LDG.E R8, desc[UR6][R12.64] ;  /* 0x000000060c087981 */ /* 0x000ea2000c1e1900 */
[----:B------:R-:W-:Y:S02]  /*1b20*/  VIADD R11, R2, 0x200 ;  /* 0x00000200020b7836 */ /* 0x000fe40000000000 */
[----:B------:R-:W-:-:S05]  /*1b30*/  IMAD.WIDE.U32 R16, R17, 0x4, R14 ;  /* 0x0000000411107825 */ /* 0x000fca00078e000e */
[----:B------:R0:W3:Y:S01]  /*1b40*/  LDG.E R9, desc[UR6][R16.64] ;  /* 0x0000000610097981 */ /* 0x0000e2000c1e1900 */
[----:B------:R-:W-:-:S04]  /*1b50*/  IMAD.WIDE.U32 R10, R11, 0x4, R14 ;  /* 0x000000040b0a7825 */ /* 0x000fc800078e000e */
[C---:B------:R-:W-:Y:S02]  /*1b60*/  VIADD R29, R2.reuse, 0x300 ;  /* 0x00000300021d7836 */ /* 0x040fe40000000000 */
[----:B------:R1:W4:Y:S01]  /*1b70*/  LDG.E R10, desc[UR6][R10.64] ;  /* 0x000000060a0a7981 */ /* 0x000322000c1e1900 */
[----:B------:R-:W-:Y:S02]  /*1b80*/  VIADD R21, R2, 0x400 ;  /* 0x0000040002157836 */ /* 0x000fe40000000000 */
[----:B------:R-:W-:-:S06]  /*1b90*/  IMAD.WIDE.U32 R28, R29, 0x4, R14 ;  /* 0x000000041d1c7825 */ /* 0x000fcc00078e000e */
        /* <DEDUP_REMOVED lines=8> */
[C---:B-1----:R-:W-:Y:S01]  /*1c20*/  VIADD R11, R2.reuse, 0x700 ;  /* 0x00000700020b7836 */ /* 0x042fe20000000000 */
[----:B------:R0:W5:Y:S01]  /*1c30*/  LDG.E R25, desc[UR6][R16.64] ;  /* 0x0000000610197981 */ /* 0x000162000c1e1900 */
[----:B------:R-:W-:Y:S02]  /*1c40*/  VIADD R19, R2, 0x800 ;  /* 0x0000080002137836 */ /* 0x000fe40000000000 */
[----:B0-----:R-:W-:-:S05]  /*1c50*/  IMAD.WIDE.U32 R16, R11, 0x4, R14 ;  /* 0x000000040b107825 */ /* 0x001fca00078e000e */
[----:B------:R-:W5:Y:S01]  /*1c60*/  LDG.E R24, desc[UR6][R16.64] ;  /* 0x0000000610187981 */ /* 0x000f62000c1e1900 */
[----:B------:R-:W-:-:S04]  /*1c70*/  IMAD.WIDE.U32 R18, R19, 0x4, R14 ;  /* 0x0000000413127825 */ /* 0x000fc800078e000e */
[C---:B------:R-:W-:Y:S01]  /*1c80*/  VIADD R21, R2.reuse, 0x900 ;  /* 0x0000090002157836 */ /* 0x040fe20000000000 */
[----:B------:R0:W5:Y:S01]  /*1c90*/  LDG.E R13, desc[UR6][R18.64] ;  /* 0x00000006120d7981 */ /* 0x000162000c1e1900 */
        /* <DEDUP_REMOVED lines=8> */
[----:B------:R0:W5:Y:S02]  /*1d20*/  LDG.E R29, desc[UR6][R16.64] ;  /* 0x00000006101d7981 */ /* 0x000164000c1e1900 */
[----:B0-----:R-:W-:-:S04]  /*1d30*/  IMAD.WIDE.U32 R16, R19, 0x4, R14 ;  /* 0x0000000413107825 */ /* 0x001fc800078e000e */
[C---:B------:R-:W-:Y:S02]  /*1d40*/  VIADD R19, R2.reuse, 0xd00 ;  /* 0x00000d0002137836 */ /* 0x040fe40000000000 */
[----:B------:R-:W5:Y:S01]  /*1d50*/  LDG.E R16, desc[UR6][R16.64] ;  /* 0x0000000610107981 */ /* 0x000f62000c1e1900 */
[----:B------:R-:W-:Y:S02]  /*1d60*/  VIADD R21, R2, 0xe00 ;  /* 0x00000e0002157836 */ /* 0x000fe40000000000 */
[----:B------:R-:W-:-:S04]  /*1d70*/  IMAD.WIDE.U32 R18, R19, 0x4, R14 ;  /* 0x0000000413127825 */ /* 0x000fc800078e000e */
[--C-:B------:R-:W-:Y:S02]  /*1d80*/  IMAD.WIDE.U32 R20, R21, 0x4, R14.reuse ;  /* 0x0000000415147825 */ /* 0x100fe400078e000e */
[----:B------:R-:W5:Y:S02]  /*1d90*/  LDG.E R18, desc[UR6][R18.64] ;  /* 0x0000000612127981 */ /* 0x000f64000c1e1900 */
[----:B------:R-:W-:Y:S02]  /*1da0*/  VIADD R23, R2, 0xf00 ;  /* 0x00000f0002177836 */ /* 0x000fe40000000000 */
[----:B------:R-:W5:Y:S02]  /*1db0*/  LDG.E R20, desc[UR6][R20.64] ;  /* 0x0000000614147981 */ /* 0x000f64000c1e1900 */
[----:B------:R-:W-:-:S06]  /*1dc0*/  IMAD.WIDE.U32 R22, R23, 0x4, R14 ;  /* 0x0000000417167825 */ /* 0x000fcc00078e000e */
[----:B------:R-:W5:Y:S01]  /*1dd0*/  LDG.E R22, desc[UR6][R22.64] ;  /* 0x0000000616167981 */ /* 0x000f62000c1e1900 */
[----:B------:R-:W-:Y:S02]  /*1de0*/  VIADD R6, R6, 0x10 ;  /* 0x0000001006067836 */ /* 0x000fe40000000000 */
[----:B------:R-:W-:Y:S02]  /*1df0*/  VIADD R5, R5, 0x1000 ;  /* 0x0000100005057836 */ /* 0x000fe40000000000 */
[----:B------:R-:W-:Y:S01]  /*1e00*/  VIADD R2, R2, 0x1000 ;  /* 0x0000100002027836 */ /* 0x000fe20000000000 */
        /* <DEDUP_REMOVED lines=34> */
[----:B------:R-:W-:Y:S05]  /*2030*/  BSYNC.RECONVERGENT B3 ;  /* 0x0000000000037941 */ /* 0x000fea0003800200 */
.L_x_227:
[----:B------:R-:W-:-:S07]  /*2040*/  VIADD R5, R5, 0xfffff800 ;  /* 0xfffff80005057836 */ /* 0x000fce0000000000 */
.L_x_226:
[----:B------:R-:W-:Y:S05]  /*2050*/  BSYNC.RECONVERGENT B2 ;  /* 0x0000000000027941 */ /* 0x000fea0003800200 */
.L_x_225:
[----:B------:R-:W-:-:S13]  /*2060*/  ISETP.NE.AND P0, PT, R4, RZ, PT ;  /* 0x000000ff0400720c */ /* 0x000fda0003f05270 */
[----:B------:R-:W-:Y:S05]  /*2070*/  @!P0 BRA `(.L_x_224) ;  /* 0x0000000400588947 */ /* 0x000fea0003800000 */
[----:B------:R-:W-:Y:S01]  /*2080*/  ISETP.GE.U32.AND P1, PT, R4, 0x8, PT ;  /* 0x000000080400780c */ /* 0x000fe20003f26070 */
[----:B------:R-:W-:Y:S01]  /*2090*/  BSSY.RECONVERGENT B2, `(.L_x_229) ;  /* 0x000002d000027945 */ /* 0x000fe20003800200 */
[----:B------:R-:W-:-:S04]  /*20a0*/  LOP3.LUT R24, R3, 0x7, RZ, 0xc0, !PT ;  /* 0x0000000703187812 */ /* 0x000fc800078ec0ff */
[----:B------:R-:W-:-:S07]  /*20b0*/  ISETP.NE.AND P0, PT, R24, RZ, PT ;  /* 0x000000ff1800720c */ /* 0x000fce0003f05270 */
[----:B------:R-:W-:Y:S06]  /*20c0*/  @!P1 BRA `(.L_x_230) ;  /* 0x0000000000a49947 */ /* 0x000fec0003800000 */
[----:B------:R-:W-:-:S04]  /*20d0*/  VIADD R9, R5, UR4 ;  /* 0x0000000405097c36 */ /* 0x000fc80008000000 */
        /* <DEDUP_REMOVED lines=10> */
[----:B------:R-:W-:-:S05]  /*2180*/  IMAD.WIDE.U32 R18, R19, 0x4, R14 ;  /* 0x0000000413127825 */ /* 0x000fca00078e000e */
[----:B------:R-:W5:Y:S01]  /*2190*/  LDG.E R8, desc[UR6][R18.64] ;  /* 0x0000000612087981 */ /* 0x000f62000c1e1900 */
[----:B------:R-:W-:-:S04]  /*21a0*/  IMAD.WIDE.U32 R20, R21, 0x4, R14 ;  /* 0x0000000415147825 */ /* 0x000fc800078e000e */
[C---:B------:R-:W-:Y:S02]  /*21b0*/  VIADD R23, R9.reuse, 0x500 ;  /* 0x0000050009177836 */ /* 0x040fe40000000000 */
[----:B------:R-:W5:Y:S01]  /*21c0*/  LDG.E R20, desc[UR6][R20.64] ;  /* 0x0000000614147981 */ /* 0x000f62000c1e1900 */
[----:B0-----:R-:W-:Y:S02]  /*21d0*/  VIADD R11, R9, 0x600 ;  /* 0x00000600090b7836 */ /* 0x001fe40000000000 */
[----:B------:R-:W-:-:S04]  /*21e0*/  IMAD.WIDE.U32 R22, R23, 0x4, R14 ;  /* 0x0000000417167825 */ /* 0x000fc800078e000e */
[--C-:B------:R-:W-:Y:S02]  /*21f0*/  IMAD.WIDE.U32 R10, R11, 0x4, R14.reuse ;  /* 0x000000040b0a7825 */ /* 0x100fe400078e000e */
[----:B------:R-:W5:Y:S02]  /*2200*/  LDG.E R22, desc[UR6][R22.64] ;  /* 0x0000000616167981 */ /* 0x000f64000c1e1900 */
[----:B-1----:R-:W-:Y:S02]  /*2210*/  VIADD R13, R9, 0x700 ;  /* 0x00000700090d7836 */ /* 0x002fe40000000000 */
        /* <DEDUP_REMOVED lines=20> */
.L_x_230:
[----:B------:R-:W-:Y:S05]  /*2360*/  BSYNC.RECONVERGENT B2 ;  /* 0x0000000000027941 */ /* 0x000fea0003800200 */
.L_x_229:
        /* <DEDUP_REMOVED lines=27> */
.L_x_232:
[----:B------:R-:W-:Y:S05]  /*2520*/  BSYNC.RECONVERGENT B2 ;  /* 0x0000000000027941 */ /* 0x000fea0003800200 */
.L_x_231:
[----:B------:R-:W-:Y:S05]  /*2530*/  @!P0 BRA `(.L_x_224) ;  /* 0x0000000000288947 */ /* 0x000fea0003800000 */
[----:B------:R-:W-:Y:S02]  /*2540*/  VIADD R5, R5, UR4 ;  /* 0x0000000405057c36 */ /* 0x000fe40008000000 */
[----:B------:R-:W-:-:S07]  /*2550*/  IMAD.MOV R4, RZ, RZ, -R4 ;  /* 0x000000ffff047224 */ /* 0x000fce00078e0a04 */
.L_x_233:
        /* <DEDUP_REMOVED lines=8> */
.L_x_224:
[----:B------:R-:W-:Y:S05]  /*25e0*/  BSYNC.RECONVERGENT B1 ;  /* 0x0000000000017941 */ /* 0x000fea0003800200 */
.L_x_222:
        /* <DEDUP_REMOVED lines=53> */
.L_x_220:
[----:B------:R-:W-:Y:S05]  /*2940*/  BSYNC.RECONVERGENT B0 ;  /* 0x0000000000007941 */ /* 0x000fea0003800200 */
.L_x_205:
[----:B------:R-:W-:Y:S05]  /*2950*/  @P0 EXIT ;  /* 0x000000000000094d */ /* 0x000fea0003800000 */
[----:B------:R-:W0:Y:S01]  /*2960*/  LDCU UR4, c[0x0][0x398] ;  /* 0x00007300ff0477ac */ /* 0x000e220008000800 */
[----:B------:R-:W1:Y:S01]  /*2970*/  LDC.64 R2, c[0x0][0x388] ;  /* 0x0000e200ff027b82 */ /* 0x000e620000000a00 */
[----:B0-----:R-:W-:-:S04]  /*2980*/  FSETP.GT.AND P0, PT, R0, UR4, PT ;  /* 0x0000000400007c0b */ /* 0x001fc8000bf04000 */
[----:B------:R-:W-:-:S05]  /*2990*/  FSEL R5, R0, UR4, P0 ;  /* 0x0000000400057c08 */ /* 0x000fca0008000000 */
[----:B-1----:R-:W-:Y:S01]  /*29a0*/  STG.E desc[UR6][R2.64], R5 ;  /* 0x0000000502007986 */ /* 0x002fe2000c101906 */
[----:B------:R-:W-:Y:S05]  /*29b0*/  EXIT ;  /* 0x000000000000794d */ /* 0x000fea0003800000 */
.L_x_234:
        /* <DEDUP_REMOVED lines=12> */
.L_x_244:


//--------------------- .text._ZN3cub18CUB_300001_SM_10006detail8for_each13static_kernelINS2_12policy_hub_t12policy_500_tEmN6thrust24THRUST_300001_SM_1000_NS8cuda_cub20__uninitialized_fill7functorINS7_10device_ptrIfEEfEEEEvT0_T1_ --------------------------
	.section	.text._ZN3cub18CUB_300001_SM_10006detail8for_each13static_kernelINS2_12policy_hub_t12policy_500_tEmN6thrust24THRUST_300001_SM_1000_NS8cuda_cub20__uninitialized_fill7functorINS7_10device_ptrIfEEfEEEEvT0_T1_,"ax",@progbits
	.align	128
        .global         _ZN3cub18CUB_300001_SM_10006detail8for_each13static_kernelINS2_12policy_hub_t12policy_500_tEmN6thrust24THRUST_300001_SM_1000_NS8cuda_cub20__uninitialized_fill7functorINS7_10device_ptrIfEEfEEEEvT0_T1_
        .type           _ZN3cub18CUB_300001_SM_10006detail8for_each13static_kernelINS2_12policy_hub_t12policy_500_tEmN6thrust24THRUST_300001_SM_1000_NS8cuda_cub20__uninitialized_fill7functorINS7_10device_ptrIfEEfEEEEvT0_T1_,@function
        .size           _ZN3cub18CUB_300001_SM_10006detail8for_each13static_kernelINS2_12policy_hub_t12policy_500_tEmN6thrust24THRUST_300001_SM_1000_NS8cuda_cub20__uninitialized_fill7functorINS7_10device_ptrIfEEfEEEEvT0_T1_,(.L_x_245 - _ZN3cub18CUB_300001_SM_10006detail8for_each13static_kernelINS2_12policy_hub_t12policy_500_tEmN6thrust24THRUST_300001_SM_1000_NS8cuda_cub20__uninitialized_fill7functorINS7_10device_ptrIfEEfEEEEvT0_T1_)
        .other          _ZN3cub18CUB_300001_SM_10006detail8for_each13static_kernelINS2_12policy_hub_t12policy_500_tEmN6thrust24THRUST_300001_SM_1000_NS8cuda_cub20__uninitialized_fill7functorINS7_10device_ptrIfEEfEEEEvT0_T1_,@"STO_CUDA_ENTRY STV_DEFAULT"
_ZN3cub18CUB_300001_SM_10006detail8for_each13static_kernelINS2_12policy_hub_t12policy_500_tEmN6thrust24THRUST_300001_SM_1000_NS8cuda_cub20__uninitialized_fill7functorINS7_10device_ptrIfEEfEEEEvT0_T1_:
.text._ZN3cub18CUB_300001_SM_10006detail8for_each13static_kernelINS2_12policy_hub_t12policy_500_tEmN6thrust24THRUST_300001_SM_1000_NS8cuda_cub20__uninitialized_fill7functorINS7_10device_ptrIfEEfEEEEvT0_T1_:
[----:B------:R-:W-:Y:S08]  /*0000*/  LDC R1, c[0x0][0x37c] ;  /* 0x0000df00ff017b82 */ /* 0x000ff00000000800 */
[----:B------:R-:W0:Y:S01]  /*0010*/  S2UR UR4, SR_CTAID.X ;  /* 0x00000000000479c3 */ /* 0x000e220000002500 */
[----:B------:R-:W1:Y:S01]  /*0020*/  LDCU.64 UR6, c[0x0][0x380] ;  /* 0x00007000ff0677ac */ /* 0x000e620008000a00 */
[----:B------:R-:W2:Y:S01]  /*0030*/  LDCU.64 UR8, c[0x0][0x358] ;  /* 0x00006b00ff0877ac */ /* 0x000ea20008000a00 */
[----:B0-----:R-:W-:-:S04]  /*0040*/  UIMAD.WIDE.U32 UR4, UR4, 0x200, URZ ;  /* 0x00000200040478a5 */ /* 0x001fc8000f8e00ff */
[----:B-1----:R-:W-:-:S04]  /*0050*/  UIADD3 UR6, UP0, UPT, -UR4, UR6, URZ ;  /* 0x0000000604067290 */ /* 0x002fc8000ff1e1ff */
[----:B------:R-:W-:Y:S02]  /*0060*/  UIADD3.X UR7, UPT, UPT, ~UR5, UR7, URZ, UP0, !UPT ;  /* 0x0000000705077290 */ /* 0x000fe400087fe5ff */
[----:B------:R-:W-:-:S04]  /*0070*/  UISETP.GE.U32.AND UP0, UPT, UR6, 0x200, UPT ;  /* 0x000002000600788c */ /* 0x000fc8000bf06070 */
[----:B------:R-:W-:-:S09]  /*0080*/  UISETP.GE.U32.AND.EX UP0, UPT, UR7, URZ, UPT, UP0 ;  /* 0x000000ff0700728c */ /* 0x000fd2000bf06100 */
[----:B--2---:R-:W-:Y:S05]  /*0090*/  BRA.U !UP0, `(.L_x_235) ;  /* 0x0000000108287547 */ /* 0x004fea000b800000 */
[----:B------:R-:W0:Y:S01]  /*00a0*/  S2R R0, SR_TID.X ;  /* 0x0000000000007919 */ /* 0x000e220000002100 */
[----:B------:R-:W1:Y:S01]  /*00b0*/  LDCU.64 UR6, c[0x0][0x388] ;  /* 0x00007100ff0677ac */ /* 0x000e620008000a00 */
[----:B------:R-:W2:Y:S01]  /*00c0*/  LDC R5, c[0x0][0x390] ;  /* 0x0000e400ff057b82 */ /* 0x000ea20000000800 */
[----:B0-----:R-:W-:-:S05]  /*00d0*/  IADD3 R0, P0, PT, R0, UR4, RZ ;  /* 0x0000000400007c10 */ /* 0x001fca000ff1e0ff */
[----:B------:R-:W-:Y:S01]  /*00e0*/  IMAD.X R3, RZ, RZ, UR5, P0 ;  /* 0x00000005ff037e24 */ /* 0x000fe200080e06ff */
[----:B-1----:R-:W-:-:S04]  /*00f0*/  LEA R2, P0, R0, UR6, 0x2 ;  /* 0x0000000600027c11 */ /* 0x002fc8000f8010ff */
[----:B------:R-:W-:-:S05]  /*0100*/  LEA.HI.X R3, R0, UR7, R3, 0x2, P0 ;  /* 0x0000000700037c11 */ /* 0x000fca00080f1403 */
[----:B--2---:R-:W-:Y:S04]  /*0110*/  STG.E desc[UR8][R2.64], R5 ;  /* 0x0000000502007986 */ /* 0x004fe8000c101908 */
[----:B------:R-:W-:Y:S01]  /*0120*/  STG.E desc[UR8][R2.64+0x400], R5 ;  /* 0x0004000502007986 */ /* 0x000fe2000c101908 */
[----:B------:R-:W-:Y:S05]  /*0130*/  EXIT ;  /* 0x000000000000794d */ /* 0x000fea0003800000 */
.L_x_235:
[----:B------:R-:W0:Y:S01]  /*0140*/  S2R R0, SR_TID.X ;  /* 0x0000000000007919 */ /* 0x000e220000002100 */
[----:B------:R-:W-:Y:S01]  /*0150*/  IMAD.U32 R2, RZ, RZ, UR7 ;  /* 0x00000007ff027e24 */ /* 0x000fe2000f8e00ff */
[----:B------:R-:W1:Y:S01]  /*0160*/  LDCU.64 UR10, c[0x0][0x388] ;  /* 0x00007100ff0a77ac */ /* 0x000e620008000a00 */
[----:B------:R-:W-:Y:S01]  /*0170*/  IMAD.U32 R4, RZ, RZ, UR7 ;  /* 0x00000007ff047e24 */ /* 0x000fe2000f8e00ff */
[----:B0-----:R-:W-:-:S04]  /*0180*/  ISETP.LT.U32.AND P0, PT, R0, UR6, PT ;  /* 0x0000000600007c0c */ /* 0x001fc8000bf01070 */
[----:B------:R-:W-:Y:S01]  /*0190*/  ISETP.GT.U32.AND.EX P0, PT, R2, RZ, PT, P0 ;  /* 0x000000ff0200720c */ /* 0x000fe20003f04100 */
[C---:B------:R-:W-:Y:S01]  /*01a0*/  VIADD R2, R0.reuse, 0x100 ;  /* 0x0000010000027836 */ /* 0x040fe20000000000 */
[----:B------:R-:W-:-:S04]  /*01b0*/  IADD3 R0, P2, PT, R0, UR4, RZ ;  /* 0x0000000400007c10 */ /* 0x000fc8000ff5e0ff */
[----:B------:R-:W-:Y:S01]  /*01c0*/  ISETP.LT.U32.AND P1, PT, R2, UR6, PT ;  /* 0x0000000602007c0c */ /* 0x000fe2000bf21070 */
[----:B------:R-:W-:Y:S01]  /*01d0*/  IMAD.X R3, RZ, RZ, UR5, P2 ;  /* 0x00000005ff037e24 */ /* 0x000fe200090e06ff */
[----:B-1----:R-:W-:Y:S02]  /*01e0*/  LEA R2, P2, R0, UR10, 0x2 ;  /* 0x0000000a00027c11 */ /* 0x002fe4000f8410ff */
[----:B------:R-:W-:Y:S02]  /*01f0*/  ISETP.GT.U32.AND.EX P1, PT, R4, RZ, PT, P1 ;  /* 0x000000ff0400720c */ /* 0x000fe40003f24110 */
[----:B------:R-:W-:Y:S01]  /*0200*/  LEA.HI.X R3, R0, UR11, R3, 0x2, P2 ;  /* 0x0000000b00037c11 */ /* 0x000fe200090f1403 */
[----:B------:R-:W0:Y:S04]  /*0210*/  @P0 LDC R5, c[0x0][0x390] ;  /* 0x0000e400ff050b82 */ /* 0x000e280000000800 */
[----:B0-----:R0:W-:Y:S06]  /*0220*/  @P0 STG.E desc[UR8][R2.64], R5 ;  /* 0x0000000502000986 */ /* 0x0011ec000c101908 */
[----:B------:R-:W-:Y:S05]  /*0230*/  @!P1 EXIT ;  /* 0x000000000000994d */ /* 0x000fea0003800000 */
[----:B0-----:R-:W0:Y:S02]  /*0240*/  LDC R5, c[0x0][0x390] ;  /* 0x0000e400ff057b82 */ /* 0x001e240000000800 */
[----:B0-----:R-:W-:Y:S01]  /*0250*/  STG.E desc[UR8][R2.64+0x400], R5 ;  /* 0x0004000502007986 */ /* 0x001fe2000c101908 */
[----:B------:R-:W-:Y:S05]  /*0260*/  EXIT ;  /* 0x000000000000794d */ /* 0x000fea0003800000 */
.L_x_236:
        /* <DEDUP_REMOVED lines=9> */
.L_x_245:


//--------------------- .text._ZN3cub18CUB_300001_SM_10006detail11EmptyKernelIvEEvv --------------------------
	.section	.text._ZN3cub18CUB_300001_SM_10006detail11EmptyKernelIvEEvv,"ax",@progbits
	.align	128
        .global         _ZN3cub18CUB_300001_SM_10006detail11EmptyKernelIvEEvv
        .type           _ZN3cub18CUB_300001_SM_10006detail11EmptyKernelIvEEvv,@function
        .size           _ZN3cub18CUB_300001_SM_10006detail11EmptyKernelIvEEvv,(.L_x_246 - _ZN3cub18CUB_300001_SM_10006detail11EmptyKernelIvEEvv)
        .other          _ZN3cub18CUB_300001_SM_10006detail11EmptyKernelIvEEvv,@"STO_CUDA_ENTRY STV_DEFAULT"
_ZN3cub18CUB_300001_SM_10006detail11EmptyKernelIvEEvv:
.text._ZN3cub18CUB_300001_SM_10006detail11EmptyKernelIvEEvv:
[----:B------:R-:W-:Y:S01]  /*0000*/  LDC R1, c[0x0][0x37c] ;  /* 0x0000df00ff017b82 */ /* 0x000fe20000000800 */
[----:B------:R-:W-:Y:S05]  /*0010*/  EXIT ;  /* 0x000000000000794d */ /* 0x000fea0003800000 */
.L_x_237:
        /* <DEDUP_REMOVED lines=14> */
.L_x_246:


//--------------------- .text._Z13jacobi_kernelPfS_jjjf --------------------------
	.section	.text._Z13jacobi_kernelPfS_jjjf,"ax",@progbits
	.align	128
        .global         _Z13jacobi_kernelPfS_jjjf
        .type           _Z13jacobi_kernelPfS_jjjf,@function
        .size           _Z13jacobi_kernelPfS_jjjf,(.L_x_247 - _Z13jacobi_kernelPfS_jjjf)
        .other          _Z13jacobi_kernelPfS_jjjf,@"STO_CUDA_ENTRY STV_DEFAULT"
_Z13jacobi_kernelPfS_jjjf:
.text._Z13jacobi_kernelPfS_jjjf:
[----:B------:R-:W-:Y:S01]  /*0000*/  LDC R1, c[0x0][0x37c] ;  /* 0x0000df00ff017b82 */ /* 0x000fe20000000800 */
[----:B------:R-:W0:Y:S07]  /*0010*/  S2R R3, SR_TID.Y ;  /* 0x0000000000037919 */ /* 0x000e2e0000002200 */
[----:B------:R-:W1:Y:S01]  /*0020*/  LDC R9, c[0x0][0x360] ;  /* 0x0000d800ff097b82 */ /* 0x000e620000000800 */
[----:B------:R-:W1:Y:S07]  /*0030*/  S2R R0, SR_TID.X ;  /* 0x0000000000007919 */ /* 0x000e6e0000002100 */
[----:B------:R-:W0:Y:S08]  /*0040*/  S2UR UR5, SR_CTAID.Y ;  /* 0x00000000000579c3 */ /* 0x000e300000002600 */
[----:B------:R-:W0:Y:S08]  /*0050*/  LDC R8, c[0x0][0x364] ;  /* 0x0000d900ff087b82 */ /* 0x000e300000000800 */
[----:B------:R-:W1:Y:S08]  /*0060*/  S2UR UR4, SR_CTAID.X ;  /* 0x00000000000479c3 */ /* 0x000e700000002500 */
[----:B------:R-:W2:Y:S01]  /*0070*/  LDC.64 R4, c[0x0][0x390] ;  /* 0x0000e400ff047b82 */ /* 0x000ea20000000a00 */
[----:B0-----:R-:W-:-:S02]  /*0080*/  IMAD R8, R8, UR5, R3 ;  /* 0x0000000508087c24 */ /* 0x001fc4000f8e0203 */
[----:B-1----:R-:W-:-:S05]  /*0090*/  IMAD R9, R9, UR4, R0 ;  /* 0x0000000409097c24 */ /* 0x002fca000f8e0200 */
[----:B------:R-:W-:Y:S02]  /*00a0*/  IADD3 R0, PT, PT, R9, 0x1, RZ ;  /* 0x0000000109007810 */ /* 0x000fe40007ffe0ff */
[----:B--2---:R-:W-:Y:S02]  /*00b0*/  IADD3 R2, PT, PT, R5, -0x1, RZ ;  /* 0xffffffff05027810 */ /* 0x004fe40007ffe0ff */
[----:B------:R-:W-:Y:S02]  /*00c0*/  IADD3 R5, PT, PT, R8, 0x1, RZ ;  /* 0x0000000108057810 */ /* 0x000fe40007ffe0ff */
[----:B------:R-:W-:Y:S02]  /*00d0*/  IADD3 R3, PT, PT, R4, -0x1, RZ ;  /* 0xffffffff04037810 */ /* 0x000fe40007ffe0ff */
[----:B------:R-:W-:-:S04]  /*00e0*/  ISETP.GE.U32.AND P0, PT, R5, R2, PT ;  /* 0x000000020500720c */ /* 0x000fc80003f06070 */
[----:B------:R-:W-:-:S13]  /*00f0*/  ISETP.GE.U32.OR P0, PT, R0, R3, P0 ;  /* 0x000000030000720c */ /* 0x000fda0000706470 */
[----:B------:R-:W-:Y:S05]  /*0100*/  @P0 EXIT ;  /* 0x000000000000094d */ /* 0x000fea0003800000 */
[----:B------:R-:W0:Y:S01]  /*0110*/  LDC.64 R2, c[0x0][0x380] ;  /* 0x0000e000ff027b82 */ /* 0x000e220000000a00 */
[----:B------:R-:W-:Y:S01]  /*0120*/  IMAD R0, R9, R4, R4 ;  /* 0x0000000409007224 */ /* 0x000fe200078e0204 */
[----:B------:R-:W1:Y:S04]  /*0130*/  LDCU.64 UR4, c[0x0][0x358] ;  /* 0x00006b00ff0477ac */ /* 0x000e680008000a00 */
[-C--:B------:R-:W-:Y:S02]  /*0140*/  IADD3 R13, PT, PT, R5, R0.reuse, RZ ;  /* 0x00000000050d7210 */ /* 0x080fe40007ffe0ff */
[----:B------:R-:W-:Y:S01]  /*0150*/  IADD3 R7, PT, PT, R8, R0, RZ ;  /* 0x0000000008077210 */ /* 0x000fe20007ffe0ff */
[----:B------:R-:W-:Y:S01]  /*0160*/  IMAD R0, R9, R4, R8 ;  /* 0x0000000409007224 */ /* 0x000fe200078e0208 */
[----:B------:R-:W-:-:S02]  /*0170*/  IADD3 R5, PT, PT, R13, 0x1, RZ ;  /* 0x000000010d057810 */ /* 0x000fc40007ffe0ff */
[----:B------:R-:W-:Y:S02]  /*0180*/  IADD3 R9, PT, PT, R13, R4, RZ ;  /* 0x000000040d097210 */ /* 0x000fe40007ffe0ff */
[----:B------:R-:W-:Y:S01]  /*0190*/  IADD3 R11, PT, PT, R0, 0x1, RZ ;  /* 0x00000001000b7810 */ /* 0x000fe20007ffe0ff */
[----:B0-----:R-:W-:-:S04]  /*01a0*/  IMAD.WIDE.U32 R6, R7, 0x4, R2 ;  /* 0x0000000407067825 */ /* 0x001fc800078e0002 */
[--C-:B------:R-:W-:Y:S02]  /*01b0*/  IMAD.WIDE.U32 R4, R5, 0x4, R2.reuse ;  /* 0x0000000405047825 */ /* 0x100fe400078e0002 */
[----:B-1----:R-:W2:Y:S02]  /*01c0*/  LDG.E R7, desc[UR4][R6.64] ;  /* 0x0000000406077981 */ /* 0x002ea4000c1e1900 */
[--C-:B------:R-:W-:Y:S02]  /*01d0*/  IMAD.WIDE.U32 R8, R9, 0x4, R2.reuse ;  /* 0x0000000409087825 */ /* 0x100fe400078e0002 */
[----:B------:R-:W2:Y:S02]  /*01e0*/  LDG.E R4, desc[UR4][R4.64] ;  /* 0x0000000404047981 */ /* 0x000ea4000c1e1900 */
[--C-:B------:R-:W-:Y:S02]  /*01f0*/  IMAD.WIDE.U32 R10, R11, 0x4, R2.reuse ;  /* 0x000000040b0a7825 */ /* 0x100fe400078e0002 */
[----:B------:R-:W3:Y:S04]  /*0200*/  LDG.E R8, desc[UR4][R8.64] ;  /* 0x0000000408087981 */ /* 0x000ee8000c1e1900 */
[----:B------:R-:W4:Y:S01]  /*0210*/  LDG.E R10, desc[UR4][R10.64] ;  /* 0x000000040a0a7981 */ /* 0x000f22000c1e1900 */
[----:B------:R-:W-:-:S02]  /*0220*/  IMAD.WIDE.U32 R2, R13, 0x4, R2 ;  /* 0x000000040d027825 */ /* 0x000fc400078e0002 */
[----:B------:R-:W0:Y:S03]  /*0230*/  LDC.64 R12, c[0x0][0x388] ;  /* 0x0000e200ff0c7b82 */ /* 0x000e260000000a00 */
[----:B------:R-:W5:Y:S01]  /*0240*/  LDG.E R14, desc[UR4][R2.64] ;  /* 0x00000004020e7981 */ /* 0x000f62000c1e1900 */
[----:B--2---:R-:W-:Y:S01]  /*0250*/  FADD R15, R4, R7 ;  /* 0x00000007040f7221 */ /* 0x004fe20000000000 */
[----:B0-----:R-:W-:-:S04]  /*0260*/  IMAD.WIDE.U32 R4, R0, 0x4, R12 ;  /* 0x0000000400047825 */ /* 0x001fc800078e000c */
[----:B---3--:R-:W-:-:S04]  /*0270*/  FADD R15, R15, R8 ;  /* 0x000000080f0f7221 */ /* 0x008fc80000000000 */
[----:B----4-:R-:W-:-:S04]  /*0280*/  FADD R15, R15, R10 ;  /* 0x0000000a0f0f7221 */ /* 0x010fc80000000000 */
[----:B------:R-:W-:-:S04]  /*0290*/  FMUL R15, R15, 0.25 ;  /* 0x3e8000000f0f7820 */ /* 0x000fc80000400000 */
[----:B-----5:R-:W-:Y:S01]  /*02a0*/  FADD R14, R14, -R15 ;  /* 0x8000000f0e0e7221 */ /* 0x020fe20000000000 */
[----:B------:R-:W-:Y:S03]  /*02b0*/  STG.E desc[UR4][R2.64], R15 ;  /* 0x0000000f02007986 */ /* 0x000fe6000c101904 */
[----:B------:R-:W-:-:S05]  /*02c0*/  FADD R7, |R14|, -RZ ;  /* 0x800000ff0e077221 */ /* 0x000fca0000000200 */
[----:B------:R-:W-:Y:S01]  /*02d0*/  STG.E desc[UR4][R4.64], R7 ;  /* 0x0000000704007986 */ /* 0x000fe2000c101904 */
[----:B------:R-:W-:Y:S05]  /*02e0*/  EXIT ;  /* 0x000000000000794d */ /* 0x000fea0003800000 */
.L_x_238:
        /* <DEDUP_REMOVED lines=9> */
.L_x_247:


//--------------------- .nv.shared._ZN3cub18CUB_300001_SM_10006detail6reduce28DeviceReduceSingleTileKernelINS2_10policy_hubIfyN4cuda3__47maximumIfEEE10Policy1000EPfSB_iS8_ffNS5_3std3__410__identityEEEvT0_T1_T2_T3_T4_T6_ --------------------------
	.section	.nv.shared._ZN3cub18CUB_300001_SM_10006detail6reduce28DeviceReduceSingleTileKernelINS2_10policy_hubIfyN4cuda3__47maximumIfEEE10Policy1000EPfSB_iS8_ffNS5_3std3__410__identityEEEvT0_T1_T2_T3_T4_T6_,"aw",@nobits
	.sectionflags	@""
	.align	4
.nv.shared._ZN3cub18CUB_300001_SM_10006detail6reduce28DeviceReduceSingleTileKernelINS2_10policy_hubIfyN4cuda3__47maximumIfEEE10Policy1000EPfSB_iS8_ffNS5_3std3__410__identityEEEvT0_T1_T2_T3_T4_T6_:
	.zero		1068


//--------------------- .nv.shared.reserved.0     --------------------------
	.section	.nv.shared.reserved.0,"aw",@nobits
	.weak		__nv_reservedSMEM_offset_0_alias
	.size		__nv_reservedSMEM_offset_0_alias, 0, 64
	.other		__nv_reservedSMEM_offset_0_alias,@"STO_CUDA_RESERVED_SHARED STV_DEFAULT"
__nv_reservedSMEM_offset_0_alias:
	.zero		0
	.zero		64


//--------------------- .nv.global                --------------------------
	.section	.nv.global,"aw",@nobits
.nv.global:
	.type		_ZN30_INTERNAL_0915939c_4_k_cu_main6thrust24THRUST_300001_SM_1000_NS3seqE,@object
	.size		_ZN30_INTERNAL_0915939c_4_k_cu_main6thrust24THRUST_300001_SM_1000_NS3seqE,(_ZN30_INTERNAL_0915939c_4_k_cu_main4cuda3std3__48in_placeE - _ZN30_INTERNAL_0915939c_4_k_cu_main6thrust24THRUST_300001_SM_1000_NS3seqE)
_ZN30_INTERNAL_0915939c_4_k_cu_main6thrust24THRUST_300001_SM_1000_NS3seqE:
	.zero		1
	.type		_ZN30_INTERNAL_0915939c_4_k_cu_main4cuda3std3__48in_placeE,@object
	.size		_ZN30_INTERNAL_0915939c_4_k_cu_main4cuda3std3__48in_placeE,(_ZN30_INTERNAL_0915939c_4_k_cu_main4cuda3std6ranges3__45__cpo4sizeE - _ZN30_INTERNAL_0915939c_4_k_cu_main4cuda3std3__48in_placeE)
_ZN30_INTERNAL_0915939c_4_k_cu_main4cuda3std3__48in_placeE:
	.zero		1
	.type		_ZN30_INTERNAL_0915939c_4_k_cu_main4cuda3std6ranges3__45__cpo4sizeE,@object
	.size		_ZN30_INTERNAL_0915939c_4_k_cu_main4cuda3std6ranges3__45__cpo4sizeE,(_ZN30_INTERNAL_0915939c_4_k_cu_main6thrust24THRUST_300001_SM_1000_NS12placeholders2_3E - _ZN30_INTERNAL_0915939c_4_k_cu_main4cuda3std6ranges3__45__cpo4sizeE)
_ZN30_INTERNAL_0915939c_4_k_cu_main4cuda3std6ranges3__45__cpo4sizeE:
	.zero		1
	.type		_ZN30_INTERNAL_0915939c_4_k_cu_main6thrust24THRUST_300001_SM_1000_NS12placeholders2_3E,@object
	.size		_ZN30_INTERNAL_0915939c_4_k_cu_main6thrust24THRUST_300001_SM_1000_NS12placeholders2_3E,(_ZN30_INTERNAL_0915939c_4_k_cu_main4cuda3std3__45__cpo6cbeginE - _ZN30_INTERNAL_0915939c_4_k_cu_main6thrust24THRUST_300001_SM_1000_NS12placeholders2_3E)
_ZN30_INTERNAL_0915939c_4_k_cu_main6thrust24THRUST_300001_SM_1000_NS12placeholders2_3E:
	.zero		1
	.type		_ZN30_INTERNAL_0915939c_4_k_cu_main4cuda3std3__45__cpo6cbeginE,@object
	.size		_ZN30_INTERNAL_0915939c_4_k_cu_main4cuda3std3__45__cpo6cbeginE,(_ZN30_INTERNAL_0915939c_4_k_cu_main4cuda3std6ranges3__45__cpo6cbeginE - _ZN30_INTERNAL_0915939c_4_k_cu_main4cuda3std3__45__cpo6cbeginE)
_ZN30_INTERNAL_0915939c_4_k_cu_main4cuda3std3__45__cpo6cbeginE:
	.zero		1
	.type		_ZN30_INTERNAL_0915939c_4_k_cu_main4cuda3std6ranges3__45__cpo6cbeginE,@object
	.size		_ZN30_INTERNAL_0915939c_4_k_cu_main4cuda3std6ranges3__45__cpo6cbeginE,(_ZN30_INTERNAL_0915939c_4_k_cu_main6thrust24THRUST_300001_SM_1000_NS12placeholders2_7E - _ZN30_INTERNAL_0915939c_4_k_cu_main4cuda3std6ranges3__45__cpo6cbeginE)
_ZN30_INTERNAL_0915939c_4_k_cu_main4cuda3std6ranges3__45__cpo6cbeginE:
	.zero		1
	.type		_ZN30_INTERNAL_0915939c_4_k_cu_main6thrust24THRUST_300001_SM_1000_NS12placeholders2_7E,@object
	.size		_ZN30_INTERNAL_0915939c_4_k_cu_main6thrust24THRUST_300001_SM_1000_NS12placeholders2_7E,(_ZN30_INTERNAL_0915939c_4_k_cu_main4cuda3std3__45__cpo7crbeginE - _ZN30_INTERNAL_0915939c_4_k_cu_main6thrust24THRUST_300001_SM_1000_NS12placeholders2_7E)
_ZN30_INTERNAL_0915939c_4_k_cu_main6thrust24THRUST_300001_SM_1000_NS12placeholders2_7E:
	.zero		1
	.type		_ZN30_INTERNAL_0915939c_4_k_cu_main4cuda3std3__45__cpo7crbeginE,@object
	.size		_ZN30_INTERNAL_0915939c_4_k_cu_main4cuda3std3__45__cpo7crbeginE,(_ZN30_INTERNAL_0915939c_4_k_cu_main4cuda3std6ranges3__45__cpo4nextE - _ZN30_INTERNAL_0915939c_4_k_cu_main4cuda3std3__45__cpo7crbeginE)
_ZN30_INTERNAL_0915939c_4_k_cu_main4cuda3std3__45__cpo7crbeginE:
	.zero		1
	.type		_ZN30_INTERNAL_0915939c_4_k_cu_main4cuda3std6ranges3__45__cpo4nextE,@object
	.size		_ZN30_INTERNAL_0915939c_4_k_cu_main4cuda3std6ranges3__45__cpo4nextE,(_ZN30_INTERNAL_0915939c_4_k_cu_main4cuda3std6ranges3__45__cpo4swapE - _ZN30_INTERNAL_0915939c_4_k_cu_main4cuda3std6ranges3__45__cpo4nextE)
_ZN30_INTERNAL_0915939c_4_k_cu_main4cuda3std6ranges3__45__cpo4nextE:
	.zero		1
	.type		_ZN30_INTERNAL_0915939c_4_k_cu_main4cuda3std6ranges3__45__cpo4swapE,@object
	.size		_ZN30_INTERNAL_0915939c_4_k_cu_main4cuda3std6ranges3__45__cpo4swapE,(_ZN30_INTERNAL_0915939c_4_k_cu_main6thrust24THRUST_300001_SM_1000_NS8cuda_cub10par_nosyncE - _ZN30_INTERNAL_0915939c_4_k_cu_main4cuda3std6ranges3__45__cpo4swapE)
_ZN30_INTERNAL_0915939c_4_k_cu_main4cuda3std6ranges3__45__cpo4swapE:
	.zero		1
	.type		_ZN30_INTERNAL_0915939c_4_k_cu_main6thrust24THRUST_300001_SM_1000_NS8cuda_cub10par_nosyncE,@object
	.size		_ZN30_INTERNAL_0915939c_4_k_cu_main6thrust24THRUST_300001_SM_1000_NS8cuda_cub10par_nosyncE,(_ZN30_INTERNAL_0915939c_4_k_cu_main6thrust24THRUST_300001_SM_1000_NS12placeholders2_9E - _ZN30_INTERNAL_0915939c_4_k_cu_main6thrust24THRUST_300001_SM_1000_NS8cuda_cub10par_nosyncE)
_ZN30_INTERNAL_0915939c_4_k_cu_main6thrust24THRUST_300001_SM_1000_NS8cuda_cub10par_nosyncE:
	.zero		1
	.type		_ZN30_INTERNAL_0915939c_4_k_cu_main6thrust24THRUST_300001_SM_1000_NS12placeholders2_9E,@object
	.size		_ZN30_INTERNAL_0915939c_4_k_cu_main6thrust24THRUST_300001_SM_1000_NS12placeholders2_9E,(_ZN30_INTERNAL_0915939c_4_k_cu_main4cuda3std3__432_GLOBAL__N__0915939c_4_k_cu_main6ignoreE - _ZN30_INTERNAL_0915939c_4_k_cu_main6thrust24THRUST_300001_SM_1000_NS12placeholders2_9E)
_ZN30_INTERNAL_0915939c_4_k_cu_main6thrust24THRUST_300001_SM_1000_NS12placeholders2_9E:
	.zero		1
	.type		_ZN30_INTERNAL_0915939c_4_k_cu_main4cuda3std3__432_GLOBAL__N__0915939c_4_k_cu_main6ignoreE,@object
	.size		_ZN30_INTERNAL_0915939c_4_k_cu_main4cuda3std3__432_GLOBAL__N__0915939c_4_k_cu_main6ignoreE,(_ZN30_INTERNAL_0915939c_4_k_cu_main4cuda3std6ranges3__45__cpo4dataE - _ZN30_INTERNAL_0915939c_4_k_cu_main4cuda3std3__432_GLOBAL__N__0915939c_4_k_cu_main6ignoreE)
_ZN30_INTERNAL_0915939c_4_k_cu_main4cuda3std3__432_GLOBAL__N__0915939c_4_k_cu_main6ignoreE:
	.zero		1
	.type		_ZN30_INTERNAL_0915939c_4_k_cu_main4cuda3std6ranges3__45__cpo4dataE,@object
	.size		_ZN30_INTERNAL_0915939c_4_k_cu_main4cuda3std6ranges3__45__cpo4dataE,(_ZN30_INTERNAL_0915939c_4_k_cu_main6thrust24THRUST_300001_SM_1000_NS12placeholders2_1E - _ZN30_INTERNAL_0915939c_4_k_cu_main4cuda3std6ranges3__45__cpo4dataE)
_ZN30_INTERNAL_0915939c_4_k_cu_main4cuda3std6ranges3__45__cpo4dataE:
	.zero		1
	.type		_ZN30_INTERNAL_0915939c_4_k_cu_main6thrust24THRUST_300001_SM_1000_NS12placeholders2_1E,@object
	.size		_ZN30_INTERNAL_0915939c_4_k_cu_main6thrust24THRUST_300001_SM_1000_NS12placeholders2_1E,(_ZN30_INTERNAL_0915939c_4_k_cu_main4cuda3std3__45__cpo5beginE - _ZN30_INTERNAL_0915939c_4_k_cu_main6thrust24THRUST_300001_SM_1000_NS12placeholders2_1E)
_ZN30_INTERNAL_0915939c_4_k_cu_main6thrust24THRUST_300001_SM_1000_NS12placeholders2_1E:
	.zero		1
	.type		_ZN30_INTERNAL_0915939c_4_k_cu_main4cuda3std3__45__cpo5beginE,@object
	.size		_ZN30_INTERNAL_0915939c_4_k_cu_main4cuda3std3__45__cpo5beginE,(_ZN30_INTERNAL_0915939c_4_k_cu_main4cuda3std6ranges3__45__cpo5beginE - _ZN30_INTERNAL_0915939c_4_k_cu_main4cuda3std3__45__cpo5beginE)
_ZN30_INTERNAL_0915939c_4_k_cu_main4cuda3std3__45__cpo5beginE:
	.zero		1
	.type		_ZN30_INTERNAL_0915939c_4_k_cu_main4cuda3std6ranges3__45__cpo5beginE,@object
	.size		_ZN30_INTERNAL_0915939c_4_k_cu_main4cuda3std6ranges3__45__cpo5beginE,(_ZN30_INTERNAL_0915939c_4_k_cu_main6thrust24THRUST_300001_SM_1000_NS12placeholders2_5E - _ZN30_INTERNAL_0915939c_4_k_cu_main4cuda3std6ranges3__45__cpo5beginE)
_ZN30_INTERNAL_0915939c_4_k_cu_main4cuda3std6ranges3__45__cpo5beginE:
	.zero		1
	.type		_ZN30_INTERNAL_0915939c_4_k_cu_main6thrust24THRUST_300001_SM_1000_NS12placeholders2_5E,@object
	.size		_ZN30_INTERNAL_0915939c_4_k_cu_main6thrust24THRUST_300001_SM_1000_NS12placeholders2_5E,(_ZN30_INTERNAL_0915939c_4_k_cu_main4cuda3std3__45__cpo6rbeginE - _ZN30_INTERNAL_0915939c_4_k_cu_main6thrust24THRUST_300001_SM_1000_NS12placeholders2_5E)
_ZN30_INTERNAL_0915939c_4_k_cu_main6thrust24THRUST_300001_SM_1000_NS12placeholders2_5E:
	.zero		1
	.type		_ZN30_INTERNAL_0915939c_4_k_cu_main4cuda3std3__45__cpo6rbeginE,@object
	.size		_ZN30_INTERNAL_0915939c_4_k_cu_main4cuda3std3__45__cpo6rbeginE,(_ZN30_INTERNAL_0915939c_4_k_cu_main4cuda3std6ranges3__45__cpo7advanceE - _ZN30_INTERNAL_0915939c_4_k_cu_main4cuda3std3__45__cpo6rbeginE)
_ZN30_INTERNAL_0915939c_4_k_cu_main4cuda3std3__45__cpo6rbeginE:
	.zero		1
	.type		_ZN30_INTERNAL_0915939c_4_k_cu_main4cuda3std6ranges3__45__cpo7advanceE,@object
	.size		_ZN30_INTERNAL_0915939c_4_k_cu_main4cuda3std6ranges3__45__cpo7advanceE,(_ZN30_INTERNAL_0915939c_4_k_cu_main4cuda3std3__47nulloptE - _ZN30_INTERNAL_0915939c_4_k_cu_main4cuda3std6ranges3__45__cpo7advanceE)
_ZN30_INTERNAL_0915939c_4_k_cu_main4cuda3std6ranges3__45__cpo7advanceE:
	.zero		1
	.type		_ZN30_INTERNAL_0915939c_4_k_cu_main4cuda3std3__47nulloptE,@object
	.size		_ZN30_INTERNAL_0915939c_4_k_cu_main4cuda3std3__47nulloptE,(_ZN30_INTERNAL_0915939c_4_k_cu_main4cuda3std6ranges3__45__cpo8distanceE - _ZN30_INTERNAL_0915939c_4_k_cu_main4cuda3std3__47nulloptE)
_ZN30_INTERNAL_0915939c_4_k_cu_main4cuda3std3__47nulloptE:
	.zero		1
	.type		_ZN30_INTERNAL_0915939c_4_k_cu_main4cuda3std6ranges3__45__cpo8distanceE,@object
	.size		_ZN30_INTERNAL_0915939c_4_k_cu_main4cuda3std6ranges3__45__cpo8distanceE,(_ZN30_INTERNAL_0915939c_4_k_cu_main6thrust24THRUST_300001_SM_1000_NS12placeholders3_10E - _ZN30_INTERNAL_0915939c_4_k_cu_main4cuda3std6ranges3__45__cpo8distanceE)
_ZN30_INTERNAL_0915939c_4_k_cu_main4cuda3std6ranges3__45__cpo8distanceE:
	.zero		1
	.type		_ZN30_INTERNAL_0915939c_4_k_cu_main6thrust24THRUST_300001_SM_1000_NS12placeholders3_10E,@object
	.size		_ZN30_INTERNAL_0915939c_4_k_cu_main6thrust24THRUST_300001_SM_1000_NS12placeholders3_10E,(_ZN30_INTERNAL_0915939c_4_k_cu_main4cuda3std3__419piecewise_constructE - _ZN30_INTERNAL_0915939c_4_k_cu_main6thrust24THRUST_300001_SM_1000_NS12placeholders3_10E)
_ZN30_INTERNAL_0915939c_4_k_cu_main6thrust24THRUST_300001_SM_1000_NS12placeholders3_10E:
	.zero		1
	.type		_ZN30_INTERNAL_0915939c_4_k_cu_main4cuda3std3__419piecewise_constructE,@object
	.size		_ZN30_INTERNAL_0915939c_4_k_cu_main4cuda3std3__419piecewise_constructE,(_ZN30_INTERNAL_0915939c_4_k_cu_main4cuda3std6ranges3__45__cpo5cdataE - _ZN30_INTERNAL_0915939c_4_k_cu_main4cuda3std3__419piecewise_constructE)
_ZN30_INTERNAL_0915939c_4_k_cu_main4cuda3std3__419piecewise_constructE:
	.zero		1
	.type		_ZN30_INTERNAL_0915939c_4_k_cu_main4cuda3std6ranges3__45__cpo5cdataE,@object
	.size		_ZN30_INTERNAL_0915939c_4_k_cu_main4cuda3std6ranges3__45__cpo5cdataE,(_ZN30_INTERNAL_0915939c_4_k_cu_main6thrust24THRUST_300001_SM_1000_NS12placeholders2_2E - _ZN30_INTERNAL_0915939c_4_k_cu_main4cuda3std6ranges3__45__cpo5cdataE)
_ZN30_INTERNAL_0915939c_4_k_cu_main4cuda3std6ranges3__45__cpo5cdataE:
	.zero		1
	.type		_ZN30_INTERNAL_0915939c_4_k_cu_main6thrust24THRUST_300001_SM_1000_NS12placeholders2_2E,@object
	.size		_ZN30_INTERNAL_0915939c_4_k_cu_main6thrust24THRUST_300001_SM_1000_NS12placeholders2_2E,(_ZN30_INTERNAL_0915939c_4_k_cu_main4cuda3std3__45__cpo3endE - _ZN30_INTERNAL_0915939c_4_k_cu_main6thrust24THRUST_300001_SM_1000_NS12placeholders2_2E)
_ZN30_INTERNAL_0915939c_4_k_cu_main6thrust24THRUST_300001_SM_1000_NS12placeholders2_2E:
	.zero		1
	.type		_ZN30_INTERNAL_0915939c_4_k_cu_main4cuda3std3__45__cpo3endE,@object
	.size		_ZN30_INTERNAL_0915939c_4_k_cu_main4cuda3std3__45__cpo3endE,(_ZN30_INTERNAL_0915939c_4_k_cu_main4cuda3std6ranges3__45__cpo3endE - _ZN30_INTERNAL_0915939c_4_k_cu_main4cuda3std3__45__cpo3endE)
_ZN30_INTERNAL_0915939c_4_k_cu_main4cuda3std3__45__cpo3endE:
	.zero		1
	.type		_ZN30_INTERNAL_0915939c_4_k_cu_main4cuda3std6ranges3__45__cpo3endE,@object
	.size		_ZN30_INTERNAL_0915939c_4_k_cu_main4cuda3std6ranges3__45__cpo3endE,(_ZN30_INTERNAL_0915939c_4_k_cu_main6thrust24THRUST_300001_SM_1000_NS12placeholders2_6E - _ZN30_INTERNAL_0915939c_4_k_cu_main4cuda3std6ranges3__45__cpo3endE)
_ZN30_INTERNAL_0915939c_4_k_cu_main4cuda3std6ranges3__45__cpo3endE:
	.zero		1
	.type		_ZN30_INTERNAL_0915939c_4_k_cu_main6thrust24THRUST_300001_SM_1000_NS12placeholders2_6E,@object
	.size		_ZN30_INTERNAL_0915939c_4_k_cu_main6thrust24THRUST_300001_SM_1000_NS12placeholders2_6E,(_ZN30_INTERNAL_0915939c_4_k_cu_main4cuda3std3__45__cpo4rendE - _ZN30_INTERNAL_0915939c_4_k_cu_main6thrust24THRUST_300001_SM_1000_NS12placeholders2_6E)
_ZN30_INTERNAL_0915939c_4_k_cu_main6thrust24THRUST_300001_SM_1000_NS12placeholders2_6E:
	.zero		1
	.type		_ZN30_INTERNAL_0915939c_4_k_cu_main4cuda3std3__45__cpo4rendE,@object
	.size		_ZN30_INTERNAL_0915939c_4_k_cu_main4cuda3std3__45__cpo4rendE,(_ZN30_INTERNAL_0915939c_4_k_cu_main4cuda3std6ranges3__45__cpo9iter_swapE - _ZN30_INTERNAL_0915939c_4_k_cu_main4cuda3std3__45__cpo4rendE)
_ZN30_INTERNAL_0915939c_4_k_cu_main4cuda3std3__45__cpo4rendE:
	.zero		1
	.type		_ZN30_INTERNAL_0915939c_4_k_cu_main4cuda3std6ranges3__45__cpo9iter_swapE,@object
	.size		_ZN30_INTERNAL_0915939c_4_k_cu_main4cuda3std6ranges3__45__cpo9iter_swapE,(_ZN30_INTERNAL_0915939c_4_k_cu_main4cuda3std3__48unexpectE - _ZN30_INTERNAL_0915939c_4_k_cu_main4cuda3std6ranges3__45__cpo9iter_swapE)
_ZN30_INTERNAL_0915939c_4_k_cu_main4cuda3std6ranges3__45__cpo9iter_swapE:
	.zero		1
	.type		_ZN30_INTERNAL_0915939c_4_k_cu_main4cuda3std3__48unexpectE,@object
	.size		_ZN30_INTERNAL_0915939c_4_k_cu_main4cuda3std3__48unexpectE,(_ZN30_INTERNAL_0915939c_4_k_cu_main6thrust24THRUST_300001_SM_1000_NS8cuda_cub3parE - _ZN30_INTERNAL_0915939c_4_k_cu_main4cuda3std3__48unexpectE)
_ZN30_INTERNAL_0915939c_4_k_cu_main4cuda3std3__48unexpectE:
	.zero		1
	.type		_ZN30_INTERNAL_0915939c_4_k_cu_main6thrust24THRUST_300001_SM_1000_NS8cuda_cub3parE,@object
	.size		_ZN30_INTERNAL_0915939c_4_k_cu_main6thrust24THRUST_300001_SM_1000_NS8cuda_cub3parE,(_ZN30_INTERNAL_0915939c_4_k_cu_main6thrust24THRUST_300001_SM_1000_NS12placeholders2_4E - _ZN30_INTERNAL_0915939c_4_k_cu_main6thrust24THRUST_300001_SM_1000_NS8cuda_cub3parE)
_ZN30_INTERNAL_0915939c_4_k_cu_main6thrust24THRUST_300001_SM_1000_NS8cuda_cub3parE:
	.zero		1
	.type		_ZN30_INTERNAL_0915939c_4_k_cu_main6thrust24THRUST_300001_SM_1000_NS12placeholders2_4E,@object
	.size		_ZN30_INTERNAL_0915939c_4_k_cu_main6thrust24THRUST_300001_SM_1000_NS12placeholders2_4E,(_ZN30_INTERNAL_0915939c_4_k_cu_main4cuda3std3__45__cpo4cendE - _ZN30_INTERNAL_0915939c_4_k_cu_main6thrust24THRUST_300001_SM_1000_NS12placeholders2_4E)
_ZN30_INTERNAL_0915939c_4_k_cu_main6thrust24THRUST_300001_SM_1000_NS12placeholders2_4E:
	.zero		1
	.type		_ZN30_INTERNAL_0915939c_4_k_cu_main4cuda3std3__45__cpo4cendE,@object
	.size		_ZN30_INTERNAL_0915939c_4_k_cu_main4cuda3std3__45__cpo4cendE,(_ZN30_INTERNAL_0915939c_4_k_cu_main4cuda3std6ranges3__45__cpo4cendE - _ZN30_INTERNAL_0915939c_4_k_cu_main4cuda3std3__45__cpo4cendE)
_ZN30_INTERNAL_0915939c_4_k_cu_main4cuda3std3__45__cpo4cendE:
	.zero		1
	.type		_ZN30_INTERNAL_0915939c_4_k_cu_main4cuda3std6ranges3__45__cpo4cendE,@object
	.size		_ZN30_INTERNAL_0915939c_4_k_cu_main4cuda3std6ranges3__45__cpo4cendE,(_ZN30_INTERNAL_0915939c_4_k_cu_main4cuda3std3__420unreachable_sentinelE - _ZN30_INTERNAL_0915939c_4_k_cu_main4cuda3std6ranges3__45__cpo4cendE)
_ZN30_INTERNAL_0915939c_4_k_cu_main4cuda3std6ranges3__45__cpo4cendE:
	.zero		1
	.type		_ZN30_INTERNAL_0915939c_4_k_cu_main4cuda3std3__420unreachable_sentinelE,@object
	.size		_ZN30_INTERNAL_0915939c_4_k_cu_main4cuda3std3__420unreachable_sentinelE,(_ZN30_INTERNAL_0915939c_4_k_cu_main4cuda3std6ranges3__45__cpo5ssizeE - _ZN30_INTERNAL_0915939c_4_k_cu_main4cuda3std3__420unreachable_sentinelE)
_ZN30_INTERNAL_0915939c_4_k_cu_main4cuda3std3__420unreachable_sentinelE:
	.zero		1
	.type		_ZN30_INTERNAL_0915939c_4_k_cu_main4cuda3std6ranges3__45__cpo5ssizeE,@object
	.size		_ZN30_INTERNAL_0915939c_4_k_cu_main4cuda3std6ranges3__45__cpo5ssizeE,(_ZN30_INTERNAL_0915939c_4_k_cu_main6thrust24THRUST_300001_SM_1000_NS12placeholders2_8E - _ZN30_INTERNAL_0915939c_4_k_cu_main4cuda3std6ranges3__45__cpo5ssizeE)
_ZN30_INTERNAL_0915939c_4_k_cu_main4cuda3std6ranges3__45__cpo5ssizeE:
	.zero		1
	.type		_ZN30_INTERNAL_0915939c_4_k_cu_main6thrust24THRUST_300001_SM_1000_NS12placeholders2_8E,@object
	.size		_ZN30_INTERNAL_0915939c_4_k_cu_main6thrust24THRUST_300001_SM_1000_NS12placeholders2_8E,(_ZN30_INTERNAL_0915939c_4_k_cu_main4cuda3std3__45__cpo5crendE - _ZN30_INTERNAL_0915939c_4_k_cu_main6thrust24THRUST_300001_SM_1000_NS12placeholders2_8E)
_ZN30_INTERNAL_0915939c_4_k_cu_main6thrust24THRUST_300001_SM_1000_NS12placeholders2_8E:
	.zero		1
	.type		_ZN30_INTERNAL_0915939c_4_k_cu_main4cuda3std3__45__cpo5crendE,@object
	.size		_ZN30_INTERNAL_0915939c_4_k_cu_main4cuda3std3__45__cpo5crendE,(_ZN30_INTERNAL_0915939c_4_k_cu_main4cuda3std6ranges3__45__cpo4prevE - _ZN30_INTERNAL_0915939c_4_k_cu_main4cuda3std3__45__cpo5crendE)
_ZN30_INTERNAL_0915939c_4_k_cu_main4cuda3std3__45__cpo5crendE:
	.zero		1
	.type		_ZN30_INTERNAL_0915939c_4_k_cu_main4cuda3std6ranges3__45__cpo4prevE,@object
	.size		_ZN30_INTERNAL_0915939c_4_k_cu_main4cuda3std6ranges3__45__cpo4prevE,(_ZN30_INTERNAL_0915939c_4_k_cu_main4cuda3std6ranges3__45__cpo9iter_moveE - _ZN30_INTERNAL_0915939c_4_k_cu_main4cuda3std6ranges3__45__cpo4prevE)
_ZN30_INTERNAL_0915939c_4_k_cu_main4cuda3std6ranges3__45__cpo4prevE:
	.zero		1
	.type		_ZN30_INTERNAL_0915939c_4_k_cu_main4cuda3std6ranges3__45__cpo9iter_moveE,@object
	.size		_ZN30_INTERNAL_0915939c_4_k_cu_main4cuda3std6ranges3__45__cpo9iter_moveE,(_ZN30_INTERNAL_0915939c_4_k_cu_main6thrust24THRUST_300001_SM_1000_NS6system6detail10sequential3seqE - _ZN30_INTERNAL_0915939c_4_k_cu_main4cuda3std6ranges3__45__cpo9iter_moveE)
_ZN30_INTERNAL_0915939c_4_k_cu_main4cuda3std6ranges3__45__cpo9iter_moveE:
	.zero		1
	.type		_ZN30_INTERNAL_0915939c_4_k_cu_main6thrust24THRUST_300001_SM_1000_NS6system6detail10sequential3seqE,@object
	.size		_ZN30_INTERNAL_0915939c_4_k_cu_main6thrust24THRUST_300001_SM_1000_NS6system6detail10sequential3seqE,(.L_31 - _ZN30_INTERNAL_0915939c_4_k_cu_main6thrust24THRUST_300001_SM_1000_NS6system6detail10sequential3seqE)
_ZN30_INTERNAL_0915939c_4_k_cu_main6thrust24THRUST_300001_SM_1000_NS6system6detail10sequential3seqE:
	.zero		1
.L_31:


//--------------------- .nv.shared._ZN3cub18CUB_300001_SM_10006detail6reduce18DeviceReduceKernelINS2_10policy_hubIfyN4cuda3__47maximumIfEEE10Policy1000EN6thrust24THRUST_300001_SM_1000_NS6detail15normal_iteratorINSC_10device_ptrIfEEEEyS8_fNS5_3std3__410__identityEEEvT0_PT3_T1_NS0_13GridEvenShareISO_EET2_T4_ --------------------------
	.section	.nv.shared._ZN3cub18CUB_300001_SM_10006detail6reduce18DeviceReduceKernelINS2_10policy_hubIfyN4cuda3__47maximumIfEEE10Policy1000EN6thrust24THRUST_300001_SM_1000_NS6detail15normal_iteratorINSC_10device_ptrIfEEEEyS8_fNS5_3std3__410__identityEEEvT0_PT3_T1_NS0_13GridEvenShareISO_EET2_T4_,"aw",@nobits
	.sectionflags	@""
	.align	4
.nv.shared._ZN3cub18CUB_300001_SM_10006detail6reduce18DeviceReduceKernelINS2_10policy_hubIfyN4cuda3__47maximumIfEEE10Policy1000EN6thrust24THRUST_300001_SM_1000_NS6detail15normal_iteratorINSC_10device_ptrIfEEEEyS8_fNS5_3std3__410__identityEEEvT0_PT3_T1_NS0_13GridEvenShareISO_EET2_T4_:
	.zero		1068


//--------------------- .nv.shared._ZN3cub18CUB_300001_SM_10006detail6reduce28DeviceReduceSingleTileKernelINS2_10policy_hubIfyN4cuda3__47maximumIfEEE10Policy1000EN6thrust24THRUST_300001_SM_1000_NS6detail15normal_iteratorINSC_10device_ptrIfEEEEPfyS8_ffNS5_3std3__410__identityEEEvT0_T1_T2_T3_T4_T6_ --------------------------
	.section	.nv.shared._ZN3cub18CUB_300001_SM_10006detail6reduce28DeviceReduceSingleTileKernelINS2_10policy_hubIfyN4cuda3__47maximumIfEEE10Policy1000EN6thrust24THRUST_300001_SM_1000_NS6detail15normal_iteratorINSC_10device_ptrIfEEEEPfyS8_ffNS5_3std3__410__identityEEEvT0_T1_T2_T3_T4_T6_,"aw",@nobits
	.sectionflags	@""
	.align	4
.nv.shared._ZN3cub18CUB_300001_SM_10006detail6reduce28DeviceReduceSingleTileKernelINS2_10policy_hubIfyN4cuda3__47maximumIfEEE10Policy1000EN6thrust24THRUST_300001_SM_1000_NS6detail15normal_iteratorINSC_10device_ptrIfEEEEPfyS8_ffNS5_3std3__410__identityEEEvT0_T1_T2_T3_T4_T6_:
	.zero		1068


//--------------------- .nv.shared._ZN3cub18CUB_300001_SM_10006detail6reduce28DeviceReduceSingleTileKernelINS2_10policy_hubIfjN4cuda3__47maximumIfEEE10Policy1000EPfSB_iS8_ffNS5_3std3__410__identityEEEvT0_T1_T2_T3_T4_T6_ --------------------------
	.section	.nv.shared._ZN3cub18CUB_300001_SM_10006detail6reduce28DeviceReduceSingleTileKernelINS2_10policy_hubIfjN4cuda3__47maximumIfEEE10Policy1000EPfSB_iS8_ffNS5_3std3__410__identityEEEvT0_T1_T2_T3_T4_T6_,"aw",@nobits
	.sectionflags	@""
	.align	4
.nv.shared._ZN3cub18CUB_300001_SM_10006detail6reduce28DeviceReduceSingleTileKernelINS2_10policy_hubIfjN4cuda3__47maximumIfEEE10Policy1000EPfSB_iS8_ffNS5_3std3__410__identityEEEvT0_T1_T2_T3_T4_T6_:
	.zero		1068


//--------------------- .nv.shared._ZN3cub18CUB_300001_SM_10006detail6reduce18DeviceReduceKernelINS2_10policy_hubIfjN4cuda3__47maximumIfEEE10Policy1000EN6thrust24THRUST_300001_SM_1000_NS6detail15normal_iteratorINSC_10device_ptrIfEEEEjS8_fNS5_3std3__410__identityEEEvT0_PT3_T1_NS0_13GridEvenShareISO_EET2_T4_ --------------------------
	.section	.nv.shared._ZN3cub18CUB_300001_SM_10006detail6reduce18DeviceReduceKernelINS2_10policy_hubIfjN4cuda3__47maximumIfEEE10Policy1000EN6thrust24THRUST_300001_SM_1000_NS6detail15normal_iteratorINSC_10device_ptrIfEEEEjS8_fNS5_3std3__410__identityEEEvT0_PT3_T1_NS0_13GridEvenShareISO_EET2_T4_,"aw",@nobits
	.sectionflags	@""
	.align	4
.nv.shared._ZN3cub18CUB_300001_SM_10006detail6reduce18DeviceReduceKernelINS2_10policy_hubIfjN4cuda3__47maximumIfEEE10Policy1000EN6thrust24THRUST_300001_SM_1000_NS6detail15normal_iteratorINSC_10device_ptrIfEEEEjS8_fNS5_3std3__410__identityEEEvT0_PT3_T1_NS0_13GridEvenShareISO_EET2_T4_:
	.zero		1068


//--------------------- .nv.shared._ZN3cub18CUB_300001_SM_10006detail6reduce28DeviceReduceSingleTileKernelINS2_10policy_hubIfjN4cuda3__47maximumIfEEE10Policy1000EN6thrust24THRUST_300001_SM_1000_NS6detail15normal_iteratorINSC_10device_ptrIfEEEEPfjS8_ffNS5_3std3__410__identityEEEvT0_T1_T2_T3_T4_T6_ --------------------------
	.section	.nv.shared._ZN3cub18CUB_300001_SM_10006detail6reduce28DeviceReduceSingleTileKernelINS2_10policy_hubIfjN4cuda3__47maximumIfEEE10Policy1000EN6thrust24THRUST_300001_SM_1000_NS6detail15normal_iteratorINSC_10device_ptrIfEEEEPfjS8_ffNS5_3std3__410__identityEEEvT0_T1_T2_T3_T4_T6_,"aw",@nobits
	.sectionflags	@""
	.align	4
.nv.shared._ZN3cub18CUB_300001_SM_10006detail6reduce28DeviceReduceSingleTileKernelINS2_10policy_hubIfjN4cuda3__47maximumIfEEE10Policy1000EN6thrust24THRUST_300001_SM_1000_NS6detail15normal_iteratorINSC_10device_ptrIfEEEEPfjS8_ffNS5_3std3__410__identityEEEvT0_T1_T2_T3_T4_T6_:
	.zero		1068


//--------------------- .nv.constant0._ZN3cub18CUB_300001_SM_10006detail6reduce28DeviceReduceSingleTileKernelINS2_10policy_hubIfyN4cuda3__47maximumIfEEE10Policy1000EPfSB_iS8_ffNS5_3std3__410__identityEEEvT0_T1_T2_T3_T4_T6_ --------------------------
	.section	.nv.constant0._ZN3cub18CUB_300001_SM_10006detail6reduce28DeviceReduceSingleTileKernelINS2_10policy_hubIfyN4cuda3__47maximumIfEEE10Policy1000EPfSB_iS8_ffNS5_3std3__410__identityEEEvT0_T1_T2_T3_T4_T6_,"a",@progbits
	.sectionflags	@""
	.align	4
.nv.constant0._ZN3cub18CUB_300001_SM_10006detail6reduce28DeviceReduceSingleTileKernelINS2_10policy_hubIfyN4cuda3__47maximumIfEEE10Policy1000EPfSB_iS8_ffNS5_3std3__410__identityEEEvT0_T1_T2_T3_T4_T6_:
	.zero		925


//--------------------- .nv.constant0._ZN3cub18CUB_300001_SM_10006detail6reduce18DeviceReduceKernelINS2_10policy_hubIfyN4cuda3__47maximumIfEEE10Policy1000EN6thrust24THRUST_300001_SM_1000_NS6detail15normal_iteratorINSC_10device_ptrIfEEEEyS8_fNS5_3std3__410__identityEEEvT0_PT3_T1_NS0_13GridEvenShareISO_EET2_T4_ --------------------------
	.section	.nv.constant0._ZN3cub18CUB_300001_SM_10006detail6reduce18DeviceReduceKernelINS2_10policy_hubIfyN4cuda3__47maximumIfEEE10Policy1000EN6thrust24THRUST_300001_SM_1000_NS6detail15normal_iteratorINSC_10device_ptrIfEEEEyS8_fNS5_3std3__410__identityEEEvT0_PT3_T1_NS0_13GridEvenShareISO_EET2_T4_,"a",@progbits
	.sectionflags	@""
	.align	4
.nv.constant0._ZN3cub18CUB_300001_SM_10006detail6reduce18DeviceReduceKernelINS2_10policy_hubIfyN4cuda3__47maximumIfEEE10Policy1000EN6thrust24THRUST_300001_SM_1000_NS6detail15normal_iteratorINSC_10device_ptrIfEEEEyS8_fNS5_3std3__410__identityEEEvT0_PT3_T1_NS0_13GridEvenShareISO_EET2_T4_:
	.zero		994


//--------------------- .nv.constant0._ZN3cub18CUB_300001_SM_10006detail6reduce28DeviceReduceSingleTileKernelINS2_10policy_hubIfyN4cuda3__47maximumIfEEE10Policy1000EN6thrust24THRUST_300001_SM_1000_NS6detail15normal_iteratorINSC_10device_ptrIfEEEEPfyS8_ffNS5_3std3__410__identityEEEvT0_T1_T2_T3_T4_T6_ --------------------------
	.section	.nv.constant0._ZN3cub18CUB_300001_SM_10006detail6reduce28DeviceReduceSingleTileKernelINS2_10policy_hubIfyN4cuda3__47maximumIfEEE10Policy1000EN6thrust24THRUST_300001_SM_1000_NS6detail15normal_iteratorINSC_10device_ptrIfEEEEPfyS8_ffNS5_3std3__410__identityEEEvT0_T1_T2_T3_T4_T6_,"a",@progbits
	.sectionflags	@""
	.align	4
.nv.constant0._ZN3cub18CUB_300001_SM_10006detail6reduce28DeviceReduceSingleTileKernelINS2_10policy_hubIfyN4cuda3__47maximumIfEEE10Policy1000EN6thrust24THRUST_300001_SM_1000_NS6detail15normal_iteratorINSC_10device_ptrIfEEEEPfyS8_ffNS5_3std3__410__identityEEEvT0_T1_T2_T3_T4_T6_:
	.zero		929


//--------------------- .nv.constant0._ZN3cub18CUB_300001_SM_10006detail6reduce28DeviceReduceSingleTileKernelINS2_10policy_hubIfjN4cuda3__47maximumIfEEE10Policy1000EPfSB_iS8_ffNS5_3std3__410__identityEEEvT0_T1_T2_T3_T4_T6_ --------------------------
	.section	.nv.constant0._ZN3cub18CUB_300001_SM_10006detail6reduce28DeviceReduceSingleTileKernelINS2_10policy_hubIfjN4cuda3__47maximumIfEEE10Policy1000EPfSB_iS8_ffNS5_3std3__410__identityEEEvT0_T1_T2_T3_T4_T6_,"a",@progbits
	.sectionflags	@""
	.align	4
.nv.constant0._ZN3cub18CUB_300001_SM_10006detail6reduce28DeviceReduceSingleTileKernelINS2_10policy_hubIfjN4cuda3__47maximumIfEEE10Policy1000EPfSB_iS8_ffNS5_3std3__410__identityEEEvT0_T1_T2_T3_T4_T6_:
	.zero		925


//--------------------- .nv.constant0._ZN3cub18CUB_300001_SM_10006detail6reduce18DeviceReduceKernelINS2_10policy_hubIfjN4cuda3__47maximumIfEEE10Policy1000EN6thrust24THRUST_300001_SM_1000_NS6detail15normal_iteratorINSC_10device_ptrIfEEEEjS8_fNS5_3std3__410__identityEEEvT0_PT3_T1_NS0_13GridEvenShareISO_EET2_T4_ --------------------------
	.section	.nv.constant0._ZN3cub18CUB_300001_SM_10006detail6reduce18DeviceReduceKernelINS2_10policy_hubIfjN4cuda3__47maximumIfEEE10Policy1000EN6thrust24THRUST_300001_SM_1000_NS6detail15normal_iteratorINSC_10device_ptrIfEEEEjS8_fNS5_3std3__410__identityEEEvT0_PT3_T1_NS0_13GridEvenShareISO_EET2_T4_,"a",@progbits
	.sectionflags	@""
	.align	4
.nv.constant0._ZN3cub18CUB_300001_SM_10006detail6reduce18DeviceReduceKernelINS2_10policy_hubIfjN4cuda3__47maximumIfEEE10Policy1000EN6thrust24THRUST_300001_SM_1000_NS6detail15normal_iteratorINSC_10device_ptrIfEEEEjS8_fNS5_3std3__410__identityEEEvT0_PT3_T1_NS0_13GridEvenShareISO_EET2_T4_:
	.zero		958


//--------------------- .nv.constant0._ZN3cub18CUB_300001_SM_10006detail6reduce28DeviceReduceSingleTileKernelINS2_10policy_hubIfjN4cuda3__47maximumIfEEE10Policy1000EN6thrust24THRUST_300001_SM_1000_NS6detail15normal_iteratorINSC_10device_ptrIfEEEEPfjS8_ffNS5_3std3__410__identityEEEvT0_T1_T2_T3_T4_T6_ --------------------------
	.section	.nv.constant0._ZN3cub18CUB_300001_SM_10006detail6reduce28DeviceReduceSingleTileKernelINS2_10policy_hubIfjN4cuda3__47maximumIfEEE10Policy1000EN6thrust24THRUST_300001_SM_1000_NS6detail15normal_iteratorINSC_10device_ptrIfEEEEPfjS8_ffNS5_3std3__410__identityEEEvT0_T1_T2_T3_T4_T6_,"a",@progbits
	.sectionflags	@""
	.align	4
.nv.constant0._ZN3cub18CUB_300001_SM_10006detail6reduce28DeviceReduceSingleTileKernelINS2_10policy_hubIfjN4cuda3__47maximumIfEEE10Policy1000EN6thrust24THRUST_300001_SM_1000_NS6detail15normal_iteratorINSC_10device_ptrIfEEEEPfjS8_ffNS5_3std3__410__identityEEEvT0_T1_T2_T3_T4_T6_:
	.zero		925


//--------------------- .nv.constant0._ZN3cub18CUB_300001_SM_10006detail8for_each13static_kernelINS2_12policy_hub_t12policy_500_tEmN6thrust24THRUST_300001_SM_1000_NS8cuda_cub20__uninitialized_fill7functorINS7_10device_ptrIfEEfEEEEvT0_T1_ --------------------------
	.section	.nv.constant0._ZN3cub18CUB_300001_SM_10006detail8for_each13static_kernelINS2_12policy_hub_t12policy_500_tEmN6thrust24THRUST_300001_SM_1000_NS8cuda_cub20__uninitialized_fill7functorINS7_10device_ptrIfEEfEEEEvT0_T1_,"a",@progbits
	.sectionflags	@""
	.align	4
.nv.constant0._ZN3cub18CUB_300001_SM_10006detail8for_each13static_kernelINS2_12policy_hub_t12policy_500_tEmN6thrust24THRUST_300001_SM_1000_NS8cuda_cub20__uninitialized_fill7functorINS7_10device_ptrIfEEfEEEEvT0_T1_:
	.zero		920


//--------------------- .nv.constant0._ZN3cub18CUB_300001_SM_10006detail11EmptyKernelIvEEvv --------------------------
	.section	.nv.constant0._ZN3cub18CUB_300001_SM_10006detail11EmptyKernelIvEEvv,"a",@progbits
	.sectionflags	@""
	.align	4
.nv.constant0._ZN3cub18CUB_300001_SM_10006detail11EmptyKernelIvEEvv:
	.zero		896


//--------------------- .nv.constant0._Z13jacobi_kernelPfS_jjjf --------------------------
	.section	.nv.constant0._Z13jacobi_kernelPfS_jjjf,"a",@progbits
	.sectionflags	@""
	.align	4
.nv.constant0._Z13jacobi_kernelPfS_jjjf:
	.zero		928


//--------------------- SYMBOLS --------------------------

	.type		.nv.reservedSmem.offset0,@object
	.size		.nv.reservedSmem.offset0,0x4
	.type		.nv.reservedSmem.cap,@object
	.size		.nv.reservedSmem.cap,0x4
